	.target	sm_90a

	.elftype	@"ET_EXEC"


//--------------------- .note.nv.tkinfo           --------------------------
	.section	.note.nv.tkinfo,"",@"SHT_NOTE"
	.sectionflags	@"SHF_NOTE_NV_TKINFO"
	.tkinfo
        /*0018*/ 	.word	0x00000002
        /*0030*/ 	.string	""
        /*0030*/ 	.string	"ptxas"
        /*0030*/ 	.string	"Cuda compilation tools, release 13.0, V13.0.88"
        /*0030*/ 	.string	"Build cuda_13.0.r13.0/compiler.36424714_0"
        /*0030*/ 	.string	"-arch sm_90a -m 64 "



//--------------------- .note.nv.cuinfo           --------------------------
	.section	.note.nv.cuinfo,"",@"SHT_NOTE"
	.sectionflags	@"SHF_NOTE_NV_CUINFO"
        /*0018*/ 	.short	0x0002
        /*001a*/ 	.short	0x005a
        /*001c*/ 	.short	0x0082
	.zero		2


//--------------------- .nv.info                  --------------------------
	.section	.nv.info,"",@"SHT_CUDA_INFO"
	.align	4


	//----- nvinfo : EIATTR_REGCOUNT
	.align		4
        /*0000*/ 	.byte	0x04, 0x2f
        /*0002*/ 	.short	(.L_15 - .L_14)
	.align		4
.L_14:
        /*0004*/ 	.word	index@(_ZN7cutlass13device_kernelINS_4gemm6kernel13GemmUniversalIN4cute5tupleIJiiiiEEENS1_10collective13CollectiveMmaINS1_34MainloopSm90TmaGmmaWarpSpecializedILi8ENS5_IJNS4_1CILi1EEESB_SB_EEENS1_35KernelTmaWarpSpecializedCooperativeEEENS5_IJNSA_ILi384EEENSA_ILi512EEENSA_ILi16EEEEEENS_6half_tENS5_IJlSB_lEEESJ_SK_NS4_8TiledMMAINS4_8MMA_AtomIJNS4_4SM904GMMA26MMA_64x256x16_F32F16F16_SSILNSO_5MajorE0ELSQ_0ELNSO_7ScaleInE1ELSR_1EEEEEENS4_6LayoutINS5_IJNSA_ILi2EEESB_SB_EEENS5_IJSB_NSA_ILi0EEESX_EEEEENS5_IJNS4_10UnderscoreES10_S10_EEEEENS4_13SM90_TMA_LOADENS4_14ComposedLayoutINS4_7SwizzleILi1ELi4ELi3EEENS4_18smem_ptr_flag_bitsILi16EEENSU_INS5_IJNSA_ILi8EEESH_EEENS5_IJSH_SB_EEEEEEEvNS4_8identityES13_S1D_vS1E_EENS_8epilogue10collective6detail29Sm90TmaWarpSpecializedAdapterINS1H_15DefaultEpilogueISJ_SK_SK_NS1G_6thread17LinearCombinationISJ_Li1EffLNS1L_9ScaleType4KindE0ELNS_15FloatRoundStyleE2ESJ_EENS1_15EpilogueDefaultEEEEEvvEEEEvNT_6ParamsE)
        /*0008*/ 	.word	0x000000a8


	//----- nvinfo : EIATTR_FRAME_SIZE
	.align		4
.L_15:
        /*000c*/ 	.byte	0x04, 0x11
        /*000e*/ 	.short	(.L_17 - .L_16)
	.align		4
.L_16:
        /*0010*/ 	.word	index@(_ZN7cutlass13device_kernelINS_4gemm6kernel13GemmUniversalIN4cute5tupleIJiiiiEEENS1_10collective13CollectiveMmaINS1_34MainloopSm90TmaGmmaWarpSpecializedILi8ENS5_IJNS4_1CILi1EEESB_SB_EEENS1_35KernelTmaWarpSpecializedCooperativeEEENS5_IJNSA_ILi384EEENSA_ILi512EEENSA_ILi16EEEEEENS_6half_tENS5_IJlSB_lEEESJ_SK_NS4_8TiledMMAINS4_8MMA_AtomIJNS4_4SM904GMMA26MMA_64x256x16_F32F16F16_SSILNSO_5MajorE0ELSQ_0ELNSO_7ScaleInE1ELSR_1EEEEEENS4_6LayoutINS5_IJNSA_ILi2EEESB_SB_EEENS5_IJSB_NSA_ILi0EEESX_EEEEENS5_IJNS4_10UnderscoreES10_S10_EEEEENS4_13SM90_TMA_LOADENS4_14ComposedLayoutINS4_7SwizzleILi1ELi4ELi3EEENS4_18smem_ptr_flag_bitsILi16EEENSU_INS5_IJNSA_ILi8EEESH_EEENS5_IJSH_SB_EEEEEEEvNS4_8identityES13_S1D_vS1E_EENS_8epilogue10collective6detail29Sm90TmaWarpSpecializedAdapterINS1H_15DefaultEpilogueISJ_SK_SK_NS1G_6thread17LinearCombinationISJ_Li1EffLNS1L_9ScaleType4KindE0ELNS_15FloatRoundStyleE2ESJ_EENS1_15EpilogueDefaultEEEEEvvEEEEvNT_6ParamsE)
        /*0014*/ 	.word	0x000012b8


	//----- nvinfo : EIATTR_MIN_STACK_SIZE
	.align		4
.L_17:
        /*0018*/ 	.byte	0x04, 0x12
        /*001a*/ 	.short	(.L_19 - .L_18)
	.align		4
.L_18:
        /*001c*/ 	.word	index@(_ZN7cutlass13device_kernelINS_4gemm6kernel13GemmUniversalIN4cute5tupleIJiiiiEEENS1_10collective13CollectiveMmaINS1_34MainloopSm90TmaGmmaWarpSpecializedILi8ENS5_IJNS4_1CILi1EEESB_SB_EEENS1_35KernelTmaWarpSpecializedCooperativeEEENS5_IJNSA_ILi384EEENSA_ILi512EEENSA_ILi16EEEEEENS_6half_tENS5_IJlSB_lEEESJ_SK_NS4_8TiledMMAINS4_8MMA_AtomIJNS4_4SM904GMMA26MMA_64x256x16_F32F16F16_SSILNSO_5MajorE0ELSQ_0ELNSO_7ScaleInE1ELSR_1EEEEEENS4_6LayoutINS5_IJNSA_ILi2EEESB_SB_EEENS5_IJSB_NSA_ILi0EEESX_EEEEENS5_IJNS4_10UnderscoreES10_S10_EEEEENS4_13SM90_TMA_LOADENS4_14ComposedLayoutINS4_7SwizzleILi1ELi4ELi3EEENS4_18smem_ptr_flag_bitsILi16EEENSU_INS5_IJNSA_ILi8EEESH_EEENS5_IJSH_SB_EEEEEEEvNS4_8identityES13_S1D_vS1E_EENS_8epilogue10collective6detail29Sm90TmaWarpSpecializedAdapterINS1H_15DefaultEpilogueISJ_SK_SK_NS1G_6thread17LinearCombinationISJ_Li1EffLNS1L_9ScaleType4KindE0ELNS_15FloatRoundStyleE2ESJ_EENS1_15EpilogueDefaultEEEEEvvEEEEvNT_6ParamsE)
        /*0020*/ 	.word	0x000012b8
.L_19:


//--------------------- .nv.compat                --------------------------
	.section	.nv.compat,"",@"SHT_CUDA_COMPAT_INFO"
	.align	4
        /*0000*/ 	.byte	0x02, 0x09, 0x01, 0x00, 0x02, 0x02, 0x04, 0x00, 0x02, 0x05, 0x05, 0x00, 0x03, 0x07, 0x01, 0x01
        /*0010*/ 	.byte	0x02, 0x03, 0x01, 0x00, 0x02, 0x06, 0x01, 0x00, 0x04, 0x0b, 0x08, 0x00, 0x00, 0x00, 0x00, 0x00
        /*0020*/ 	.byte	0x00, 0x00, 0x00, 0x00


//--------------------- .nv.info._ZN7cutlass13device_kernelINS_4gemm6kernel13GemmUniversalIN4cute5tupleIJiiiiEEENS1_10collective13CollectiveMmaINS1_34MainloopSm90TmaGmmaWarpSpecializedILi8ENS5_IJNS4_1CILi1EEESB_SB_EEENS1_35KernelTmaWarpSpecializedCooperativeEEENS5_IJNSA_ILi384EEENSA_ILi512EEENSA_ILi16EEEEEENS_6half_tENS5_IJlSB_lEEESJ_SK_NS4_8TiledMMAINS4_8MMA_AtomIJNS4_4SM904GMMA26MMA_64x256x16_F32F16F16_SSILNSO_5MajorE0ELSQ_0ELNSO_7ScaleInE1ELSR_1EEEEEENS4_6LayoutINS5_IJNSA_ILi2EEESB_SB_EEENS5_IJSB_NSA_ILi0EEESX_EEEEENS5_IJNS4_10UnderscoreES10_S10_EEEEENS4_13SM90_TMA_LOADENS4_14ComposedLayoutINS4_7SwizzleILi1ELi4ELi3EEENS4_18smem_ptr_flag_bitsILi16EEENSU_INS5_IJNSA_ILi8EEESH_EEENS5_IJSH_SB_EEEEEEEvNS4_8identityES13_S1D_vS1E_EENS_8epilogue10collective6detail29Sm90TmaWarpSpecializedAdapterINS1H_15DefaultEpilogueISJ_SK_SK_NS1G_6thread17LinearCombinationISJ_Li1EffLNS1L_9ScaleType4KindE0ELNS_15FloatRoundStyleE2ESJ_EENS1_15EpilogueDefaultEEEEEvvEEEEvNT_6ParamsE --------------------------
	.section	.nv.info._ZN7cutlass13device_kernelINS_4gemm6kernel13GemmUniversalIN4cute5tupleIJiiiiEEENS1_10collective13CollectiveMmaINS1_34MainloopSm90TmaGmmaWarpSpecializedILi8ENS5_IJNS4_1CILi1EEESB_SB_EEENS1_35KernelTmaWarpSpecializedCooperativeEEENS5_IJNSA_ILi384EEENSA_ILi512EEENSA_ILi16EEEEEENS_6half_tENS5_IJlSB_lEEESJ_SK_NS4_8TiledMMAINS4_8MMA_AtomIJNS4_4SM904GMMA26MMA_64x256x16_F32F16F16_SSILNSO_5MajorE0ELSQ_0ELNSO_7ScaleInE1ELSR_1EEEEEENS4_6LayoutINS5_IJNSA_ILi2EEESB_SB_EEENS5_IJSB_NSA_ILi0EEESX_EEEEENS5_IJNS4_10UnderscoreES10_S10_EEEEENS4_13SM90_TMA_LOADENS4_14ComposedLayoutINS4_7SwizzleILi1ELi4ELi3EEENS4_18smem_ptr_flag_bitsILi16EEENSU_INS5_IJNSA_ILi8EEESH_EEENS5_IJSH_SB_EEEEEEEvNS4_8identityES13_S1D_vS1E_EENS_8epilogue10collective6detail29Sm90TmaWarpSpecializedAdapterINS1H_15DefaultEpilogueISJ_SK_SK_NS1G_6thread17LinearCombinationISJ_Li1EffLNS1L_9ScaleType4KindE0ELNS_15FloatRoundStyleE2ESJ_EENS1_15EpilogueDefaultEEEEEvvEEEEvNT_6ParamsE,"",@"SHT_CUDA_INFO"
	.sectionflags	@""
	.align	4


	//----- nvinfo : EIATTR_CUDA_API_VERSION
	.align		4
        /*0000*/ 	.byte	0x04, 0x37
        /*0002*/ 	.short	(.L_21 - .L_20)
.L_20:
        /*0004*/ 	.word	0x00000082


	//----- nvinfo : EIATTR_KPARAM_INFO
	.align		4
.L_21:
        /*0008*/ 	.byte	0x04, 0x17
        /*000a*/ 	.short	(.L_23 - .L_22)
.L_22:
        /*000c*/ 	.word	0x00000000
        /*0010*/ 	.short	0x0000
        /*0012*/ 	.short	0x0070
        /*0014*/ 	.byte	0x00, 0xf0, 0x01, 0x10


	//----- nvinfo : EIATTR_SPARSE_MMA_MASK
	.align		4
.L_23:
        /*0018*/ 	.byte	0x03, 0x50
        /*001a*/ 	.short	0x0000


	//----- nvinfo : EIATTR_MAXREG_COUNT
	.align		4
        /*001c*/ 	.byte	0x03, 0x1b
        /*001e*/ 	.short	0x00a8


	//----- nvinfo : EIATTR_NUM_BARRIERS
	.align		4
        /*0020*/ 	.byte	0x02, 0x4c
        /*0022*/ 	.byte	0x01
	.zero		1


	//----- nvinfo : EIATTR_EXTERNS
	.align		4
        /*0024*/ 	.byte	0x04, 0x0f
        /*0026*/ 	.short	(.L_25 - .L_24)


	//   ....[0]....
	.align		4
.L_24:
        /*0028*/ 	.word	index@(__assertfail)


	//----- nvinfo : EIATTR_ANNOTATIONS
	.align		4
.L_25:
        /*002c*/ 	.byte	0x04, 0x55
        /*002e*/ 	.short	(.L_27 - .L_26)


	//   ....[0]....
.L_26:
        /*0030*/ 	.word	0x00000001
        /*0034*/ 	.byte	0x40, 0x07, 0x00, 0x00, 0x01, 0x00, 0x00, 0x00, 0x60, 0x07, 0x00, 0x00, 0x01, 0x00, 0x00, 0x00
        /* <DEDUP_REMOVED lines=1402> */
        /*57e4*/ 	.byte	0x70, 0xdb, 0x03, 0x00, 0x01, 0x00, 0x00, 0x00, 0x90, 0xdb, 0x03, 0x00


	//----- nvinfo : EIATTR_MERCURY_ISA_VERSION
	.align		4
.L_27:
        /*57f0*/ 	.byte	0x03, 0x5f
        /*57f2*/ 	.short	0x0101


	//----- nvinfo : EIATTR_INT_WARP_WIDE_INSTR_OFFSETS
	.align		4
        /*57f4*/ 	.byte	0x04, 0x31
        /*57f6*/ 	.short	(.L_29 - .L_28)


	//   ....[0]....
.L_28:
        /*57f8*/ 	.word	0x000005b0


	//   ....[1]....
        /*57fc*/ 	.word	0x000005c0


	//   ....[2]....
        /*5800*/ 	.word	0x00000650


	//----- nvinfo : EIATTR_COOP_GROUP_MASK_REGIDS
	.align		4
.L_29:
        /*5804*/ 	.byte	0x04, 0x29
        /*5806*/ 	.short	(.L_31 - .L_30)


	//   ....[0]....
.L_30:
        /*5808*/ 	.word	0xffffffff


	//   ....[1]....
        /*580c*/ 	.word	0xffffffff


	//   ....[2]....
        /*5810*/ 	.word	0xffffffff


	//   ....[3]....
        /*5814*/ 	.word	0xffffffff


	//   ....[4]....
        /*5818*/ 	.word	0xffffffff


	//----- nvinfo : EIATTR_COOP_GROUP_INSTR_OFFSETS
	.align		4
.L_31:
        /*581c*/ 	.byte	0x04, 0x28
        /*581e*/ 	.short	(.L_33 - .L_32)


	//   ....[0]....
.L_32:
        /*5820*/ 	.word	0x00000070


	//   ....[1]....
        /*5824*/ 	.word	0x00000080


	//   ....[2]....
        /*5828*/ 	.word	0x000001a0


	//   ....[3]....
        /*582c*/ 	.word	0x00000460


	//   ....[4]....
        /*5830*/ 	.word	0x00001220


	//----- nvinfo : EIATTR_REG_RECONFIG
	.align		4
.L_33:
        /*5834*/ 	.byte	0x01, 0x54
	.zero		2


	//----- nvinfo : EIATTR_SYSCALL_OFFSETS
	.align		4
        /*5838*/ 	.byte	0x04, 0x46
        /*583a*/ 	.short	(.L_35 - .L_34)


	//   ....[0]....
.L_34:
        /*583c*/ 	.word	0x000013d0


	//----- nvinfo : EIATTR_MBARRIER_INSTR_OFFSETS
	.align		4
.L_35:
        /*5840*/ 	.byte	0x04, 0x39
        /*5842*/ 	.short	(.L_37 - .L_36)


	//   ....[0]....
.L_36:
        /*5844*/ 	.word	0x00000340
        /*5848*/ 	.word	0x000000ff
        /*584c*/ 	.word	0x00000000
        /*5850*/ 	.short	0x0100
        /*5852*/ 	.byte	0x08
	.zero		1


	//   ....[1]....
        /*5854*/ 	.word	0x00000350
        /*5858*/ 	.word	0x000000ff
        /*585c*/ 	.word	0x00000040
        /*5860*/ 	.short	0x0100
        /*5862*/ 	.byte	0x08
	.zero		1


	//   ....[2]....
        /*5864*/ 	.word	0x00000360
        /*5868*/ 	.word	0x000000ff
        /*586c*/ 	.word	0x00000008
        /*5870*/ 	.short	0x0100
        /*5872*/ 	.byte	0x08
	.zero		1


	//   ....[3]....
        /*5874*/ 	.word	0x00000370
        /*5878*/ 	.word	0x000000ff
        /*587c*/ 	.word	0x00000048
        /*5880*/ 	.short	0x0100
        /*5882*/ 	.byte	0x08
	.zero		1


	//   ....[4]....
        /*5884*/ 	.word	0x00000380
        /*5888*/ 	.word	0x000000ff
        /*588c*/ 	.word	0x00000010
        /*5890*/ 	.short	0x0100
        /*5892*/ 	.byte	0x08
	.zero		1


	//   ....[5]....
        /*5894*/ 	.word	0x00000390
        /*5898*/ 	.word	0x000000ff
        /*589c*/ 	.word	0x00000050
        /*58a0*/ 	.short	0x0100
        /*58a2*/ 	.byte	0x08
	.zero		1


	//   ....[6]....
        /*58a4*/ 	.word	0x000003a0
        /*58a8*/ 	.word	0x000000ff
        /*58ac*/ 	.word	0x00000018
        /*58b0*/ 	.short	0x0100
        /*58b2*/ 	.byte	0x08
	.zero		1


	//   ....[7]....
        /*58b4*/ 	.word	0x000003b0
        /*58b8*/ 	.word	0x000000ff
        /*58bc*/ 	.word	0x00000058
        /*58c0*/ 	.short	0x0100
        /*58c2*/ 	.byte	0x08
	.zero		1


	//   ....[8]....
        /*58c4*/ 	.word	0x000003c0
        /*58c8*/ 	.word	0x000000ff
        /*58cc*/ 	.word	0x00000020
        /*58d0*/ 	.short	0x0100
        /*58d2*/ 	.byte	0x08
	.zero		1


	//   ....[9]....
        /*58d4*/ 	.word	0x000003d0
        /*58d8*/ 	.word	0x000000ff
        /*58dc*/ 	.word	0x00000060
        /*58e0*/ 	.short	0x0100
        /*58e2*/ 	.byte	0x08
	.zero		1


	//   ....[10]....
        /*58e4*/ 	.word	0x000003e0
        /*58e8*/ 	.word	0x000000ff
        /*58ec*/ 	.word	0x00000028
        /*58f0*/ 	.short	0x0100
        /*58f2*/ 	.byte	0x08
	.zero		1


	//   ....[11]....
        /*58f4*/ 	.word	0x000003f0
        /*58f8*/ 	.word	0x000000ff
        /*58fc*/ 	.word	0x00000068
        /*5900*/ 	.short	0x0100
        /*5902*/ 	.byte	0x08
	.zero		1


	//   ....[12]....
        /*5904*/ 	.word	0x00000400
        /*5908*/ 	.word	0x000000ff
        /*590c*/ 	.word	0x00000030
        /*5910*/ 	.short	0x0100
        /*5912*/ 	.byte	0x08
	.zero		1


	//   ....[13]....
        /*5914*/ 	.word	0x00000410
        /*5918*/ 	.word	0x000000ff
        /*591c*/ 	.word	0x00000070
        /*5920*/ 	.short	0x0100
        /*5922*/ 	.byte	0x08
	.zero		1


	//   ....[14]....
        /*5924*/ 	.word	0x00000420
        /*5928*/ 	.word	0x000000ff
        /*592c*/ 	.word	0x00000038
        /*5930*/ 	.short	0x0100
        /*5932*/ 	.byte	0x08
	.zero		1


	//   ....[15]....
        /*5934*/ 	.word	0x00000430
        /*5938*/ 	.word	0x000000ff
        /*593c*/ 	.word	0x00000078
        /*5940*/ 	.short	0x0100
        /*5942*/ 	.byte	0x08
	.zero		1


	//   ....[16]....
        /*5944*/ 	.word	0x000006d0
        /*5948*/ 	.word	0x000000ff
        /*594c*/ 	.word	0x00000090
        /*5950*/ 	.short	0x0100
        /*5952*/ 	.byte	0x10
	.zero		1


	//   ....[17]....
        /*5954*/ 	.word	0x00000770
        /*5958*/ 	.word	0x000000ff
        /*595c*/ 	.word	0x00000098
        /*5960*/ 	.short	0x0100
        /*5962*/ 	.byte	0x10
	.zero		1


	//   ....[18]....
        /*5964*/ 	.word	0x00001470
        /*5968*/ 	.word	0x00000003
        /*596c*/ 	.word	0x00000000
        /*5970*/ 	.short	0x010a
        /*5972*/ 	.byte	0x3f
	.zero		1


	//   ....[19]....
        /*5974*/ 	.word	0x000014b0
        /*5978*/ 	.word	0x00000003
        /*597c*/ 	.word	0x00000000
        /*5980*/ 	.short	0x010a
        /*5982*/ 	.byte	0x3f
	.zero		1


	//   ....[20]....
        /*5984*/ 	.word	0x00002c80
        /*5988*/ 	.word	0x000000ff
        /*598c*/ 	.word	0x00000000
        /*5990*/ 	.short	0x010a
        /*5992*/ 	.byte	0x04
	.zero		1


	//   ....[21]....
        /*5994*/ 	.word	0x00002cc0
        /*5998*/ 	.word	0x000000ff
        /*599c*/ 	.word	0x00000000
        /*59a0*/ 	.short	0x010a
        /*59a2*/ 	.byte	0x04
	.zero		1


	//   ....[22]....
        /*59a4*/ 	.word	0x00007a40
        /*59a8*/ 	.word	0x000000ff
        /*59ac*/ 	.word	0x00000000
        /*59b0*/ 	.short	0x0101
        /*59b2*/ 	.byte	0x04
	.zero		1


	//   ....[23]....
        /*59b4*/ 	.word	0x00007bf0
        /*59b8*/ 	.word	0x000000ff
        /*59bc*/ 	.word	0x00000000
        /*59c0*/ 	.short	0x0101
        /*59c2*/ 	.byte	0x04
	.zero		1


	//   ....[24]....
        /*59c4*/ 	.word	0x0003d720
        /*59c8*/ 	.word	0x0000000f
        /*59cc*/ 	.word	0x00000040
        /*59d0*/ 	.short	0x010a
        /*59d2*/ 	.byte	0x3f
	.zero		1


	//   ....[25]....
        /*59d4*/ 	.word	0x0003db00
        /*59d8*/ 	.word	0x00000002
        /*59dc*/ 	.word	0x00000098
        /*59e0*/ 	.short	0x0101
        /*59e2*/ 	.byte	0x3f
	.zero		1


	//   ....[26]....
        /*59e4*/ 	.word	0x0003e2a0
        /*59e8*/ 	.word	0x00000005
        /*59ec*/ 	.word	0x00000000
        /*59f0*/ 	.short	0x010a
        /*59f2*/ 	.byte	0x3f
	.zero		1


	//   ....[27]....
        /*59f4*/ 	.word	0x0003e330
        /*59f8*/ 	.word	0x00000007
        /*59fc*/ 	.word	0x00000000
        /*5a00*/ 	.short	0x010a
        /*5a02*/ 	.byte	0x3f
	.zero		1


	//   ....[28]....
        /*5a04*/ 	.word	0x0003e3c0
        /*5a08*/ 	.word	0x00000007
        /*5a0c*/ 	.word	0x00000000
        /*5a10*/ 	.short	0x010a
        /*5a12*/ 	.byte	0x3f
	.zero		1


	//   ....[29]....
        /*5a14*/ 	.word	0x0003e450
        /*5a18*/ 	.word	0x00000007
        /*5a1c*/ 	.word	0x00000000
        /*5a20*/ 	.short	0x010a
        /*5a22*/ 	.byte	0x3f
	.zero		1


	//   ....[30]....
        /*5a24*/ 	.word	0x0003e4e0
        /*5a28*/ 	.word	0x00000007
        /*5a2c*/ 	.word	0x00000000
        /*5a30*/ 	.short	0x010a
        /*5a32*/ 	.byte	0x3f
	.zero		1


	//   ....[31]....
        /*5a34*/ 	.word	0x0003e570
        /*5a38*/ 	.word	0x00000007
        /*5a3c*/ 	.word	0x00000000
        /*5a40*/ 	.short	0x010a
        /*5a42*/ 	.byte	0x3f
	.zero		1


	//   ....[32]....
        /*5a44*/ 	.word	0x0003e600
        /*5a48*/ 	.word	0x00000007
        /*5a4c*/ 	.word	0x00000000
        /*5a50*/ 	.short	0x010a
        /*5a52*/ 	.byte	0x3f
	.zero		1


	//   ....[33]....
        /*5a54*/ 	.word	0x0003e690
        /*5a58*/ 	.word	0x00000003
        /*5a5c*/ 	.word	0x00000000
        /*5a60*/ 	.short	0x010a
        /*5a62*/ 	.byte	0x3f
	.zero		1


	//   ....[34]....
        /*5a64*/ 	.word	0x0003e6f0
        /*5a68*/ 	.word	0x00000003
        /*5a6c*/ 	.word	0x00000000
        /*5a70*/ 	.short	0x010a
        /*5a72*/ 	.byte	0x3f
	.zero		1


	//   ....[35]....
        /*5a74*/ 	.word	0x0003e750
        /*5a78*/ 	.word	0x00000006
        /*5a7c*/ 	.word	0x00000000
        /*5a80*/ 	.short	0x010a
        /*5a82*/ 	.byte	0x3f
	.zero		1


	//   ....[36]....
        /*5a84*/ 	.word	0x0003e820
        /*5a88*/ 	.word	0x0000000f
        /*5a8c*/ 	.word	0x00000040
        /*5a90*/ 	.short	0x010a
        /*5a92*/ 	.byte	0x3f
	.zero		1


	//   ....[37]....
        /*5a94*/ 	.word	0x0003e8f0
        /*5a98*/ 	.word	0x00000005
        /*5a9c*/ 	.word	0x00000000
        /*5aa0*/ 	.short	0x010a
        /*5aa2*/ 	.byte	0x3f
	.zero		1


	//   ....[38]....
        /*5aa4*/ 	.word	0x0003e940
        /*5aa8*/ 	.word	0x00000007
        /*5aac*/ 	.word	0x00000000
        /*5ab0*/ 	.short	0x010a
        /*5ab2*/ 	.byte	0x3f
	.zero		1


	//   ....[39]....
        /*5ab4*/ 	.word	0x0003e990
        /*5ab8*/ 	.word	0x00000007
        /*5abc*/ 	.word	0x00000000
        /*5ac0*/ 	.short	0x010a
        /*5ac2*/ 	.byte	0x3f
	.zero		1


	//   ....[40]....
        /*5ac4*/ 	.word	0x0003e9e0
        /*5ac8*/ 	.word	0x00000007
        /*5acc*/ 	.word	0x00000000
        /*5ad0*/ 	.short	0x010a
        /*5ad2*/ 	.byte	0x3f
	.zero		1


	//   ....[41]....
        /*5ad4*/ 	.word	0x0003ea30
        /*5ad8*/ 	.word	0x00000007
        /*5adc*/ 	.word	0x00000000
        /*5ae0*/ 	.short	0x010a
        /*5ae2*/ 	.byte	0x3f
	.zero		1


	//   ....[42]....
        /*5ae4*/ 	.word	0x0003ea80
        /*5ae8*/ 	.word	0x00000007
        /*5aec*/ 	.word	0x00000000
        /*5af0*/ 	.short	0x010a
        /*5af2*/ 	.byte	0x3f
	.zero		1


	//   ....[43]....
        /*5af4*/ 	.word	0x0003ead0
        /*5af8*/ 	.word	0x00000007
        /*5afc*/ 	.word	0x00000000
        /*5b00*/ 	.short	0x010a
        /*5b02*/ 	.byte	0x3f
	.zero		1


	//----- nvinfo : EIATTR_NUM_MBARRIERS
	.align		4
.L_37:
        /*5b04*/ 	.byte	0x03, 0x38
        /*5b06*/ 	.short	0x0012


	//----- nvinfo : EIATTR_EXIT_INSTR_OFFSETS
	.align		4
        /*5b08*/ 	.byte	0x04, 0x1c
        /*5b0a*/ 	.short	(.L_39 - .L_38)


	//   ....[0]....
.L_38:
        /*5b0c*/ 	.word	0x000007d0


	//   ....[1]....
        /*5b10*/ 	.word	0x00001140


	//   ....[2]....
        /*5b14*/ 	.word	0x0003cca0


	//   ....[3]....
        /*5b18*/ 	.word	0x0003d3b0


	//   ....[4]....
        /*5b1c*/ 	.word	0x0003e6e0


	//----- nvinfo : EIATTR_MAX_THREADS
	.align		4
.L_39:
        /*5b20*/ 	.byte	0x04, 0x05
        /*5b22*/ 	.short	(.L_41 - .L_40)
.L_40:
        /*5b24*/ 	.word	0x00000180
        /*5b28*/ 	.word	0x00000001
        /*5b2c*/ 	.word	0x00000001


	//----- nvinfo : EIATTR_CRS_STACK_SIZE
	.align		4
.L_41:
        /*5b30*/ 	.byte	0x04, 0x1e
        /*5b32*/ 	.short	(.L_43 - .L_42)
.L_42:
        /*5b34*/ 	.word	0x00000000


	//----- nvinfo : EIATTR_CBANK_PARAM_SIZE
	.align		4
.L_43:
        /*5b38*/ 	.byte	0x03, 0x19
        /*5b3a*/ 	.short	0x0470


	//----- nvinfo : EIATTR_PARAM_CBANK
	.align		4
        /*5b3c*/ 	.byte	0x04, 0x0a
        /*5b3e*/ 	.short	(.L_45 - .L_44)
	.align		4
.L_44:
        /*5b40*/ 	.word	index@(.nv.constant0._ZN7cutlass13device_kernelINS_4gemm6kernel13GemmUniversalIN4cute5tupleIJiiiiEEENS1_10collective13CollectiveMmaINS1_34MainloopSm90TmaGmmaWarpSpecializedILi8ENS5_IJNS4_1CILi1EEESB_SB_EEENS1_35KernelTmaWarpSpecializedCooperativeEEENS5_IJNSA_ILi384EEENSA_ILi512EEENSA_ILi16EEEEEENS_6half_tENS5_IJlSB_lEEESJ_SK_NS4_8TiledMMAINS4_8MMA_AtomIJNS4_4SM904GMMA26MMA_64x256x16_F32F16F16_SSILNSO_5MajorE0ELSQ_0ELNSO_7ScaleInE1ELSR_1EEEEEENS4_6LayoutINS5_IJNSA_ILi2EEESB_SB_EEENS5_IJSB_NSA_ILi0EEESX_EEEEENS5_IJNS4_10UnderscoreES10_S10_EEEEENS4_13SM90_TMA_LOADENS4_14ComposedLayoutINS4_7SwizzleILi1ELi4ELi3EEENS4_18smem_ptr_flag_bitsILi16EEENSU_INS5_IJNSA_ILi8EEESH_EEENS5_IJSH_SB_EEEEEEEvNS4_8identityES13_S1D_vS1E_EENS_8epilogue10collective6detail29Sm90TmaWarpSpecializedAdapterINS1H_15DefaultEpilogueISJ_SK_SK_NS1G_6thread17LinearCombinationISJ_Li1EffLNS1L_9ScaleType4KindE0ELNS_15FloatRoundStyleE2ESJ_EENS1_15EpilogueDefaultEEEEEvvEEEEvNT_6ParamsE)
        /*5b44*/ 	.short	0x0210
        /*5b46*/ 	.short	0x0470


	//----- nvinfo : EIATTR_SW_WAR
	.align		4
.L_45:
        /*5b48*/ 	.byte	0x04, 0x36
        /*5b4a*/ 	.short	(.L_47 - .L_46)
.L_46:
        /*5b4c*/ 	.word	0x00000008
.L_47:


//--------------------- .nv.callgraph             --------------------------
	.section	.nv.callgraph,"",@"SHT_CUDA_CALLGRAPH"
	.align	4
	.sectionentsize	8
	.align		4
        /*0000*/ 	.word	0x00000000
	.align		4
        /*0004*/ 	.word	0xffffffff
	.align		4
        /*0008*/ 	.word	index@(_ZN7cutlass13device_kernelINS_4gemm6kernel13GemmUniversalIN4cute5tupleIJiiiiEEENS1_10collective13CollectiveMmaINS1_34MainloopSm90TmaGmmaWarpSpecializedILi8ENS5_IJNS4_1CILi1EEESB_SB_EEENS1_35KernelTmaWarpSpecializedCooperativeEEENS5_IJNSA_ILi384EEENSA_ILi512EEENSA_ILi16EEEEEENS_6half_tENS5_IJlSB_lEEESJ_SK_NS4_8TiledMMAINS4_8MMA_AtomIJNS4_4SM904GMMA26MMA_64x256x16_F32F16F16_SSILNSO_5MajorE0ELSQ_0ELNSO_7ScaleInE1ELSR_1EEEEEENS4_6LayoutINS5_IJNSA_ILi2EEESB_SB_EEENS5_IJSB_NSA_ILi0EEESX_EEEEENS5_IJNS4_10UnderscoreES10_S10_EEEEENS4_13SM90_TMA_LOADENS4_14ComposedLayoutINS4_7SwizzleILi1ELi4ELi3EEENS4_18smem_ptr_flag_bitsILi16EEENSU_INS5_IJNSA_ILi8EEESH_EEENS5_IJSH_SB_EEEEEEEvNS4_8identityES13_S1D_vS1E_EENS_8epilogue10collective6detail29Sm90TmaWarpSpecializedAdapterINS1H_15DefaultEpilogueISJ_SK_SK_NS1G_6thread17LinearCombinationISJ_Li1EffLNS1L_9ScaleType4KindE0ELNS_15FloatRoundStyleE2ESJ_EENS1_15EpilogueDefaultEEEEEvvEEEEvNT_6ParamsE)
	.align		4
        /*000c*/ 	.word	index@(__assertfail)
	.align		4
        /*0010*/ 	.word	0x00000000
	.align		4
        /*0014*/ 	.word	0xfffffffe
	.align		4
        /*0018*/ 	.word	0x00000000
	.align		4
        /*001c*/ 	.word	0xfffffffd
	.align		4
        /*0020*/ 	.word	0x00000000
	.align		4
        /*0024*/ 	.word	0xfffffffc


//--------------------- .nv.constant4             --------------------------
	.section	.nv.constant4,"a",@progbits
	.align	8
	.align		8
.nv.constant4:
        /*0000*/ 	.dword	__assertfail
	.align		8
        /*0008*/ 	.dword	__unnamed_1
	.align		8
        /*0010*/ 	.dword	_ZN40_INTERNAL_6b9ff728_4_k_cu_6a4be1a7_113684cuda3std3__45__cpo5beginE
	.align		8
        /*0018*/ 	.dword	_ZN40_INTERNAL_6b9ff728_4_k_cu_6a4be1a7_113684cuda3std3__45__cpo3endE
	.align		8
        /*0020*/ 	.dword	_ZN40_INTERNAL_6b9ff728_4_k_cu_6a4be1a7_113684cuda3std3__45__cpo6cbeginE
	.align		8
        /*0028*/ 	.dword	_ZN40_INTERNAL_6b9ff728_4_k_cu_6a4be1a7_113684cuda3std3__45__cpo4cendE
	.align		8
        /*0030*/ 	.dword	_ZN40_INTERNAL_6b9ff728_4_k_cu_6a4be1a7_113684cuda3std3__442_GLOBAL__N__6b9ff728_4_k_cu_6a4be1a7_113686ignoreE
	.align		8
        /*0038*/ 	.dword	_ZN40_INTERNAL_6b9ff728_4_k_cu_6a4be1a7_113684cuda3std3__419piecewise_constructE
	.align		8
        /*0040*/ 	.dword	_ZN40_INTERNAL_6b9ff728_4_k_cu_6a4be1a7_113684cuda3std3__48in_placeE
	.align		8
        /*0048*/ 	.dword	_ZN40_INTERNAL_6b9ff728_4_k_cu_6a4be1a7_113684cuda3std6ranges3__45__cpo4swapE
	.align		8
        /*0050*/ 	.dword	_ZN40_INTERNAL_6b9ff728_4_k_cu_6a4be1a7_113684cuda3std6ranges3__45__cpo9iter_moveE
	.align		8
        /*0058*/ 	.dword	_ZN40_INTERNAL_6b9ff728_4_k_cu_6a4be1a7_113684cute7productE
	.align		8
        /*0060*/ 	.dword	_ZN40_INTERNAL_6b9ff728_4_k_cu_6a4be1a7_113684cute1_E
	.align		8
        /*0068*/ 	.dword	$str$22
	.align		8
        /*0070*/ 	.dword	$str$23


//--------------------- .text._ZN7cutlass13device_kernelINS_4gemm6kernel13GemmUniversalIN4cute5tupleIJiiiiEEENS1_10collective13CollectiveMmaINS1_34MainloopSm90TmaGmmaWarpSpecializedILi8ENS5_IJNS4_1CILi1EEESB_SB_EEENS1_35KernelTmaWarpSpecializedCooperativeEEENS5_IJNSA_ILi384EEENSA_ILi512EEENSA_ILi16EEEEEENS_6half_tENS5_IJlSB_lEEESJ_SK_NS4_8TiledMMAINS4_8MMA_AtomIJNS4_4SM904GMMA26MMA_64x256x16_F32F16F16_SSILNSO_5MajorE0ELSQ_0ELNSO_7ScaleInE1ELSR_1EEEEEENS4_6LayoutINS5_IJNSA_ILi2EEESB_SB_EEENS5_IJSB_NSA_ILi0EEESX_EEEEENS5_IJNS4_10UnderscoreES10_S10_EEEEENS4_13SM90_TMA_LOADENS4_14ComposedLayoutINS4_7SwizzleILi1ELi4ELi3EEENS4_18smem_ptr_flag_bitsILi16EEENSU_INS5_IJNSA_ILi8EEESH_EEENS5_IJSH_SB_EEEEEEEvNS4_8identityES13_S1D_vS1E_EENS_8epilogue10collective6detail29Sm90TmaWarpSpecializedAdapterINS1H_15DefaultEpilogueISJ_SK_SK_NS1G_6thread17LinearCombinationISJ_Li1EffLNS1L_9ScaleType4KindE0ELNS_15FloatRoundStyleE2ESJ_EENS1_15EpilogueDefaultEEEEEvvEEEEvNT_6ParamsE --------------------------
	.section	.text._ZN7cutlass13device_kernelINS_4gemm6kernel13GemmUniversalIN4cute5tupleIJiiiiEEENS1_10collective13CollectiveMmaINS1_34MainloopSm90TmaGmmaWarpSpecializedILi8ENS5_IJNS4_1CILi1EEESB_SB_EEENS1_35KernelTmaWarpSpecializedCooperativeEEENS5_IJNSA_ILi384EEENSA_ILi512EEENSA_ILi16EEEEEENS_6half_tENS5_IJlSB_lEEESJ_SK_NS4_8TiledMMAINS4_8MMA_AtomIJNS4_4SM904GMMA26MMA_64x256x16_F32F16F16_SSILNSO_5MajorE0ELSQ_0ELNSO_7ScaleInE1ELSR_1EEEEEENS4_6LayoutINS5_IJNSA_ILi2EEESB_SB_EEENS5_IJSB_NSA_ILi0EEESX_EEEEENS5_IJNS4_10UnderscoreES10_S10_EEEEENS4_13SM90_TMA_LOADENS4_14ComposedLayoutINS4_7SwizzleILi1ELi4ELi3EEENS4_18smem_ptr_flag_bitsILi16EEENSU_INS5_IJNSA_ILi8EEESH_EEENS5_IJSH_SB_EEEEEEEvNS4_8identityES13_S1D_vS1E_EENS_8epilogue10collective6detail29Sm90TmaWarpSpecializedAdapterINS1H_15DefaultEpilogueISJ_SK_SK_NS1G_6thread17LinearCombinationISJ_Li1EffLNS1L_9ScaleType4KindE0ELNS_15FloatRoundStyleE2ESJ_EENS1_15EpilogueDefaultEEEEEvvEEEEvNT_6ParamsE,"ax",@progbits
	.align	128
.text._ZN7cutlass13device_kernelINS_4gemm6kernel13GemmUniversalIN4cute5tupleIJiiiiEEENS1_10collective13CollectiveMmaINS1_34MainloopSm90TmaGmmaWarpSpecializedILi8ENS5_IJNS4_1CILi1EEESB_SB_EEENS1_35KernelTmaWarpSpecializedCooperativeEEENS5_IJNSA_ILi384EEENSA_ILi512EEENSA_ILi16EEEEEENS_6half_tENS5_IJlSB_lEEESJ_SK_NS4_8TiledMMAINS4_8MMA_AtomIJNS4_4SM904GMMA26MMA_64x256x16_F32F16F16_SSILNSO_5MajorE0ELSQ_0ELNSO_7ScaleInE1ELSR_1EEEEEENS4_6LayoutINS5_IJNSA_ILi2EEESB_SB_EEENS5_IJSB_NSA_ILi0EEESX_EEEEENS5_IJNS4_10UnderscoreES10_S10_EEEEENS4_13SM90_TMA_LOADENS4_14ComposedLayoutINS4_7SwizzleILi1ELi4ELi3EEENS4_18smem_ptr_flag_bitsILi16EEENSU_INS5_IJNSA_ILi8EEESH_EEENS5_IJSH_SB_EEEEEEEvNS4_8identityES13_S1D_vS1E_EENS_8epilogue10collective6detail29Sm90TmaWarpSpecializedAdapterINS1H_15DefaultEpilogueISJ_SK_SK_NS1G_6thread17LinearCombinationISJ_Li1EffLNS1L_9ScaleType4KindE0ELNS_15FloatRoundStyleE2ESJ_EENS1_15EpilogueDefaultEEEEEvvEEEEvNT_6ParamsE:
        .type           _ZN7cutlass13device_kernelINS_4gemm6kernel13GemmUniversalIN4cute5tupleIJiiiiEEENS1_10collective13CollectiveMmaINS1_34MainloopSm90TmaGmmaWarpSpecializedILi8ENS5_IJNS4_1CILi1EEESB_SB_EEENS1_35KernelTmaWarpSpecializedCooperativeEEENS5_IJNSA_ILi384EEENSA_ILi512EEENSA_ILi16EEEEEENS_6half_tENS5_IJlSB_lEEESJ_SK_NS4_8TiledMMAINS4_8MMA_AtomIJNS4_4SM904GMMA26MMA_64x256x16_F32F16F16_SSILNSO_5MajorE0ELSQ_0ELNSO_7ScaleInE1ELSR_1EEEEEENS4_6LayoutINS5_IJNSA_ILi2EEESB_SB_EEENS5_IJSB_NSA_ILi0EEESX_EEEEENS5_IJNS4_10UnderscoreES10_S10_EEEEENS4_13SM90_TMA_LOADENS4_14ComposedLayoutINS4_7SwizzleILi1ELi4ELi3EEENS4_18smem_ptr_flag_bitsILi16EEENSU_INS5_IJNSA_ILi8EEESH_EEENS5_IJSH_SB_EEEEEEEvNS4_8identityES13_S1D_vS1E_EENS_8epilogue10collective6detail29Sm90TmaWarpSpecializedAdapterINS1H_15DefaultEpilogueISJ_SK_SK_NS1G_6thread17LinearCombinationISJ_Li1EffLNS1L_9ScaleType4KindE0ELNS_15FloatRoundStyleE2ESJ_EENS1_15EpilogueDefaultEEEEEvvEEEEvNT_6ParamsE,@function
        .size           _ZN7cutlass13device_kernelINS_4gemm6kernel13GemmUniversalIN4cute5tupleIJiiiiEEENS1_10collective13CollectiveMmaINS1_34MainloopSm90TmaGmmaWarpSpecializedILi8ENS5_IJNS4_1CILi1EEESB_SB_EEENS1_35KernelTmaWarpSpecializedCooperativeEEENS5_IJNSA_ILi384EEENSA_ILi512EEENSA_ILi16EEEEEENS_6half_tENS5_IJlSB_lEEESJ_SK_NS4_8TiledMMAINS4_8MMA_AtomIJNS4_4SM904GMMA26MMA_64x256x16_F32F16F16_SSILNSO_5MajorE0ELSQ_0ELNSO_7ScaleInE1ELSR_1EEEEEENS4_6LayoutINS5_IJNSA_ILi2EEESB_SB_EEENS5_IJSB_NSA_ILi0EEESX_EEEEENS5_IJNS4_10UnderscoreES10_S10_EEEEENS4_13SM90_TMA_LOADENS4_14ComposedLayoutINS4_7SwizzleILi1ELi4ELi3EEENS4_18smem_ptr_flag_bitsILi16EEENSU_INS5_IJNSA_ILi8EEESH_EEENS5_IJSH_SB_EEEEEEEvNS4_8identityES13_S1D_vS1E_EENS_8epilogue10collective6detail29Sm90TmaWarpSpecializedAdapterINS1H_15DefaultEpilogueISJ_SK_SK_NS1G_6thread17LinearCombinationISJ_Li1EffLNS1L_9ScaleType4KindE0ELNS_15FloatRoundStyleE2ESJ_EENS1_15EpilogueDefaultEEEEEvvEEEEvNT_6ParamsE,(.L_x_1607 - _ZN7cutlass13device_kernelINS_4gemm6kernel13GemmUniversalIN4cute5tupleIJiiiiEEENS1_10collective13CollectiveMmaINS1_34MainloopSm90TmaGmmaWarpSpecializedILi8ENS5_IJNS4_1CILi1EEESB_SB_EEENS1_35KernelTmaWarpSpecializedCooperativeEEENS5_IJNSA_ILi384EEENSA_ILi512EEENSA_ILi16EEEEEENS_6half_tENS5_IJlSB_lEEESJ_SK_NS4_8TiledMMAINS4_8MMA_AtomIJNS4_4SM904GMMA26MMA_64x256x16_F32F16F16_SSILNSO_5MajorE0ELSQ_0ELNSO_7ScaleInE1ELSR_1EEEEEENS4_6LayoutINS5_IJNSA_ILi2EEESB_SB_EEENS5_IJSB_NSA_ILi0EEESX_EEEEENS5_IJNS4_10UnderscoreES10_S10_EEEEENS4_13SM90_TMA_LOADENS4_14ComposedLayoutINS4_7SwizzleILi1ELi4ELi3EEENS4_18smem_ptr_flag_bitsILi16EEENSU_INS5_IJNSA_ILi8EEESH_EEENS5_IJSH_SB_EEEEEEEvNS4_8identityES13_S1D_vS1E_EENS_8epilogue10collective6detail29Sm90TmaWarpSpecializedAdapterINS1H_15DefaultEpilogueISJ_SK_SK_NS1G_6thread17LinearCombinationISJ_Li1EffLNS1L_9ScaleType4KindE0ELNS_15FloatRoundStyleE2ESJ_EENS1_15EpilogueDefaultEEEEEvvEEEEvNT_6ParamsE)
        .other          _ZN7cutlass13device_kernelINS_4gemm6kernel13GemmUniversalIN4cute5tupleIJiiiiEEENS1_10collective13CollectiveMmaINS1_34MainloopSm90TmaGmmaWarpSpecializedILi8ENS5_IJNS4_1CILi1EEESB_SB_EEENS1_35KernelTmaWarpSpecializedCooperativeEEENS5_IJNSA_ILi384EEENSA_ILi512EEENSA_ILi16EEEEEENS_6half_tENS5_IJlSB_lEEESJ_SK_NS4_8TiledMMAINS4_8MMA_AtomIJNS4_4SM904GMMA26MMA_64x256x16_F32F16F16_SSILNSO_5MajorE0ELSQ_0ELNSO_7ScaleInE1ELSR_1EEEEEENS4_6LayoutINS5_IJNSA_ILi2EEESB_SB_EEENS5_IJSB_NSA_ILi0EEESX_EEEEENS5_IJNS4_10UnderscoreES10_S10_EEEEENS4_13SM90_TMA_LOADENS4_14ComposedLayoutINS4_7SwizzleILi1ELi4ELi3EEENS4_18smem_ptr_flag_bitsILi16EEENSU_INS5_IJNSA_ILi8EEESH_EEENS5_IJSH_SB_EEEEEEEvNS4_8identityES13_S1D_vS1E_EENS_8epilogue10collective6detail29Sm90TmaWarpSpecializedAdapterINS1H_15DefaultEpilogueISJ_SK_SK_NS1G_6thread17LinearCombinationISJ_Li1EffLNS1L_9ScaleType4KindE0ELNS_15FloatRoundStyleE2ESJ_EENS1_15EpilogueDefaultEEEEEvvEEEEvNT_6ParamsE,@"STO_CUDA_ENTRY STV_DEFAULT"
_ZN7cutlass13device_kernelINS_4gemm6kernel13GemmUniversalIN4cute5tupleIJiiiiEEENS1_10collective13CollectiveMmaINS1_34MainloopSm90TmaGmmaWarpSpecializedILi8ENS5_IJNS4_1CILi1EEESB_SB_EEENS1_35KernelTmaWarpSpecializedCooperativeEEENS5_IJNSA_ILi384EEENSA_ILi512EEENSA_ILi16EEEEEENS_6half_tENS5_IJlSB_lEEESJ_SK_NS4_8TiledMMAINS4_8MMA_AtomIJNS4_4SM904GMMA26MMA_64x256x16_F32F16F16_SSILNSO_5MajorE0ELSQ_0ELNSO_7ScaleInE1ELSR_1EEEEEENS4_6LayoutINS5_IJNSA_ILi2EEESB_SB_EEENS5_IJSB_NSA_ILi0EEESX_EEEEENS5_IJNS4_10UnderscoreES10_S10_EEEEENS4_13SM90_TMA_LOADENS4_14ComposedLayoutINS4_7SwizzleILi1ELi4ELi3EEENS4_18smem_ptr_flag_bitsILi16EEENSU_INS5_IJNSA_ILi8EEESH_EEENS5_IJSH_SB_EEEEEEEvNS4_8identityES13_S1D_vS1E_EENS_8epilogue10collective6detail29Sm90TmaWarpSpecializedAdapterINS1H_15DefaultEpilogueISJ_SK_SK_NS1G_6thread17LinearCombinationISJ_Li1EffLNS1L_9ScaleType4KindE0ELNS_15FloatRoundStyleE2ESJ_EENS1_15EpilogueDefaultEEEEEvvEEEEvNT_6ParamsE:
[----:B------:R-:W0:Y:S02]  /*0000*/  LDC R1, c[0x0][0x28] ;  /* 0x00000a00ff017b82 */ /* 0x000e240000000800 */
[----:B0-----:R-:W-:Y:S01]  /*0010*/  VIADD R1, R1, 0xffffed48 ;  /* 0xffffed4801017836 */ /* 0x001fe20000000000 */
[----:B------:R-:W0:Y:S01]  /*0020*/  S2R R2, SR_TID.X ;  /* 0x0000000000027919 */ /* 0x000e220000002100 */
[----:B------:R-:W-:Y:S01]  /*0030*/  ELECT P0, URZ, PT ;  /* 0x00000000003f782f */ /* 0x000fe20003800000 */
[----:B------:R-:W-:Y:S01]  /*0040*/  BSSY B0, `(.L_x_0) ;  /* 0x0000015000007945 */ /* 0x000fe20003800000 */
[--C-:B0-----:R-:W-:Y:S02]  /*0050*/  SHF.R.U32.HI R0, RZ, 0x5, R2.reuse ;  /* 0x00000005ff007819 */ /* 0x101fe40000011602 */
[----:B------:R-:W-:-:S03]  /*0060*/  SHF.R.U32.HI R2, RZ, 0x7, R2 ;  /* 0x00000007ff027819 */ /* 0x000fc60000011602 */
[----:B------:R-:W0:Y:S04]  /*0070*/  SHFL.IDX PT, R3, R0, RZ, 0x1f ;  /* 0x00001fff00037589 */ /* 0x000e2800000e0000 */
[----:B------:R-:W1:Y:S01]  /*0080*/  SHFL.IDX PT, R2, R2, RZ, 0x1f ;  /* 0x00001fff02027589 */ /* 0x000e6200000e0000 */
[----:B0-----:R-:W-:Y:S02]  /*0090*/  R2UR UR10, R3 ;  /* 0x00000000030a72ca */ /* 0x001fe400000e0000 */
[----:B-1----:R-:W-:-:S11]  /*00a0*/  R2UR UR5, R2 ;  /* 0x00000000020572ca */ /* 0x002fd600000e0000 */
[----:B------:R-:W-:Y:S02]  /*00b0*/  USHF.R.S32.HI UR4, URZ, 0x1f, UR10 ;  /* 0x0000001f3f047899 */ /* 0x000fe4000801140a */
[----:B------:R-:W-:Y:S02]  /*00c0*/  ISETP.NE.OR P0, PT, RZ, UR10, !P0 ;  /* 0x0000000aff007c0c */ /* 0x000fe4000c705670 */
[----:B------:R-:W-:-:S04]  /*00d0*/  ULEA.HI UR4, UR4, UR10, URZ, 0x2 ;  /* 0x0000000a04047291 */ /* 0x000fc8000f8f103f */
[----:B------:R-:W-:-:S04]  /*00e0*/  ULOP3.LUT UR4, UR4, 0xfffffffc, URZ, 0xc0, !UPT ;  /* 0xfffffffc04047892 */ /* 0x000fc8000f8ec03f */
[----:B------:R-:W-:-:S03]  /*00f0*/  UIADD3 UR10, UR10, -UR4, URZ ;  /* 0x800000040a0a7290 */ /* 0x000fc6000fffe03f */
[----:B------:R-:W-:Y:S09]  /*0100*/  @P0 BRA `(.L_x_1) ;  /* 0x0000000000200947 */ /* 0x000ff20003800000 */
[----:B------:R-:W-:Y:S02]  /*0110*/  ULDC.64 UR6, c[0x0][0x198] ;  /* 0x0000660000067ab9 */ /* 0x000fe40000000a00 */
[----:B------:R-:W-:Y:S02]  /*0120*/  UIADD3 UR8, UP0, UR6, 0xf0, URZ ;  /* 0x000000f006087890 */ /* 0x000fe4000ff1e03f */
[----:B------:R-:W-:Y:S02]  /*0130*/  UIADD3 UR6, UP1, UR6, 0x1f0, URZ ;  /* 0x000001f006067890 */ /* 0x000fe4000ff3e03f */
[----:B------:R-:W-:Y:S02]  /*0140*/  UIADD3.X UR9, URZ, UR7, URZ, UP0, !UPT ;  /* 0x000000073f097290 */ /* 0x000fe400087fe43f */
[----:B------:R-:W-:-:S07]  /*0150*/  UIADD3.X UR7, URZ, UR7, URZ, UP1, !UPT ;  /* 0x000000073f077290 */ /* 0x000fce0008ffe43f */
[----:B------:R0:W-:Y:S02]  /*0160*/  UTMACCTL.PF [UR8] ;  /* 0x00000000080079b9 */ /* 0x0001e40008040000 */
[----:B------:R0:W-:Y:S02]  /*0170*/  UTMACCTL.PF [UR6] ;  /* 0x00000000060079b9 */ /* 0x0001e40008040000 */
[----:B0-----:R-:W-:Y:S01]  /*0180*/  NOP ;  /* 0x0000000000007918 */ /* 0x001fe20000000000 */
.L_x_1:
[----:B------:R-:W-:Y:S05]  /*0190*/  BSYNC B0 ;  /* 0x0000000000007941 */ /* 0x000fea0003800000 */
.L_x_0:
[----:B------:R-:W0:Y:S01]  /*01a0*/  SHFL.IDX PT, R2, R0, RZ, 0x1f ;  /* 0x00001fff00027589 */ /* 0x000e2200000e0000 */
[----:B------:R-:W-:Y:S01]  /*01b0*/  UISETP.NE.AND UP0, UPT, UR10, 0x3, UPT ;  /* 0x000000030a00788c */ /* 0x000fe2000bf05270 */
[----:B------:R-:W-:Y:S01]  /*01c0*/  ISETP.NE.AND P1, PT, RZ, UR5, PT ;  /* 0x00000005ff007c0c */ /* 0x000fe2000bf25270 */
[----:B------:R-:W-:Y:S02]  /*01d0*/  UIADD3 UR18, UR5, -0x1, URZ ;  /* 0xffffffff05127890 */ /* 0x000fe4000fffe03f */
[----:B------:R-:W-:Y:S02]  /*01e0*/  UISETP.EQ.OR UP0, UPT, UR10, URZ, !UP0 ;  /* 0x0000003f0a00728c */ /* 0x000fe4000c702670 */
[----:B------:R-:W-:Y:S02]  /*01f0*/  UISETP.GE.U32.AND UP1, UPT, UR18, 0x2, UPT ;  /* 0x000000021200788c */ /* 0x000fe4000bf26070 */
[----:B------:R-:W-:-:S04]  /*0200*/  UISETP.EQ.AND UP0, UPT, UR5, URZ, UP0 ;  /* 0x0000003f0500728c */ /* 0x000fc80008702270 */
[----:B------:R-:W-:-:S04]  /*0210*/  USEL UR40, URZ, 0x1, !UP0 ;  /* 0x000000013f287887 */ /* 0x000fc8000c000000 */
[----:B------:R-:W-:Y:S01]  /*0220*/  USEL UR40, UR40, 0x2, UP1 ;  /* 0x0000000228287887 */ /* 0x000fe20008800000 */
[----:B0-----:R-:W-:-:S13]  /*0230*/  ISETP.NE.AND P0, PT, R2, RZ, PT ;  /* 0x000000ff0200720c */ /* 0x001fda0003f05270 */
[----:B------:R-:W-:Y:S05]  /*0240*/  @P0 BRA `(.L_x_2) ;  /* 0x0000000000840947 */ /* 0x000fea0003800000 */
[----:B------:R-:W-:Y:S01]  /*0250*/  ELECT P0, URZ, PT ;  /* 0x00000000003f782f */ /* 0x000fe20003800000 */
[----:B------:R-:W-:-:S12]  /*0260*/  BSSY B0, `(.L_x_2) ;  /* 0x000001f000007945 */ /* 0x000fd80003800000 */
[----:B------:R-:W-:Y:S05]  /*0270*/  @!P0 BRA `(.L_x_3) ;  /* 0x0000000000748947 */ /* 0x000fea0003800000 */
[----:B------:R-:W0:Y:S01]  /*0280*/  S2UR UR8, SR_CgaCtaId ;  /* 0x00000000000879c3 */ /* 0x000e220000008800 */
[----:B------:R-:W-:Y:S01]  /*0290*/  UMOV UR4, 0x400 ;  /* 0x0000040000047882 */ /* 0x000fe20000000000 */
[----:B------:R-:W-:Y:S01]  /*02a0*/  UMOV UR5, 0x1 ;  /* 0x0000000100057882 */ /* 0x000fe20000000000 */
[----:B------:R-:W-:Y:S02]  /*02b0*/  UMOV UR6, 0x100 ;  /* 0x0000010000067882 */ /* 0x000fe40000000000 */
[----:B------:R-:W-:-:S04]  /*02c0*/  UIADD3 UR6, -UR6, 0x100000, URZ ;  /* 0x0010000006067890 */ /* 0x000fc8000fffe13f */
[----:B------:R-:W-:Y:S02]  /*02d0*/  USHF.L.U32 UR7, UR6, 0xb, URZ ;  /* 0x0000000b06077899 */ /* 0x000fe4000800063f */
[----:B------:R-:W-:Y:S02]  /*02e0*/  USHF.L.U32 UR6, UR6, 0x1, URZ ;  /* 0x0000000106067899 */ /* 0x000fe4000800063f */
[----:B0-----:R-:W-:Y:S02]  /*02f0*/  ULEA UR8, UR8, UR4, 0x18 ;  /* 0x0000000408087291 */ /* 0x001fe4000f8ec03f */
[----:B------:R-:W-:-:S04]  /*0300*/  UIADD3 UR4, -UR5, 0x100000, URZ ;  /* 0x0010000005047890 */ /* 0x000fc8000fffe13f */
[----:B------:R-:W-:Y:S02]  /*0310*/  USHF.L.U32 UR5, UR4, 0xb, URZ ;  /* 0x0000000b04057899 */ /* 0x000fe4000800063f */
[----:B------:R-:W-:Y:S01]  /*0320*/  USHF.L.U32 UR4, UR4, 0x1, URZ ;  /* 0x0000000104047899 */ /* 0x000fe2000800063f */
[----:B------:R-:W0:Y:S11]  /*0330*/  FENCE.VIEW.ASYNC.S ;  /* 0x00000000000073c6 */ /* 0x000e360000000000 */
[----:B0-----:R0:W1:Y:S01]  /*0340*/  SYNCS.EXCH.64 URZ, [UR8], UR4 ;  /* 0x00000004083f75b2 */ /* 0x0010620008000100 */
[----:B------:R0:W2:Y:S01]  /*0350*/  SYNCS.EXCH.64 URZ, [UR8+0x40], UR6 ;  /* 0x00004006083f75b2 */ /* 0x0000a20008000100 */
[----:B------:R0:W3:Y:S01]  /*0360*/  SYNCS.EXCH.64 URZ, [UR8+0x8], UR4 ;  /* 0x00000804083f75b2 */ /* 0x0000e20008000100 */
[----:B------:R0:W4:Y:S01]  /*0370*/  SYNCS.EXCH.64 URZ, [UR8+0x48], UR6 ;  /* 0x00004806083f75b2 */ /* 0x0001220008000100 */
[----:B------:R0:W0:Y:S01]  /*0380*/  SYNCS.EXCH.64 URZ, [UR8+0x10], UR4 ;  /* 0x00001004083f75b2 */ /* 0x0000220008000100 */
        /* <DEDUP_REMOVED lines=11> */
[----:B------:R-:W-:Y:S01]  /*0440*/  NOP ;  /* 0x0000000000007918 */ /* 0x000fe20000000000 */
.L_x_3:
[----:B0-----:R-:W-:Y:S05]  /*0450*/  BSYNC B0 ;  /* 0x0000000000007941 */ /* 0x001fea0003800000 */
.L_x_2:
[----:B------:R-:W0:Y:S01]  /*0460*/  SHFL.IDX PT, R0, R0, RZ, 0x1f ;  /* 0x00001fff00007589 */ /* 0x000e2200000e0000 */
[----:B------:R-:W-:Y:S01]  /*0470*/  ELECT P0, URZ, PT ;  /* 0x00000000003f782f */ /* 0x000fe20003800000 */
[----:B------:R-:W5:Y:S01]  /*0480*/  S2UR UR17, SR_CTAID.Y ;  /* 0x00000000001179c3 */ /* 0x000f620000002600 */
[----:B------:R-:W-:Y:S01]  /*0490*/  ULDC UR5, c[0x0][0x65c] ;  /* 0x0001970000057ab9 */ /* 0x000fe20000000800 */
[----:B------:R-:W-:Y:S01]  /*04a0*/  UMOV UR12, 0x20 ;  /* 0x00000020000c7882 */ /* 0x000fe20000000000 */
[----:B------:R-:W-:Y:S01]  /*04b0*/  UISETP.NE.AND UP2, UPT, UR5, 0x1, UPT ;  /* 0x000000010500788c */ /* 0x000fe2000bf45270 */
[----:B------:R-:W-:Y:S01]  /*04c0*/  NOP ;  /* 0x0000000000007918 */ /* 0x000fe20000000000 */
[----:B------:R-:W-:Y:S02]  /*04d0*/  NOP ;  /* 0x0000000000007918 */ /* 0x000fe40000000000 */
[----:B------:R-:W-:Y:S01]  /*04e0*/  UP2UR UR46, UPR, URZ, 0x4 ;  /* 0x000000043f2e7883 */ /* 0x000fe20008000000 */
[----:B------:R-:W1:Y:S01]  /*04f0*/  S2UR UR4, SR_CTAID.X ;  /* 0x00000000000479c3 */ /* 0x000e620000002500 */
[----:B------:R-:W-:-:S02]  /*0500*/  PLOP3.LUT P2, PT, PT, PT, UP2, 0x80, 0x0 ;  /* 0x000000000000781c */ /* 0x000fc40003f4f028 */
[----:B------:R-:W-:Y:S02]  /*0510*/  PLOP3.LUT P4, PT, PT, PT, UP2, 0x80, 0x0 ;  /* 0x000000000000781c */ /* 0x000fe40003f8f028 */
[----:B------:R-:W-:Y:S01]  /*0520*/  PLOP3.LUT P3, PT, PT, PT, UP2, 0x80, 0x0 ;  /* 0x000000000000781c */ /* 0x000fe20003f6f028 */
[----:B------:R-:W-:Y:S01]  /*0530*/  @UP2 ULDC UR14, c[0x0][0x10] ;  /* 0x00000400000e2ab9 */ /* 0x000fe20000000800 */
[----:B------:R-:W-:Y:S01]  /*0540*/  @UP2 UMOV UR9, URZ ;  /* 0x0000003f00092c82 */ /* 0x000fe20008000000 */
[----:B------:R-:W-:Y:S01]  /*0550*/  @!UP2 ULDC UR11, c[0x0][0xc] ;  /* 0x00000300000baab9 */ /* 0x000fe20000000800 */
[----:B0-----:R-:W-:Y:S01]  /*0560*/  ISETP.NE.OR P0, PT, R0, RZ, !P0 ;  /* 0x000000ff0000720c */ /* 0x001fe20004705670 */
[----:B-----5:R-:W-:Y:S02]  /*0570*/  @UP2 UMOV UR7, UR17 ;  /* 0x0000001100072c82 */ /* 0x020fe40008000000 */
[----:B------:R-:W-:Y:S01]  /*0580*/  @UP2 UMOV UR8, UR7 ;  /* 0x0000000700082c82 */ /* 0x000fe20008000000 */
[----:B------:R-:W-:Y:S01]  /*0590*/  @!UP2 UMOV UR7, UR17 ;  /* 0x000000110007ac82 */ /* 0x000fe20008000000 */
[----:B-1----:R-:W-:-:S08]  /*05a0*/  @UP2 UIMAD.WIDE.U32 UR14, UR4, UR14, UR8 ;  /* 0x0000000e040e22a5 */ /* 0x002fd0000f8e0008 */
[----:B------:R-:W-:Y:S01]  /*05b0*/  VOTEU.ALL UP0, P0 ;  /* 0x00000000003f7886 */ /* 0x000fe20000000000 */
[----:B------:R-:W-:Y:S01]  /*05c0*/  VOTEU.ALL UP1, P0 ;  /* 0x00000000003f7886 */ /* 0x000fe20000020000 */
[----:B------:R-:W-:-:S03]  /*05d0*/  IMAD.U32 R2, RZ, RZ, UR14 ;  /* 0x0000000eff027e24 */ /* 0x000fc6000f8e00ff */
[----:B------:R-:W0:Y:S01]  /*05e0*/  @!UP0 S2UR UR6, SR_CgaCtaId ;  /* 0x00000000000689c3 */ /* 0x000e220000008800 */
[----:B------:R-:W-:Y:S01]  /*05f0*/  @!UP0 UMOV UR5, 0x400 ;  /* 0x0000040000058882 */ /* 0x000fe20000000000 */
[----:B------:R-:W-:-:S04]  /*0600*/  @!UP0 UIADD3 UR12, -UR12, 0x100000, URZ ;  /* 0x001000000c0c8890 */ /* 0x000fc8000fffe13f */
[----:B------:R-:W-:Y:S02]  /*0610*/  @!UP0 USHF.L.U32 UR13, UR12, 0xb, URZ ;  /* 0x0000000b0c0d8899 */ /* 0x000fe4000800063f */
[----:B------:R-:W-:Y:S01]  /*0620*/  @!UP0 USHF.L.U32 UR12, UR12, 0x1, URZ ;  /* 0x000000010c0c8899 */ /* 0x000fe2000800063f */
[----:B------:R-:W-:Y:S01]  /*0630*/  IMAD.U32 R3, RZ, RZ, UR15 ;  /* 0x0000000fff037e24 */ /* 0x000fe2000f8e00ff */
[----:B0-----:R-:W-:Y:S01]  /*0640*/  @!UP0 ULEA UR16, UR6, UR5, 0x18 ;  /* 0x0000000506108291 */ /* 0x001fe2000f8ec03f */
[----:B------:R-:W-:Y:S01]  /*0650*/  VOTEU.ALL UP0, P0 ;  /* 0x00000000003f7886 */ /* 0x000fe20000000000 */
[----:B------:R-:W-:Y:S01]  /*0660*/  PLOP3.LUT P0, PT, PT, PT, UP2, 0x80, 0x0 ;  /* 0x000000000000781c */ /* 0x000fe20003f0f028 */
[----:B------:R-:W-:Y:S01]  /*0670*/  UMOV UR5, URZ ;  /* 0x0000003f00057c82 */ /* 0x000fe20008000000 */
[----:B------:R-:W-:Y:S01]  /*0680*/  @UP2 UMOV UR6, URZ ;  /* 0x0000003f00062c82 */ /* 0x000fe20008000000 */
[----:B------:R-:W-:Y:S02]  /*0690*/  @!UP2 UIMAD.WIDE.U32 UR8, UR11, UR7, UR4 ;  /* 0x000000070b08a2a5 */ /* 0x000fe4000f8e0004 */
[----:B------:R-:W-:-:S04]  /*06a0*/  @UP2 UIADD3 UR6, UR15, UR6, URZ ;  /* 0x000000060f062290 */ /* 0x000fc8000fffe03f */
[----:B------:R-:W-:Y:S01]  /*06b0*/  IMAD.U32 R5, RZ, RZ, UR9 ;  /* 0x00000009ff057e24 */ /* 0x000fe2000f8e00ff */
[----:B------:R-:W0:Y:S02]  /*06c0*/  FENCE.VIEW.ASYNC.S ;  /* 0x00000000000073c6 */ /* 0x000e240000000000 */
[----:B0-----:R0:W2:Y:S01]  /*06d0*/  @!UP0 SYNCS.EXCH.64 URZ, [UR16+0x90], UR12 ;  /* 0x0000900c103f85b2 */ /* 0x0010a20008000100 */
[----:B------:R-:W-:Y:S02]  /*06e0*/  @P2 IMAD.U32 R6, RZ, RZ, UR6 ;  /* 0x00000006ff062e24 */ /* 0x000fe4000f8e00ff */
[----:B------:R-:W-:Y:S02]  /*06f0*/  @P0 IMAD.MOV.U32 R7, RZ, RZ, R2 ;  /* 0x000000ffff070224 */ /* 0x000fe400078e0002 */
[----:B------:R-:W-:Y:S02]  /*0700*/  IMAD.U32 R2, RZ, RZ, UR8 ;  /* 0x00000008ff027e24 */ /* 0x000fe4000f8e00ff */
[----:B------:R-:W-:-:S02]  /*0710*/  @!P4 IMAD.MOV.U32 R6, RZ, RZ, R5 ;  /* 0x000000ffff06c224 */ /* 0x000fc400078e0005 */
[----:B------:R-:W-:Y:S02]  /*0720*/  @!P3 IMAD.MOV.U32 R7, RZ, RZ, R2 ;  /* 0x000000ffff07b224 */ /* 0x000fe400078e0002 */
[----:B------:R-:W-:Y:S01]  /*0730*/  IMAD.U32 R3, RZ, RZ, UR9 ;  /* 0x00000009ff037e24 */ /* 0x000fe2000f8e00ff */
[----:B------:R0:W-:Y:S01]  /*0740*/  STL [R1+0xa00], R6 ;  /* 0x000a000601007387 */ /* 0x0001e20000100800 */
[----:B------:R-:W-:-:S03]  /*0750*/  IMAD.U32 R4, RZ, RZ, UR8 ;  /* 0x00000008ff047e24 */ /* 0x000fc6000f8e00ff */
[----:B------:R0:W-:Y:S01]  /*0760*/  STL [R1+0xa04], R7 ;  /* 0x000a040701007387 */ /* 0x0001e20000100800 */
[----:B------:R0:W2:Y:S01]  /*0770*/  @!UP1 SYNCS.EXCH.64 URZ, [UR16+0x98], UR12 ;  /* 0x0000980c103f95b2 */ /* 0x0000a20008000100 */
[----:B------:R-:W-:Y:S01]  /*0780*/  NOP ;  /* 0x0000000000007918 */ /* 0x000fe20000000000 */
[----:B--234-:R-:W-:Y:S06]  /*0790*/  BAR.SYNC.DEFER_BLOCKING 0x0 ;  /* 0x0000000000007b1d */ /* 0x01cfec0000010000 */
[----:B------:R-:W-:Y:S05]  /*07a0*/  @!P1 BRA `(.L_x_4) ;  /* 0x000003c400409947 */ /* 0x000fea0003800000 */
[----:B------:R-:W-:-:S06]  /*07b0*/  UISETP.GT.U32.AND UP0, UPT, UR18, 0x1, UPT ;  /* 0x000000011200788c */ /* 0x000fcc000bf04070 */
[----:B------:R-:W-:-:S13]  /*07c0*/  PLOP3.LUT P0, PT, PT, PT, UP0, 0x80, 0x0 ;  /* 0x000000000000781c */ /* 0x000fda0003f0f008 */
[----:B0-----:R-:W-:Y:S05]  /*07d0*/  @P0 EXIT ;  /* 0x000000000000094d */ /* 0x001fea0003800000 */
[----:B------:R-:W-:Y:S01]  /*07e0*/  ULDC.64 UR8, c[0x0][0x650] ;  /* 0x0001940000087ab9 */ /* 0x000fe20000000a00 */
[----:B------:R-:W-:Y:S01]  /*07f0*/  UMOV UR41, 0xffffffff ;  /* 0xffffffff00297882 */ /* 0x000fe20000000000 */
[----:B------:R-:W-:Y:S01]  /*0800*/  ISETP.GE.U32.AND P0, PT, R7, UR8, PT ;  /* 0x0000000807007c0c */ /* 0x000fe2000bf06070 */
[----:B------:R-:W-:Y:S01]  /*0810*/  UMOV UR42, 0xffffffff ;  /* 0xffffffff002a7882 */ /* 0x000fe20000000000 */
[----:B------:R-:W-:Y:S01]  /*0820*/  UMOV UR43, 0xffffffff ;  /* 0xffffffff002b7882 */ /* 0x000fe20000000000 */
[----:B------:R-:W-:Y:S02]  /*0830*/  PRMT R0, RZ, 0x7610, R0 ;  /* 0x00007610ff007816 */ /* 0x000fe40000000000 */
[----:B------:R-:W-:-:S13]  /*0840*/  ISETP.GE.U32.AND.EX P0, PT, R6, UR9, PT, P0 ;  /* 0x0000000906007c0c */ /* 0x000fda000bf06100 */
[----:B------:R-:W-:Y:S05]  /*0850*/  @P0 BRA `(.L_x_5) ;  /* 0x0000000400800947 */ /* 0x000fea0003800000 */
[----:B------:R-:W-:Y:S01]  /*0860*/  I2FP.F32.U32 R0, UR4 ;  /* 0x0000000400007c45 */ /* 0x000fe20008201000 */
[----:B------:R-:W-:Y:S01]  /*0870*/  ULDC.64 UR16, c[0x0][0x628] ;  /* 0x00018a0000107ab9 */ /* 0x000fe20000000a00 */
[----:B------:R-:W-:Y:S01]  /*0880*/  ULDC UR6, c[0x0][0x150] ;  /* 0x0000540000067ab9 */ /* 0x000fe20000000800 */
[----:B------:R-:W-:Y:S01]  /*0890*/  ISETP.NE.U32.AND P0, PT, RZ, UR16, PT ;  /* 0x00000010ff007c0c */ /* 0x000fe2000bf05070 */
[----:B------:R-:W-:Y:S01]  /*08a0*/  ULDC UR15, c[0x0][0x630] ;  /* 0x00018c00000f7ab9 */ /* 0x000fe20000000800 */
[----:B------:R-:W-:Y:S01]  /*08b0*/  FMUL R0, R0, UR6 ;  /* 0x0000000600007c20 */ /* 0x000fe20008400000 */
[----:B------:R-:W-:Y:S01]  /*08c0*/  R2UR UR18, R7 ;  /* 0x00000000071272ca */ /* 0x000fe200000e0000 */
[----:B------:R-:W-:Y:S01]  /*08d0*/  ULDC UR20, c[0x0][0x154] ;  /* 0x0000550000147ab9 */ /* 0x000fe20000000800 */
[----:B------:R-:W-:Y:S01]  /*08e0*/  ISETP.NE.AND.EX P0, PT, RZ, UR17, PT, P0 ;  /* 0x00000011ff007c0c */ /* 0x000fe2000bf05300 */
[----:B------:R0:W1:Y:S01]  /*08f0*/  F2I.U32.TRUNC.NTZ R2, R0 ;  /* 0x0000000000027305 */ /* 0x000062000020f000 */
[----:B------:R-:W-:-:S02]  /*0900*/  R2UR UR19, R6 ;  /* 0x00000000061372ca */ /* 0x000fc400000e0000 */
[----:B------:R-:W-:Y:S02]  /*0910*/  R2UR UR8, R7 ;  /* 0x00000000070872ca */ /* 0x000fe400000e0000 */
[----:B------:R-:W-:-:S07]  /*0920*/  R2UR UR9, R6 ;  /* 0x00000000060972ca */ /* 0x000fce00000e0000 */
[----:B0-----:R-:W-:Y:S08]  /*0930*/  @!P0 BRA `(.L_x_6) ;  /* 0x0000000000308947 */ /* 0x001ff00003800000 */
[----:B------:R-:W-:Y:S01]  /*0940*/  R2UR UR8, R7 ;  /* 0x00000000070872ca */ /* 0x000fe200000e0000 */
[----:B------:R-:W-:Y:S01]  /*0950*/  ULDC UR6, c[0x0][0x634] ;  /* 0x00018d0000067ab9 */ /* 0x000fe20000000800 */
[----:B------:R-:W-:-:S11]  /*0960*/  R2UR UR14, R6 ;  /* 0x00000000060e72ca */ /* 0x000fd600000e0000 */
[----:B------:R-:W-:-:S04]  /*0970*/  UIADD3 UR6, UP0, UR8, UR6, URZ ;  /* 0x0000000608067290 */ /* 0x000fc8000ff1e03f */
[----:B------:R-:W-:-:S04]  /*0980*/  UIADD3.X UR14, URZ, UR14, URZ, UP0, !UPT ;  /* 0x0000000e3f0e7290 */ /* 0x000fc800087fe43f */
[----:B------:R-:W-:-:S04]  /*0990*/  UIMAD.WIDE.U32 UR8, UR14, UR16, URZ ;  /* 0x000000100e0872a5 */ /* 0x000fc8000f8e003f */
[----:B------:R-:W-:Y:S02]  /*09a0*/  UIMAD.WIDE.U32 UR10, UP0, UR6, UR17, UR8 ;  /* 0x00000011060a72a5 */ /* 0x000fe4000f800008 */
[----:B------:R-:W-:Y:S02]  /*09b0*/  UIMAD.WIDE.U32 UR8, UR6, UR16, URZ ;  /* 0x00000010060872a5 */ /* 0x000fe4000f8e003f */
[----:B------:R-:W-:Y:S02]  /*09c0*/  UIADD3.X UR13, URZ, URZ, URZ, UP0, !UPT ;  /* 0x0000003f3f0d7290 */ /* 0x000fe400087fe43f */
[----:B------:R-:W-:Y:S01]  /*09d0*/  UIADD3 URZ, UP0, UR9, UR10, URZ ;  /* 0x0000000a093f7290 */ /* 0x000fe2000ff1e03f */
[----:B------:R-:W-:-:S03]  /*09e0*/  UMOV UR12, UR11 ;  /* 0x0000000b000c7c82 */ /* 0x000fc60008000000 */
[----:B------:R-:W-:-:S12]  /*09f0*/  UIMAD.WIDE.U32.X UR8, UR14, UR17, UR12, UP0 ;  /* 0x000000110e0872a5 */ /* 0x000fd800080e040c */
.L_x_6:
[----:B------:R-:W-:Y:S01]  /*0a00*/  USHF.R.U64 UR43, UR8, UR15, UR9 ;  /* 0x0000000f082b7299 */ /* 0x000fe20008001209 */
[----:B------:R-:W-:Y:S01]  /*0a10*/  I2FP.F32.U32 R0, UR7 ;  /* 0x0000000700007c45 */ /* 0x000fe20008201000 */
[----:B------:R-:W-:Y:S01]  /*0a20*/  USHF.R.U32.HI UR5, URZ, UR15, UR9 ;  /* 0x0000000f3f057299 */ /* 0x000fe20008011609 */
[----:B-1----:R-:W-:Y:S01]  /*0a30*/  R2UR UR12, R2 ;  /* 0x00000000020c72ca */ /* 0x002fe200000e0000 */
[----:B------:R-:W-:Y:S02]  /*0a40*/  UIADD3 UR6, UP0, URZ, -UR43, URZ ;  /* 0x8000002b3f067290 */ /* 0x000fe4000ff1e03f */
[----:B------:R-:W-:Y:S01]  /*0a50*/  FMUL R0, R0, UR20 ;  /* 0x0000001400007c20 */ /* 0x000fe20008400000 */
[----:B------:R-:W-:Y:S01]  /*0a60*/  ULDC.64 UR8, c[0x0][0x620] ;  /* 0x0001880000087ab9 */ /* 0x000fe20000000a00 */
[----:B------:R-:W-:Y:S01]  /*0a70*/  UIADD3.X UR5, URZ, ~UR5, URZ, UP0, !UPT ;  /* 0x800000053f057290 */ /* 0x000fe200087fe43f */
[----:B------:R-:W-:Y:S01]  /*0a80*/  UMOV UR10, UR18 ;  /* 0x00000012000a7c82 */ /* 0x000fe20008000000 */
[----:B------:R-:W-:-:S02]  /*0a90*/  UMOV UR11, UR19 ;  /* 0x00000013000b7c82 */ /* 0x000fc40008000000 */
[----:B------:R-:W-:Y:S01]  /*0aa0*/  UIMAD UR5, UR5, UR8, URZ ;  /* 0x00000008050572a4 */ /* 0x000fe2000f8e023f */
[----:B------:R-:W0:Y:S01]  /*0ab0*/  F2I.U32.TRUNC.NTZ R0, R0 ;  /* 0x0000000000007305 */ /* 0x000e22000020f000 */
[----:B------:R-:W-:Y:S02]  /*0ac0*/  UIMAD.WIDE.U32 UR10, UR6, UR8, UR10 ;  /* 0x00000008060a72a5 */ /* 0x000fe4000f8e000a */
[----:B------:R-:W-:Y:S01]  /*0ad0*/  UIMAD UR6, UR6, UR9, UR5 ;  /* 0x00000009060672a4 */ /* 0x000fe2000f8e0205 */
[----:B------:R-:W-:Y:S01]  /*0ae0*/  ULDC UR21, c[0x0][0x658] ;  /* 0x0001960000157ab9 */ /* 0x000fe20000000800 */
[----:B------:R-:W-:Y:S02]  /*0af0*/  UMOV UR19, 0xffffffff ;  /* 0xffffffff00137882 */ /* 0x000fe40000000000 */
[----:B------:R-:W-:Y:S01]  /*0b00*/  UIADD3 UR6, UR11, UR6, URZ ;  /* 0x000000060b067290 */ /* 0x000fe2000fffe03f */
[----:B------:R-:W-:Y:S01]  /*0b10*/  ULDC UR15, c[0x0][0x618] ;  /* 0x00018600000f7ab9 */ /* 0x000fe20000000800 */
[----:B------:R-:W-:Y:S01]  /*0b20*/  ULDC.64 UR8, c[0x0][0x640] ;  /* 0x0001900000087ab9 */ /* 0x000fe20000000a00 */
[----:B------:R-:W-:Y:S01]  /*0b30*/  USHF.L.U32 UR11, UR19, UR21, URZ ;  /* 0x00000015130b7299 */ /* 0x000fe2000800063f */
[----:B------:R-:W-:Y:S01]  /*0b40*/  ISETP.NE.U32.AND P0, PT, RZ, UR8, PT ;  /* 0x00000008ff007c0c */ /* 0x000fe2000bf05070 */
[----:B------:R-:W-:-:S02]  /*0b50*/  USHF.R.U64 UR19, UR10, UR15, UR6 ;  /* 0x0000000f0a137299 */ /* 0x000fc40008001206 */
[----:B------:R-:W-:Y:S01]  /*0b60*/  USHF.R.U32.HI UR10, URZ, UR15, UR6 ;  /* 0x0000000f3f0a7299 */ /* 0x000fe20008011606 */
[----:B0-----:R-:W-:Y:S01]  /*0b70*/  R2UR UR14, R0 ;  /* 0x00000000000e72ca */ /* 0x001fe200000e0000 */
[----:B------:R-:W-:Y:S01]  /*0b80*/  ULDC UR17, c[0x0][0x608] ;  /* 0x0001820000117ab9 */ /* 0x000fe20000000800 */
[----:B------:R-:W-:Y:S01]  /*0b90*/  ISETP.NE.AND.EX P0, PT, RZ, UR9, PT, P0 ;  /* 0x00000009ff007c0c */ /* 0x000fe2000bf05300 */
[----:B------:R-:W-:Y:S02]  /*0ba0*/  USHF.R.U64 UR23, UR19, UR17, UR10 ;  /* 0x0000001113177299 */ /* 0x000fe4000800120a */
[----:B------:R-:W-:Y:S01]  /*0bb0*/  USHF.R.U32.HI UR10, URZ, UR17, UR10 ;  /* 0x000000113f0a7299 */ /* 0x000fe2000801160a */
[----:B------:R-:W-:Y:S01]  /*0bc0*/  UMOV UR16, 0x1 ;  /* 0x0000000100107882 */ /* 0x000fe20000000000 */
[----:B------:R-:W-:Y:S02]  /*0bd0*/  UIADD3 UR12, -UR12, URZ, URZ ;  /* 0x0000003f0c0c7290 */ /* 0x000fe4000fffe13f */
[----:B------:R-:W-:-:S02]  /*0be0*/  USHF.R.U64 UR24, UR23, UR21, UR10 ;  /* 0x0000001517187299 */ /* 0x000fc4000800120a */
[----:B------:R-:W-:Y:S01]  /*0bf0*/  USHF.L.U32 UR6, UR16, UR21, URZ ;  /* 0x0000001510067299 */ /* 0x000fe2000800063f */
[----:B------:R-:W-:Y:S01]  /*0c00*/  ULDC UR13, c[0x0][0x144] ;  /* 0x00005100000d7ab9 */ /* 0x000fe20000000800 */
[----:B------:R-:W-:Y:S01]  /*0c10*/  ULDC UR5, c[0x0][0x600] ;  /* 0x0001800000057ab9 */ /* 0x000fe20000000800 */
[----:B------:R-:W-:Y:S02]  /*0c20*/  ULOP3.LUT UR16, URZ, UR11, URZ, 0x33, !UPT ;  /* 0x0000000b3f107292 */ /* 0x000fe4000f8e333f */
[----:B------:R-:W-:Y:S02]  /*0c30*/  USHF.R.U32.HI UR11, URZ, UR21, UR10 ;  /* 0x000000153f0b7299 */ /* 0x000fe4000801160a */
[----:B------:R-:W-:Y:S02]  /*0c40*/  UIADD3 UR18, UR5, -0x1, URZ ;  /* 0xffffffff05127890 */ /* 0x000fe4000fffe03f */
[----:B------:R-:W-:Y:S02]  /*0c50*/  UIADD3 UR20, -UR14, URZ, URZ ;  /* 0x0000003f0e147290 */ /* 0x000fe4000fffe13f */
[----:B------:R-:W-:Y:S01]  /*0c60*/  UIMAD UR4, UR13, UR12, UR4 ;  /* 0x0000000c0d0472a4 */ /* 0x000fe2000f8e0204 */
[----:B------:R-:W-:Y:S01]  /*0c70*/  ULDC UR25, c[0x0][0x148] ;  /* 0x0000520000197ab9 */ /* 0x000fe20000000800 */
[----:B------:R-:W-:Y:S01]  /*0c80*/  ULDC UR21, c[0x0][0x648] ;  /* 0x0001920000157ab9 */ /* 0x000fe20000000800 */
[----:B------:R-:W-:Y:S01]  /*0c90*/  ULDC UR22, c[0x0][0x638] ;  /* 0x00018e0000167ab9 */ /* 0x000fe20000000800 */
[----:B------:R-:W-:Y:S01]  /*0ca0*/  UMOV UR10, UR24 ;  /* 0x00000018000a7c82 */ /* 0x000fe20008000000 */
[----:B------:R-:W-:Y:S07]  /*0cb0*/  @!P0 BRA `(.L_x_7) ;  /* 0x0000000000308947 */ /* 0x000fee0003800000 */
[----:B------:R-:W-:Y:S02]  /*0cc0*/  ULDC UR14, c[0x0][0x64c] ;  /* 0x00019300000e7ab9 */ /* 0x000fe40000000800 */
        /* <DEDUP_REMOVED lines=8> */
[----:B------:R-:W-:-:S07]  /*0d50*/  UIMAD.WIDE.U32.X UR8, UR17, UR9, UR14, UP0 ;  /* 0x00000009110872a5 */ /* 0x000fce00080e040e */
[----:B------:R-:W-:Y:S01]  /*0d60*/  UMOV UR10, UR8 ;  /* 0x00000008000a7c82 */ /* 0x000fe20008000000 */
[----:B------:R-:W-:-:S05]  /*0d70*/  UMOV UR11, UR9 ;  /* 0x00000009000b7c82 */ /* 0x000fca0008000000 */
.L_x_7:
[----:B------:R-:W-:Y:S01]  /*0d80*/  UISETP.NE.AND UP0, UPT, UR46, URZ, UPT ;  /* 0x0000003f2e00728c */ /* 0x000fe2000bf05270 */
[----:B------:R-:W-:Y:S01]  /*0d90*/  IMAD.MOV.U32 R0, RZ, RZ, 0x1 ;  /* 0x00000001ff007424 */ /* 0x000fe200078e00ff */
[----:B------:R-:W-:Y:S02]  /*0da0*/  USHF.R.U64 UR8, UR10, UR21, UR11 ;  /* 0x000000150a087299 */ /* 0x000fe4000800120b */
[----:B------:R-:W-:Y:S02]  /*0db0*/  ULOP3.LUT UR16, UR23, UR16, URZ, 0xc0, !UPT ;  /* 0x0000001017107292 */ /* 0x000fe4000f8ec03f */
[----:B------:R-:W-:Y:S02]  /*0dc0*/  ULOP3.LUT UR18, UR19, UR18, URZ, 0xc0, !UPT ;  /* 0x0000001213127292 */ /* 0x000fe4000f8ec03f */
[----:B------:R-:W-:-:S03]  /*0dd0*/  UIMAD UR16, UR6, UR8, UR16 ;  /* 0x00000008061072a4 */ /* 0x000fc6000f8e0210 */
[----:B------:R-:W-:Y:S02]  /*0de0*/  @UP0 UIMAD UR4, UR25, UR20, UR7 ;  /* 0x00000014190402a4 */ /* 0x000fe4000f8e0207 */
[----:B------:R-:W-:-:S04]  /*0df0*/  UIADD3 UR7, -UR8, URZ, URZ ;  /* 0x0000003f08077290 */ /* 0x000fc8000fffe13f */
[----:B------:R-:W-:-:S03]  /*0e00*/  UIMAD UR6, UR7, UR22, UR24 ;  /* 0x00000016070672a4 */ /* 0x000fc6000f8e0218 */
[----:B------:R-:W-:Y:S01]  /*0e10*/  ULDC UR7, c[0x0][0x610] ;  /* 0x0001840000077ab9 */ /* 0x000fe20000000800 */
[----:B------:R-:W-:Y:S02]  /*0e20*/  UIMAD UR6, UR6, UR5, UR18 ;  /* 0x00000005060672a4 */ /* 0x000fe4000f8e0212 */
[----:B------:R-:W-:-:S04]  /*0e30*/  UIMAD UR4, UR16, UR7, UR4 ;  /* 0x00000007100472a4 */ /* 0x000fc8000f8e0204 */
[----:B------:R-:W-:Y:S02]  /*0e40*/  USEL UR42, UR6, UR4, !UP0 ;  /* 0x00000004062a7287 */ /* 0x000fe4000c000000 */
[----:B------:R-:W-:-:S12]  /*0e50*/  USEL UR41, UR4, UR6, !UP0 ;  /* 0x0000000604297287 */ /* 0x000fd8000c000000 */
.L_x_5:
[----:B------:R-:W-:-:S08]  /*0e60*/  NOP ;  /* 0x0000000000007918 */ /* 0x000fd00000000000 */
[----:B------:R-:W0:Y:S02]  /*0e70*/  USETMAXREG.TRY_ALLOC.CTAPOOL UP0, 0xf0 ;  /* 0x000000f0000079c8 */ /* 0x000e240008000600 */
[----:B0-----:R-:W-:-:S13]  /*0e80*/  PLOP3.LUT P0, PT, PT, PT, UP0, 0x80, 0x0 ;  /* 0x000000000000781c */ /* 0x001fda0003f0f008 */
[----:B------:R-:W-:Y:S05]  /*0e90*/  @!P0 BRA `(.L_x_5) ;  /* 0xfffffffc00f08947 */ /* 0x000fea000383ffff */
[----:B------:R-:W-:Y:S01]  /*0ea0*/  ULDC.64 UR4, c[0x0][0x598] ;  /* 0x0001660000047ab9 */ /* 0x000fe20000000a00 */
[----:B------:R-:W-:Y:S01]  /*0eb0*/  ULDC.64 UR36, c[0x0][0x208] ;  /* 0x0000820000247ab9 */ /* 0x000fe20000000a00 */
[----:B------:R-:W-:-:S04]  /*0ec0*/  ISETP.NE.U32.AND P0, PT, RZ, UR4, PT ;  /* 0x00000004ff007c0c */ /* 0x000fc8000bf05070 */
[----:B------:R-:W-:-:S13]  /*0ed0*/  ISETP.NE.AND.EX P0, PT, RZ, UR5, PT, P0 ;  /* 0x00000005ff007c0c */ /* 0x000fda000bf05300 */
[----:B------:R-:W-:Y:S05]  /*0ee0*/  @!P0 BRA `(.L_x_8) ;  /* 0x00000000001c8947 */ /* 0x000fea0003800000 */
[----:B------:R-:W0:Y:S02]  /*0ef0*/  LDC.64 R2, c[0x0][0x598] ;  /* 0x00016600ff027b82 */ /* 0x000e240000000a00 */
[----:B0-----:R-:W2:Y:S02]  /*0f00*/  LDG.E.64 R2, desc[UR36][R2.64] ;  /* 0x0000002402027981 */ /* 0x001ea4000c1e1b00 */
[----:B--2---:R-:W-:-:S04]  /*0f10*/  ISETP.NE.U32.AND P0, PT, R2, RZ, PT ;  /* 0x000000ff0200720c */ /* 0x004fc80003f05070 */
[----:B------:R-:W-:-:S13]  /*0f20*/  ISETP.NE.AND.EX P0, PT, R3, RZ, PT, P0 ;  /* 0x000000ff0300720c */ /* 0x000fda0003f05300 */
[----:B------:R-:W-:Y:S05]  /*0f30*/  @!P0 BRA `(.L_x_8) ;  /* 0x0000000000088947 */ /* 0x000fea0003800000 */
[----:B------:R0:W5:Y:S01]  /*0f40*/  LD.E R2, desc[UR36][R2.64] ;  /* 0x0000002402027980 */ /* 0x000162000c101900 */
[----:B------:R-:W-:Y:S05]  /*0f50*/  BRA `(.L_x_9) ;  /* 0x0000000000247947 */ /* 0x000fea0003800000 */
.L_x_8:
[----:B------:R-:W-:Y:S02]  /*0f60*/  ULDC.64 UR4, c[0x0][0x588] ;  /* 0x0001620000047ab9 */ /* 0x000fe40000000a00 */
[----:B------:R-:W-:-:S04]  /*0f70*/  ISETP.NE.U32.AND P0, PT, RZ, UR4, PT ;  /* 0x00000004ff007c0c */ /* 0x000fc8000bf05070 */
[----:B------:R-:W-:-:S13]  /*0f80*/  ISETP.NE.AND.EX P0, PT, RZ, UR5, PT, P0 ;  /* 0x00000005ff007c0c */ /* 0x000fda000bf05300 */
[----:B------:R-:W-:Y:S05]  /*0f90*/  @!P0 BRA `(.L_x_10) ;  /* 0x00000000000c8947 */ /* 0x000fea0003800000 */
[----:B------:R-:W0:Y:S02]  /*0fa0*/  LDC.64 R2, c[0x0][0x588] ;  /* 0x00016200ff027b82 */ /* 0x000e240000000a00 */
[----:B0-----:R1:W5:Y:S01]  /*0fb0*/  LDG.E R2, desc[UR36][R2.64] ;  /* 0x0000002402027981 */ /* 0x001362000c1e1900 */
[----:B------:R-:W-:Y:S05]  /*0fc0*/  BRA `(.L_x_9) ;  /* 0x0000000000087947 */ /* 0x000fea0003800000 */
.L_x_10:
[----:B------:R-:W-:Y:S02]  /*0fd0*/  ULDC UR4, c[0x0][0x580] ;  /* 0x0001600000047ab9 */ /* 0x000fe40000000800 */
[----:B------:R-:W-:-:S07]  /*0fe0*/  IMAD.U32 R2, RZ, RZ, UR4 ;  /* 0x00000004ff027e24 */ /* 0x000fce000f8e00ff */
.L_x_9:
[----:B------:R-:W-:Y:S02]  /*0ff0*/  ULDC.64 UR4, c[0x0][0x5a0] ;  /* 0x0001680000047ab9 */ /* 0x000fe40000000a00 */
[----:B------:R-:W-:-:S04]  /*1000*/  ISETP.NE.U32.AND P0, PT, RZ, UR4, PT ;  /* 0x00000004ff007c0c */ /* 0x000fc8000bf05070 */
[----:B------:R-:W-:-:S13]  /*1010*/  ISETP.NE.AND.EX P0, PT, RZ, UR5, PT, P0 ;  /* 0x00000005ff007c0c */ /* 0x000fda000bf05300 */
[----:B------:R-:W-:Y:S05]  /*1020*/  @!P0 BRA `(.L_x_11) ;  /* 0x00000000001c8947 */ /* 0x000fea0003800000 */
[----:B------:R-:W2:Y:S02]  /*1030*/  LDC.64 R4, c[0x0][0x5a0] ;  /* 0x00016800ff047b82 */ /* 0x000ea40000000a00 */
[----:B--2---:R-:W2:Y:S02]  /*1040*/  LDG.E.64 R4, desc[UR36][R4.64] ;  /* 0x0000002404047981 */ /* 0x004ea4000c1e1b00 */
[----:B--2---:R-:W-:-:S04]  /*1050*/  ISETP.NE.U32.AND P0, PT, R4, RZ, PT ;  /* 0x000000ff0400720c */ /* 0x004fc80003f05070 */
[----:B------:R-:W-:-:S13]  /*1060*/  ISETP.NE.AND.EX P0, PT, R5, RZ, PT, P0 ;  /* 0x000000ff0500720c */ /* 0x000fda0003f05300 */
[----:B------:R-:W-:Y:S05]  /*1070*/  @!P0 BRA `(.L_x_11) ;  /* 0x0000000000088947 */ /* 0x000fea0003800000 */
[----:B------:R2:W5:Y:S01]  /*1080*/  LD.E R16, desc[UR36][R4.64] ;  /* 0x0000002404107980 */ /* 0x000562000c101900 */
[----:B------:R-:W-:Y:S05]  /*1090*/  BRA `(.L_x_12) ;  /* 0x0000000000247947 */ /* 0x000fea0003800000 */
.L_x_11:
[----:B------:R-:W-:Y:S02]  /*10a0*/  ULDC.64 UR4, c[0x0][0x590] ;  /* 0x0001640000047ab9 */ /* 0x000fe40000000a00 */
[----:B------:R-:W-:-:S04]  /*10b0*/  ISETP.NE.U32.AND P0, PT, RZ, UR4, PT ;  /* 0x00000004ff007c0c */ /* 0x000fc8000bf05070 */
[----:B------:R-:W-:-:S13]  /*10c0*/  ISETP.NE.AND.EX P0, PT, RZ, UR5, PT, P0 ;  /* 0x00000005ff007c0c */ /* 0x000fda000bf05300 */
[----:B------:R-:W-:Y:S05]  /*10d0*/  @!P0 BRA `(.L_x_13) ;  /* 0x00000000000c8947 */ /* 0x000fea0003800000 */
[----:B------:R-:W2:Y:S02]  /*10e0*/  LDC.64 R16, c[0x0][0x590] ;  /* 0x00016400ff107b82 */ /* 0x000ea40000000a00 */
[----:B--2---:R3:W5:Y:S01]  /*10f0*/  LDG.E R16, desc[UR36][R16.64] ;  /* 0x0000002410107981 */ /* 0x004762000c1e1900 */
[----:B------:R-:W-:Y:S05]  /*1100*/  BRA `(.L_x_12) ;  /* 0x0000000000087947 */ /* 0x000fea0003800000 */
.L_x_13:
[----:B------:R-:W-:Y:S02]  /*1110*/  ULDC UR4, c[0x0][0x584] ;  /* 0x0001610000047ab9 */ /* 0x000fe40000000800 */
[----:B------:R-:W-:-:S07]  /*1120*/  IMAD.U32 R16, RZ, RZ, UR4 ;  /* 0x00000004ff107e24 */ /* 0x000fce000f8e00ff */
.L_x_12:
[----:B------:R-:W-:-:S13]  /*1130*/  LOP3.LUT P0, RZ, R0, 0xff, RZ, 0xc0, !PT ;  /* 0x000000ff00ff7812 */ /* 0x000fda000780c0ff */
[----:B------:R-:W-:Y:S05]  /*1140*/  @!P0 EXIT ;  /* 0x000000000000894d */ /* 0x000fea0003800000 */
[----:B------:R-:W-:Y:S01]  /*1150*/  ULDC UR4, c[0x0][0x28c] ;  /* 0x0000a30000047ab9 */ /* 0x000fe20000000800 */
[----:B------:R-:W-:Y:S01]  /*1160*/  UMOV UR38, URZ ;  /* 0x0000003f00267c82 */ /* 0x000fe20008000000 */
[----:B------:R-:W-:Y:S01]  /*1170*/  UIADD3 UR4, UR4, 0xf, URZ ;  /* 0x0000000f04047890 */ /* 0x000fe2000fffe03f */
[----:B------:R-:W-:-:S03]  /*1180*/  UMOV UR39, URZ ;  /* 0x0000003f00277c82 */ /* 0x000fc60008000000 */
[----:B------:R-:W-:-:S04]  /*1190*/  USHF.R.S32.HI UR5, URZ, 0x1f, UR4 ;  /* 0x0000001f3f057899 */ /* 0x000fc80008011404 */
[----:B------:R-:W-:-:S04]  /*11a0*/  ULEA.HI UR5, UR5, UR4, URZ, 0x4 ;  /* 0x0000000405057291 */ /* 0x000fc8000f8f203f */
[----:B------:R-:W-:-:S12]  /*11b0*/  USHF.R.S32.HI UR44, URZ, 0x4, UR5 ;  /* 0x000000043f2c7899 */ /* 0x000fd80008011405 */
.L_x_1563:
[----:B------:R-:W4:Y:S01]  /*11c0*/  S2R R0, SR_TID.X ;  /* 0x0000000000007919 */ /* 0x000f220000002100 */
[----:B------:R-:W0:Y:S01]  /*11d0*/  S2UR UR6, SR_CgaCtaId ;  /* 0x00000000000679c3 */ /* 0x000e220000008800 */
[----:B------:R-:W-:Y:S02]  /*11e0*/  UMOV UR45, 0x400 ;  /* 0x00000400002d7882 */ /* 0x000fe40000000000 */
[----:B0-----:R-:W-:Y:S01]  /*11f0*/  ULEA UR45, UR6, UR45, 0x18 ;  /* 0x0000002d062d7291 */ /* 0x001fe2000f8ec03f */
[----:B----4-:R-:W-:-:S04]  /*1200*/  LOP3.LUT R0, R0, 0x80, RZ, 0xc0, !PT ;  /* 0x0000008000007812 */ /* 0x010fc800078ec0ff */
[----:B------:R-:W-:-:S06]  /*1210*/  SHF.R.U32.HI R0, RZ, 0x7, R0 ;  /* 0x00000007ff007819 */ /* 0x000fcc0000011600 */
[----:B------:R-:W0:Y:S02]  /*1220*/  SHFL.IDX PT, R0, R0, RZ, 0x1f ;  /* 0x00001fff00007589 */ /* 0x000e2400000e0000 */
[----:B0-----:R-:W-:-:S13]  /*1230*/  R2UR UR4, R0 ;  /* 0x00000000000472ca */ /* 0x001fda00000e0000 */
[----:B------:R-:W-:-:S04]  /*1240*/  ULEA.HI UR5, UR4, UR4, URZ, 0x1 ;  /* 0x0000000404057291 */ /* 0x000fc8000f8f083f */
[----:B------:R-:W-:-:S04]  /*1250*/  ULOP3.LUT UR5, UR5, 0x1ffffe, URZ, 0xc0, !UPT ;  /* 0x001ffffe05057892 */ /* 0x000fc8000f8ec03f */
[----:B------:R-:W-:-:S03]  /*1260*/  UIADD3 UR5, UR4, -UR5, URZ ;  /* 0x8000000504057290 */ /* 0x000fc6000fffe03f */
[----:B------:R-:W-:Y:S01]  /*1270*/  ULDC UR4, c[0x0][0x28c] ;  /* 0x0000a30000047ab9 */ /* 0x000fe20000000800 */
[----:B------:R-:W-:Y:S01]  /*1280*/  ULEA UR5, UR5, UR45, 0xb ;  /* 0x0000002d05057291 */ /* 0x000fe2000f8e583f */
[----:B------:R-:W-:-:S03]  /*1290*/  ISETP.LT.AND P0, PT, RZ, UR4, PT ;  /* 0x00000004ff007c0c */ /* 0x000fc6000bf01270 */
[----:B------:R-:W-:-:S04]  /*12a0*/  UIADD3 UR5, UR5, 0x180, URZ ;  /* 0x0000018005057890 */ /* 0x000fc8000fffe03f */
[----:B------:R-:W-:-:S04]  /*12b0*/  USHF.R.U32.HI UR5, URZ, 0x4, UR5 ;  /* 0x000000043f057899 */ /* 0x000fc80008011605 */
[----:B------:R-:W-:Y:S02]  /*12c0*/  ULOP3.LUT UR47, UR5, 0x3fff, URZ, 0xc0, !UPT ;  /* 0x00003fff052f7892 */ /* 0x000fe4000f8ec03f */
[----:B--2---:R-:W-:Y:S10]  /*12d0*/  @P0 BRA `(.L_x_14) ;  /* 0x0000000000400947 */ /* 0x004ff40003800000 */
[----:B------:R-:W-:Y:S01]  /*12e0*/  MOV R0, 0x0 ;  /* 0x0000000000007802 */ /* 0x000fe20000000f00 */
[----:B------:R-:W-:Y:S01]  /*12f0*/  ULDC.64 UR4, c[0x4][0x68] ;  /* 0x01001a0000047ab9 */ /* 0x000fe20000000a00 */
[----:B------:R-:W-:Y:S01]  /*1300*/  ULDC.64 UR6, c[0x4][0x8] ;  /* 0x0100020000067ab9 */ /* 0x000fe20000000a00 */
[----:B--2---:R-:W-:Y:S01]  /*1310*/  IMAD.U32 R4, RZ, RZ, UR4 ;  /* 0x00000004ff047e24 */ /* 0x004fe2000f8e00ff */
[----:B------:R0:W2:Y:S01]  /*1320*/  LDC.64 R14, c[0x4][R0] ;  /* 0x01000000000e7b82 */ /* 0x0000a20000000a00 */
[----:B------:R-:W-:Y:S01]  /*1330*/  IMAD.U32 R5, RZ, RZ, UR5 ;  /* 0x00000005ff057e24 */ /* 0x000fe2000f8e00ff */
[----:B------:R-:W-:Y:S01]  /*1340*/  ULDC.64 UR4, c[0x4][0x70] ;  /* 0x01001c0000047ab9 */ /* 0x000fe20000000a00 */
[----:B------:R-:W-:Y:S02]  /*1350*/  IMAD.U32 R10, RZ, RZ, UR6 ;  /* 0x00000006ff0a7e24 */ /* 0x000fe4000f8e00ff */
[----:B------:R-:W-:Y:S02]  /*1360*/  IMAD.U32 R6, RZ, RZ, UR4 ;  /* 0x00000004ff067e24 */ /* 0x000fe4000f8e00ff */
[----:B------:R-:W-:-:S02]  /*1370*/  IMAD.U32 R7, RZ, RZ, UR5 ;  /* 0x00000005ff077e24 */ /* 0x000fc4000f8e00ff */
[----:B------:R-:W-:Y:S02]  /*1380*/  IMAD.U32 R11, RZ, RZ, UR7 ;  /* 0x00000007ff0b7e24 */ /* 0x000fe4000f8e00ff */
[----:B------:R-:W-:Y:S02]  /*1390*/  IMAD.MOV.U32 R8, RZ, RZ, 0x1e1 ;  /* 0x000001e1ff087424 */ /* 0x000fe400078e00ff */
[----:B------:R-:W-:Y:S02]  /*13a0*/  IMAD.MOV.U32 R12, RZ, RZ, 0x1 ;  /* 0x00000001ff0c7424 */ /* 0x000fe400078e00ff */
[----:B0-----:R-:W-:-:S07]  /*13b0*/  IMAD.MOV.U32 R13, RZ, RZ, RZ ;  /* 0x000000ffff0d7224 */ /* 0x001fce00078e00ff */
[----:B------:R-:W-:-:S07]  /*13c0*/  LEPC R20, `(.L_x_14) ;  /* 0x000000001014794e */ /* 0x000fce0000000000 */
[----:B-123-5:R-:W-:Y:S05]  /*13d0*/  CALL.ABS.NOINC R14 ;  /* 0x000000000e007343 */ /* 0x02efea0003c00000 */
.L_x_14:
[----:B------:R-:W-:-:S06]  /*13e0*/  ULOP3.LUT UR4, UR40, 0x1, URZ, 0xfc, !UPT ;  /* 0x0000000128047892 */ /* 0x000fcc000f8efc3f */
[----:B------:R-:W-:-:S05]  /*13f0*/  IMAD.U32 R0, RZ, RZ, UR4 ;  /* 0x00000004ff007e24 */ /* 0x000fca000f8e00ff */
[----:B------:R-:W-:-:S13]  /*1400*/  ISETP.NE.AND P0, PT, R0, 0x3, PT ;  /* 0x000000030000780c */ /* 0x000fda0003f05270 */
[----:B------:R-:W-:Y:S05]  /*1410*/  @!P0 BRA `(.L_x_15) ;  /* 0x0000000000048947 */ /* 0x000fea0003800000 */
[----:B------:R-:W-:Y:S01]  /*1420*/  BPT.TRAP 0x1 ;  /* 0x000000040000795c */ /* 0x000fe20000300000 */
.L_x_15:
[----:B-1----:R-:W-:Y:S02]  /*1430*/  IMAD.U32 R3, RZ, RZ, UR39 ;  /* 0x00000027ff037e24 */ /* 0x002fe4000f8e00ff */
[----:B------:R-:W-:-:S03]  /*1440*/  IMAD.U32 R0, RZ, RZ, UR38 ;  /* 0x00000026ff007e24 */ /* 0x000fc6000f8e00ff */
[----:B------:R-:W-:Y:S02]  /*1450*/  LEA R3, R3, UR45, 0x3 ;  /* 0x0000002d03037c11 */ /* 0x000fe4000f8e18ff */
[----:B------:R-:W-:-:S04]  /*1460*/  SHF.L.U32 R0, R0, 0x1f, RZ ;  /* 0x0000001f00007819 */ /* 0x000fc800000006ff */
[----:B------:R0:W1:Y:S01]  /*1470*/  SYNCS.PHASECHK.TRANS64.TRYWAIT P1, [R3+URZ], R0 ;  /* 0x00000000030075a7 */ /* 0x000062000802017f */
[----:B------:R-:W-:Y:S05]  /*1480*/  @!P0 BRA `(.L_x_16) ;  /* 0x0000000000048947 */ /* 0x000fea0003800000 */
[----:B------:R-:W-:Y:S01]  /*1490*/  BPT.TRAP 0x1 ;  /* 0x000000040000795c */ /* 0x000fe20000300000 */
.L_x_16:
[----:B-1----:R-:W-:Y:S05]  /*14a0*/  @P1 BRA `(.L_x_17) ;  /* 0x0000000000081947 */ /* 0x002fea0003800000 */
[----:B------:R-:W1:Y:S02]  /*14b0*/  SYNCS.PHASECHK.TRANS64.TRYWAIT P1, [R3+URZ], R0 ;  /* 0x00000000030075a7 */ /* 0x000e64000802017f */
[----:B-1----:R-:W-:Y:S05]  /*14c0*/  @!P1 BRA `(.L_x_18) ;  /* 0x000003d000889947 */ /* 0x002fea0003800000 */
.L_x_17:
[----:B------:R-:W-:-:S04]  /*14d0*/  UISETP.LT.AND UP0, UPT, UR44, 0x1, UPT ;  /* 0x000000012c00788c */ /* 0x000fc8000bf01270 */
[----:B------:R-:W-:-:S06]  /*14e0*/  USEL UR4, UR44, 0x1, UP0 ;  /* 0x000000012c047887 */ /* 0x000fcc0008000000 */
[----:B--2---:R-:W-:Y:S01]  /*14f0*/  IMAD.U32 R5, RZ, RZ, UR4 ;  /* 0x00000004ff057e24 */ /* 0x004fe2000f8e00ff */
[----:B------:R-:W-:Y:S05]  /*1500*/  WARPSYNC.ALL ;  /* 0x0000000000007948 */ /* 0x000fea0003800000 */
[----:B------:R-:W-:-:S04]  /*1510*/  IADD3 R5, -R5, UR44, RZ ;  /* 0x0000002c05057c10 */ /* 0x000fc8000fffe1ff */
[----:B------:R-:W-:Y:S01]  /*1520*/  ISETP.GE.AND P1, PT, R5, 0x1, PT ;  /* 0x000000010500780c */ /* 0x000fe20003f26270 */
[----:B------:R-:W-:Y:S01]  /*1530*/  UIADD3 UR4, UR45, 0x18180, URZ ;  /* 0x000181802d047890 */ /* 0x000fe2000fffe03f */
[----:B------:R-:W-:Y:S01]  /*1540*/  WARPGROUP.ARRIVE ;  /* 0x00000000000079c5 */ /* 0x000fe20000000000 */
[----:B------:R-:W-:Y:S02]  /*1550*/  ULOP3.LUT UR12, UR47, 0x10000, URZ, 0xfc, !UPT ;  /* 0x000100002f0c7892 */ /* 0x000fe4000f8efc3f */
[----:B------:R-:W-:Y:S02]  /*1560*/  USHF.R.U32.HI UR4, URZ, 0x4, UR4 ;  /* 0x000000043f047899 */ /* 0x000fe40008011604 */
[----:B------:R-:W-:Y:S02]  /*1570*/  UIMAD UR14, UR39, 0x300, UR12 ;  /* 0x00000300270e78a4 */ /* 0x000fe4000f8e020c */
[----:B------:R-:W-:Y:S01]  /*1580*/  ULOP3.LUT UR4, UR4, 0x3fff, URZ, 0xc0, !UPT ;  /* 0x00003fff04047892 */ /* 0x000fe2000f8ec03f */
[----:B------:R-:W-:Y:S01]  /*1590*/  UMOV UR5, 0xc0000010 ;  /* 0xc000001000057882 */ /* 0x000fe20000000000 */
[----:B------:R-:W-:-:S02]  /*15a0*/  UMOV UR7, 0xc0000010 ;  /* 0xc000001000077882 */ /* 0x000fc40000000000 */
[----:B------:R-:W-:Y:S01]  /*15b0*/  ULOP3.LUT UR13, UR4, 0x10000, URZ, 0xfc, !UPT ;  /* 0x00010000040d7892 */ /* 0x000fe2000f8efc3f */
[----:B------:R-:W-:Y:S02]  /*15c0*/  UMOV UR9, UR5 ;  /* 0x0000000500097c82 */ /* 0x000fe40008000000 */
[----:B------:R-:W-:Y:S01]  /*15d0*/  UMOV UR4, UR14 ;  /* 0x0000000e00047c82 */ /* 0x000fe20008000000 */
[----:B------:R-:W-:Y:S01]  /*15e0*/  ULEA UR6, UR39, UR13, 0xa ;  /* 0x0000000d27067291 */ /* 0x000fe2000f8e503f */
[----:B------:R-:W-:Y:S01]  /*15f0*/  UMOV UR8, UR4 ;  /* 0x0000000400087c82 */ /* 0x000fe20008000000 */
[----:B------:R-:W-:Y:S02]  /*1600*/  UMOV UR11, 0xc0000010 ;  /* 0xc0000010000b7882 */ /* 0x000fe40000000000 */
[----:B------:R-:W-:-:S05]  /*1610*/  UIADD3 UR10, UR6, 0x200, URZ ;  /* 0x00000200060a7890 */ /* 0x000fca000fffe03f */
[----:B------:R-:W-:Y:S03]  /*1620*/  HGMMA.64x256x16.F32 R24, gdesc[UR4], RZ, !UPT, gsb0 ;  /* 0x03e00000041879f0 */ /* 0x000fe6000c0008ff */
[----:B------:R-:W-:Y:S02]  /*1630*/  WARPGROUP.DEPBAR.LE gsb0, 0x0 ;  /* 0x00008000000079c5 */ /* 0x000fe40000010000 */
[----:B------:R-:W-:Y:S04]  /*1640*/  STL.64 [R1+0x800], R24 ;  /* 0x0008001801007387 */ /* 0x000fe80000100a00 */
        /* <DEDUP_REMOVED lines=62> */
[----:B------:R2:W-:Y:S02]  /*1a30*/  STL.64 [R1+0x9f8], R150 ;  /* 0x0009f89601007387 */ /* 0x0005e40000100a00 */
[----:B--2---:R-:W-:-:S06]  /*1a40*/  WARPGROUP.ARRIVE ;  /* 0x00000000000079c5 */ /* 0x004fcc0000000000 */
[----:B------:R-:W-:Y:S01]  /*1a50*/  HGMMA.64x256x16.F32 R24, gdesc[UR8], RZ, !UPT, gsb0 ;  /* 0x03e00000081879f0 */ /* 0x000fe2000c0008ff */
[----:B------:R-:W-:Y:S01]  /*1a60*/  UIADD3 UR8, UR14, 0x100, URZ ;  /* 0x000001000e087890 */ /* 0x000fe2000fffe03f */
[----:B------:R-:W-:Y:S02]  /*1a70*/  UMOV UR9, 0xc0000010 ;  /* 0xc000001000097882 */ /* 0x000fe40000000000 */
[----:B------:R-:W-:-:S04]  /*1a80*/  UMOV UR5, UR9 ;  /* 0x0000000900057c82 */ /* 0x000fc80008000000 */
[----:B------:R-:W-:Y:S01]  /*1a90*/  UMOV UR4, UR8 ;  /* 0x0000000800047c82 */ /* 0x000fe20008000000 */
        /* <DEDUP_REMOVED lines=66> */
[----:B------:R-:W-:Y:S03]  /*1ec0*/  HGMMA.64x256x16.F32 R24, gdesc[UR8], RZ, !UPT, gsb0 ;  /* 0x03e00000081879f0 */ /* 0x000fe6000c0008ff */
[----:B------:R-:W-:Y:S02]  /*1ed0*/  WARPGROUP.DEPBAR.LE gsb0, 0x0 ;  /* 0x00008000000079c5 */ /* 0x000fe40000010000 */
[----:B------:R-:W-:Y:S04]  /*1ee0*/  STL.64 [R1], R24 ;  /* 0x0000001801007387 */ /* 0x000fe80000100a00 */
        /* <DEDUP_REMOVED lines=66> */
[----:B------:R-:W-:Y:S01]  /*2310*/  UMOV UR5, 0xc0000010 ;  /* 0xc000001000057882 */ /* 0x000fe20000000000 */
        /* <DEDUP_REMOVED lines=67> */
[----:B------:R-:W-:Y:S01]  /*2750*/  UMOV UR6, UR10 ;  /* 0x0000000a00067c82 */ /* 0x000fe20008000000 */
        /* <DEDUP_REMOVED lines=69> */
[----:B------:R-:W-:Y:S05]  /*2bb0*/  @!P1 BRA `(.L_x_19) ;  /* 0x0000004c00d89947 */ /* 0x000fea0003800000 */
[----:B------:R-:W-:Y:S01]  /*2bc0*/  UIADD3 UR4, UR39, 0x1, URZ ;  /* 0x0000000127047890 */ /* 0x000fe2000fffe03f */
[----:B01----:R-:W-:Y:S01]  /*2bd0*/  IMAD.MOV.U32 R0, RZ, RZ, R5 ;  /* 0x000000ffff007224 */ /* 0x003fe200078e0005 */
[----:B------:R-:W-:Y:S02]  /*2be0*/  UMOV UR15, UR39 ;  /* 0x00000027000f7c82 */ /* 0x000fe40008000000 */
[----:B------:R-:W-:-:S04]  /*2bf0*/  UISETP.NE.AND UP0, UPT, UR4, 0x8, UPT ;  /* 0x000000080400788c */ /* 0x000fc8000bf05270 */
[----:B------:R-:W-:Y:S02]  /*2c00*/  USEL UR5, URZ, 0x1, UP0 ;  /* 0x000000013f057887 */ /* 0x000fe40008000000 */
[----:B------:R-:W-:Y:S02]  /*2c10*/  USEL UR14, UR4, URZ, UP0 ;  /* 0x0000003f040e7287 */ /* 0x000fe40008000000 */
[----:B------:R-:W-:-:S06]  /*2c20*/  ULOP3.LUT UR5, UR38, UR5, URZ, 0x3c, !UPT ;  /* 0x0000000526057292 */ /* 0x000fcc000f8e3c3f */
[----:B------:R-:W-:-:S07]  /*2c30*/  IMAD.U32 R3, RZ, RZ, UR5 ;  /* 0x00000005ff037e24 */ /* 0x000fce000f8e00ff */
.L_x_26:
[----:B01----:R-:W-:Y:S05]  /*2c40*/  @!P0 BRA `(.L_x_20) ;  /* 0x0000000000048947 */ /* 0x003fea0003800000 */
[----:B------:R-:W-:Y:S01]  /*2c50*/  BPT.TRAP 0x1 ;  /* 0x000000040000795c */ /* 0x000fe20000300000 */
.L_x_20:
[----:B------:R-:W-:Y:S01]  /*2c60*/  ULEA UR4, UR14, UR45, 0x3 ;  /* 0x0000002d0e047291 */ /* 0x000fe2000f8e183f */
[----:B------:R-:W-:-:S08]  /*2c70*/  SHF.L.U32 R4, R3, 0x1f, RZ ;  /* 0x0000001f03047819 */ /* 0x000fd000000006ff */
[----:B------:R0:W1:Y:S01]  /*2c80*/  SYNCS.PHASECHK.TRANS64.TRYWAIT P1, [UR4], R4 ;  /* 0x00000004ff0075a7 */ /* 0x0000620008020144 */
[----:B------:R-:W-:Y:S05]  /*2c90*/  @!P0 BRA `(.L_x_21) ;  /* 0x0000000000048947 */ /* 0x000fea0003800000 */
[----:B------:R-:W-:Y:S01]  /*2ca0*/  BPT.TRAP 0x1 ;  /* 0x000000040000795c */ /* 0x000fe20000300000 */
.L_x_21:
[----:B-1----:R-:W-:Y:S05]  /*2cb0*/  @P1 BRA `(.L_x_22) ;  /* 0x0000000000081947 */ /* 0x002fea0003800000 */
[----:B------:R-:W1:Y:S02]  /*2cc0*/  SYNCS.PHASECHK.TRANS64.TRYWAIT P1, [UR4], R4 ;  /* 0x00000004ff0075a7 */ /* 0x000e640008020144 */
[----:B-1----:R-:W-:Y:S05]  /*2cd0*/  @!P1 BRA `(.L_x_23) ;  /* 0x000003b800989947 */ /* 0x002fea0003800000 */
.L_x_22:
        /* <DEDUP_REMOVED lines=21> */
[----:B------:R2:W-:Y:S04]  /*2e30*/  STL.64 [R1+0xa08], R108 ;  /* 0x000a086c01007387 */ /* 0x0005e80000100a00 */
[----:B--2---:R-:W2:Y:S04]  /*2e40*/  LDL.LU.64 R108, [R1+0x400] ;  /* 0x00040000016c7983 */ /* 0x004ea80000300a00 */
[----:B------:R-:W4:Y:S04]  /*2e50*/  LDL.LU.64 R110, [R1+0x408] ;  /* 0x00040800016e7983 */ /* 0x000f280000300a00 */
[----:B------:R-:W3:Y:S04]  /*2e60*/  LDL.LU.64 R112, [R1+0x410] ;  /* 0x0004100001707983 */ /* 0x000ee80000300a00 */
[----:B------:R-:W2:Y:S04]  /*2e70*/  LDL.LU.64 R114, [R1+0x418] ;  /* 0x0004180001727983 */ /* 0x000ea80000300a00 */
        /* <DEDUP_REMOVED lines=18> */
[----:B--2---:R-:W-:Y:S04]  /*2fa0*/  STL.64 [R1+0xcb0], R150 ;  /* 0x000cb09601007387 */ /* 0x004fe80000100a00 */
[----:B---3--:R-:W-:Y:S04]  /*2fb0*/  STL.64 [R1+0xca8], R148 ;  /* 0x000ca89401007387 */ /* 0x008fe80000100a00 */
[----:B----4-:R-:W-:Y:S04]  /*2fc0*/  STL.64 [R1+0xca0], R146 ;  /* 0x000ca09201007387 */ /* 0x010fe80000100a00 */
        /* <DEDUP_REMOVED lines=62> */
[----:B------:R-:W3:Y:S04]  /*33b0*/  LDL.LU.64 R26, [R1+0x608] ;  /* 0x00060800011a7983 */ /* 0x000ee80000300a00 */
[----:B------:R-:W4:Y:S04]  /*33c0*/  LDL.LU.64 R28, [R1+0x610] ;  /* 0x00061000011c7983 */ /* 0x000f280000300a00 */
[----:B------:R-:W2:Y:S04]  /*33d0*/  LDL.LU.64 R30, [R1+0x618] ;  /* 0x00061800011e7983 */ /* 0x000ea80000300a00 */
        /* <DEDUP_REMOVED lines=60> */
[----:B--2---:R-:W-:Y:S04]  /*37a0*/  STL.64 [R1+0xeb0], R150 ;  /* 0x000eb09601007387 */ /* 0x004fe80000100a00 */
[----:B----4-:R-:W-:Y:S04]  /*37b0*/  STL.64 [R1+0xea8], R148 ;  /* 0x000ea89401007387 */ /* 0x010fe80000100a00 */
[----:B---3--:R-:W-:Y:S04]  /*37c0*/  STL.64 [R1+0xea0], R146 ;  /* 0x000ea09201007387 */ /* 0x008fe80000100a00 */
        /* <DEDUP_REMOVED lines=61> */
[----:B--2---:R-:W2:Y:S04]  /*3ba0*/  LDL.LU.64 R24, [R1] ;  /* 0x0000000001187983 */ /* 0x004ea80000300a00 */
        /* <DEDUP_REMOVED lines=256> */
[----:B------:R-:W2:Y:S04]  /*4bb0*/  LDL.LU.64 R26, [R1+0x808] ;  /* 0x00080800011a7983 */ /* 0x000ea80000300a00 */
        /* <DEDUP_REMOVED lines=61> */
[----:B------:R-:W2:Y:S01]  /*4f90*/  LDL.LU.64 R150, [R1+0x9f8] ;  /* 0x0009f80001967983 */ /* 0x000ea20000300a00 */
[----:B------:R-:W-:-:S02]  /*4fa0*/  UIMAD UR16, UR14, 0x300, UR12 ;  /* 0x000003000e1078a4 */ /* 0x000fc4000f8e020c */
[----:B------:R-:W-:Y:S01]  /*4fb0*/  ULEA UR6, UR14, UR13, 0xa ;  /* 0x0000000d0e067291 */ /* 0x000fe2000f8e503f */
[----:B------:R-:W3:Y:S01]  /*4fc0*/  LDL.LU.64 R152, [R1+0x4b0] ;  /* 0x0004b00001987983 */ /* 0x000ee20000300a00 */
[----:B------:R-:W-:Y:S01]  /*4fd0*/  UMOV UR5, 0xc0000010 ;  /* 0xc000001000057882 */ /* 0x000fe20000000000 */
[----:B------:R-:W-:Y:S02]  /*4fe0*/  UMOV UR7, 0xc0000010 ;  /* 0xc000001000077882 */ /* 0x000fe40000000000 */
[----:B------:R-:W-:Y:S01]  /*4ff0*/  UMOV UR4, UR16 ;  /* 0x0000001000047c82 */ /* 0x000fe20008000000 */
[----:B------:R-:W3:Y:S04]  /*5000*/  LDL.LU.64 R154, [R1+0x4b8] ;  /* 0x0004b800019a7983 */ /* 0x000ee80000300a00 */
        /* <DEDUP_REMOVED lines=39> */
[----:B------:R-:W3:Y:S01]  /*5280*/  LDL.LU.64 R234, [R1+0x5f8] ;  /* 0x0005f80001ea7983 */ /* 0x000ee20000300a00 */
[----:B--2---:R-:W-:-:S06]  /*5290*/  WARPGROUP.ARRIVE ;  /* 0x00000000000079c5 */ /* 0x004fcc0000000000 */
[----:B------:R-:W-:Y:S03]  /*52a0*/  HGMMA.64x256x16.F32 R24, gdesc[UR4], R24, gsb0 ;  /* 0x03e00000041879f0 */ /* 0x000fe60008000818 */
        /* <DEDUP_REMOVED lines=129> */
[----:B------:R-:W-:Y:S01]  /*5ac0*/  UIADD3 UR10, UR6, 0x200, URZ ;  /* 0x00000200060a7890 */ /* 0x000fe2000fffe03f */
[----:B------:R-:W-:Y:S01]  /*5ad0*/  UMOV UR8, UR4 ;  /* 0x0000000400087c82 */ /* 0x000fe20008000000 */
[----:B------:R-:W-:Y:S01]  /*5ae0*/  UMOV UR9, UR5 ;  /* 0x0000000500097c82 */ /* 0x000fe20008000000 */
[----:B------:R-:W-:Y:S01]  /*5af0*/  UMOV UR11, 0xc0000010 ;  /* 0xc0000010000b7882 */ /* 0x000fe20000000000 */
        /* <DEDUP_REMOVED lines=132> */
[----:B------:R-:W-:Y:S01]  /*6340*/  UMOV UR9, 0xc0000010 ;  /* 0xc000001000097882 */ /* 0x000fe20000000000 */
[----:B--2---:R-:W-:-:S07]  /*6350*/  WARPGROUP.ARRIVE ;  /* 0x00000000000079c5 */ /* 0x004fce0000000000 */
[----:B------:R-:W-:Y:S03]  /*6360*/  HGMMA.64x256x16.F32 R24, gdesc[UR8], R24, gsb0 ;  /* 0x03e00000081879f0 */ /* 0x000fe60008000818 */
        /* <DEDUP_REMOVED lines=129> */
[----:B------:R-:W-:Y:S01]  /*6b80*/  UMOV UR4, UR8 ;  /* 0x0000000800047c82 */ /* 0x000fe20008000000 */
[----:B------:R-:W-:Y:S01]  /*6b90*/  UMOV UR5, UR9 ;  /* 0x0000000900057c82 */ /* 0x000fe20008000000 */
        /* <DEDUP_REMOVED lines=67> */
[----:B--2---:R-:W3:Y:S04]  /*6fd0*/  LDL.LU.64 R150, [R1+0xcb0] ;  /* 0x000cb00001967983 */ /* 0x004ee80000300a00 */
        /* <DEDUP_REMOVED lines=21> */
[----:B------:R-:W-:Y:S01]  /*7130*/  UIADD3 UR4, UR16, 0x200, URZ ;  /* 0x0000020010047890 */ /* 0x000fe2000fffe03f */
[----:B------:R-:W-:-:S02]  /*7140*/  UMOV UR5, 0xc0000010 ;  /* 0xc000001000057882 */ /* 0x000fc40000000000 */
        /* <DEDUP_REMOVED lines=42> */
[----:B---3--:R-:W-:-:S06]  /*73f0*/  WARPGROUP.ARRIVE ;  /* 0x00000000000079c5 */ /* 0x008fcc0000000000 */
        /* <DEDUP_REMOVED lines=66> */
[----:B---3--:R-:W2:Y:S04]  /*7820*/  LDL.LU.64 R150, [R1+0xab0] ;  /* 0x000ab00001967983 */ /* 0x008ea80000300a00 */
        /* <DEDUP_REMOVED lines=26> */
[----:B----4-:R-:W-:Y:S05]  /*79d0*/  @!P0 BRA `(.L_x_24) ;  /* 0x0000000000048947 */ /* 0x010fea0003800000 */
[----:B------:R-:W-:Y:S01]  /*79e0*/  BPT.TRAP 0x1 ;  /* 0x000000040000795c */ /* 0x000fe20000300000 */
.L_x_24:
[----:B------:R-:W-:Y:S02]  /*79f0*/  UISETP.GT.U32.AND UP0, UPT, UR40, 0x1, UPT ;  /* 0x000000012800788c */ /* 0x000fe4000bf04070 */
[----:B------:R-:W-:-:S04]  /*7a00*/  ULEA UR4, UR15, UR45, 0x3 ;  /* 0x0000002d0f047291 */ /* 0x000fc8000f8e183f */
[----:B------:R-:W-:Y:S01]  /*7a10*/  UIADD3 UR4, UR4, 0x40, URZ ;  /* 0x0000004004047890 */ /* 0x000fe2000fffe03f */
[----:B------:R-:W-:-:S03]  /*7a20*/  PLOP3.LUT P1, PT, PT, PT, UP0, 0x80, 0x0 ;  /* 0x000000000000781c */ /* 0x000fc60003f2f008 */
[----:B------:R-:W-:-:S09]  /*7a30*/  UPRMT UR4, URZ, 0x654, UR4 ;  /* 0x000006543f047896 */ /* 0x000fd20008000004 */
[----:B------:R-:W-:Y:S01]  /*7a40*/  SYNCS.ARRIVE.TRANS64.RED.A1T0 RZ, [UR4], RZ ;  /* 0x000000ffffff79a7 */ /* 0x000fe20008100404 */
[----:B------:R-:W-:Y:S05]  /*7a50*/  @P1 BRA `(.L_x_25) ;  /* 0x0000000000041947 */ /* 0x000fea0003800000 */
[----:B------:R-:W-:Y:S01]  /*7a60*/  BPT.TRAP 0x1 ;  /* 0x000000040000795c */ /* 0x000fe20000300000 */
.L_x_25:
[----:B------:R-:W-:Y:S01]  /*7a70*/  UIADD3 UR14, UR14, 0x1, URZ ;  /* 0x000000010e0e7890 */ /* 0x000fe2000fffe03f */
[C---:B------:R-:W-:Y:S01]  /*7a80*/  ISETP.GT.AND P1, PT, R0.reuse, 0x1, PT ;  /* 0x000000010000780c */ /* 0x040fe20003f24270 */
[----:B------:R-:W-:Y:S01]  /*7a90*/  UIADD3 UR15, UR15, 0x1, URZ ;  /* 0x000000010f0f7890 */ /* 0x000fe2000fffe03f */
[----:B------:R-:W-:Y:S01]  /*7aa0*/  VIADD R0, R0, 0xffffffff ;  /* 0xffffffff00007836 */ /* 0x000fe20000000000 */
[----:B------:R-:W-:Y:S02]  /*7ab0*/  UISETP.NE.AND UP0, UPT, UR14, 0x8, UPT ;  /* 0x000000080e00788c */ /* 0x000fe4000bf05270 */
[----:B------:R-:W-:Y:S02]  /*7ac0*/  UISETP.NE.AND UP1, UPT, UR15, 0x8, UPT ;  /* 0x000000080f00788c */ /* 0x000fe4000bf25270 */
[----:B------:R-:W-:Y:S02]  /*7ad0*/  USEL UR4, URZ, 0x1, UP0 ;  /* 0x000000013f047887 */ /* 0x000fe40008000000 */
[----:B------:R-:W-:-:S02]  /*7ae0*/  USEL UR14, UR14, URZ, UP0 ;  /* 0x0000003f0e0e7287 */ /* 0x000fc40008000000 */
[----:B------:R-:W-:Y:S02]  /*7af0*/  USEL UR15, UR15, URZ, UP1 ;  /* 0x0000003f0f0f7287 */ /* 0x000fe40008800000 */
[----:B------:R-:W-:Y:S01]  /*7b00*/  LOP3.LUT R3, R3, UR4, RZ, 0x3c, !PT ;  /* 0x0000000403037c12 */ /* 0x000fe2000f8e3cff */
[----:B------:R-:W-:Y:S09]  /*7b10*/  @P1 BRA `(.L_x_26) ;  /* 0xffffffb000481947 */ /* 0x000ff2000383ffff */
.L_x_19:
[----:B01----:R-:W0:Y:S02]  /*7b20*/  LDC R0, c[0x0][0x28c] ;  /* 0x0000a300ff007b82 */ /* 0x003e240000000800 */
[----:B0-----:R-:W-:-:S13]  /*7b30*/  ISETP.GE.AND P1, PT, R0, 0x1, PT ;  /* 0x000000010000780c */ /* 0x001fda0003f26270 */
[----:B------:R-:W-:Y:S05]  /*7b40*/  @!P1 BRA `(.L_x_27) ;  /* 0x0000000000349947 */ /* 0x000fea0003800000 */
[----:B------:R-:W-:Y:S05]  /*7b50*/  @!P0 BRA `(.L_x_28) ;  /* 0x0000000000048947 */ /* 0x000fea0003800000 */
[----:B------:R-:W-:Y:S01]  /*7b60*/  BPT.TRAP 0x1 ;  /* 0x000000040000795c */ /* 0x000fe20000300000 */
.L_x_28:
[----:B------:R-:W-:Y:S01]  /*7b70*/  R2UR UR4, R5 ;  /* 0x00000000050472ca */ /* 0x000fe200000e0000 */
[----:B------:R-:W-:-:S06]  /*7b80*/  UISETP.GT.U32.AND UP0, UPT, UR40, 0x1, UPT ;  /* 0x000000012800788c */ /* 0x000fcc000bf04070 */
[----:B------:R-:W-:-:S06]  /*7b90*/  PLOP3.LUT P0, PT, PT, PT, UP0, 0x80, 0x0 ;  /* 0x000000000000781c */ /* 0x000fcc0003f0f008 */
[----:B------:R-:W-:-:S04]  /*7ba0*/  UIADD3 UR4, UR4, UR39, URZ ;  /* 0x0000002704047290 */ /* 0x000fc8000fffe03f */
[----:B------:R-:W-:-:S04]  /*7bb0*/  USHF.L.U32 UR4, UR4, 0x3, URZ ;  /* 0x0000000304047899 */ /* 0x000fc8000800063f */
[----:B------:R-:W-:-:S04]  /*7bc0*/  ULOP3.LUT UR4, UR4, 0x38, URZ, 0xc0, !UPT ;  /* 0x0000003804047892 */ /* 0x000fc8000f8ec03f */
[----:B------:R-:W-:-:S04]  /*7bd0*/  UIADD3 UR4, UR45, 0x40, UR4 ;  /* 0x000000402d047890 */ /* 0x000fc8000fffe004 */
[----:B------:R-:W-:-:S09]  /*7be0*/  UPRMT UR4, URZ, 0x654, UR4 ;  /* 0x000006543f047896 */ /* 0x000fd20008000004 */
[----:B------:R-:W-:Y:S01]  /*7bf0*/  SYNCS.ARRIVE.TRANS64.RED.A1T0 RZ, [UR4], RZ ;  /* 0x000000ffffff79a7 */ /* 0x000fe20008100404 */
[----:B------:R-:W-:Y:S05]  /*7c00*/  @P0 BRA `(.L_x_27) ;  /* 0x0000000000040947 */ /* 0x000fea0003800000 */
[----:B------:R-:W-:Y:S01]  /*7c10*/  BPT.TRAP 0x1 ;  /* 0x000000040000795c */ /* 0x000fe20000300000 */
.L_x_27:
[----:B------:R-:W0:Y:S01]  /*7c20*/  S2R R0, SR_TID.X ;  /* 0x0000000000007919 */ /* 0x000e220000002100 */
[----:B------:R-:W-:Y:S01]  /*7c30*/  USHF.L.U32 UR42, UR42, 0x9, URZ ;  /* 0x000000092a2a7899 */ /* 0x000fe2000800063f */
[----:B------:R-:W-:Y:S01]  /*7c40*/  ULDC UR8, c[0x0][0x288] ;  /* 0x0000a20000087ab9 */ /* 0x000fe20000000800 */
[----:B------:R-:W1:Y:S01]  /*7c50*/  S2R R5, SR_TID.X ;  /* 0x0000000000057919 */ /* 0x000e620000002100 */
[----:B------:R-:W-:Y:S02]  /*7c60*/  UIADD3 UR39, UR44, UR39, URZ ;  /* 0x000000272c277290 */ /* 0x000fe4000fffe03f */
[----:B------:R-:W-:Y:S01]  /*7c70*/  UIMAD.WIDE UR6, UR41, 0x180, URZ ;  /* 0x00000180290678a5 */ /* 0x000fe2000f8e023f */
[----:B------:R-:W-:Y:S01]  /*7c80*/  IMAD.U32 R10, RZ, RZ, UR42 ;  /* 0x0000002aff0a7e24 */ /* 0x000fe2000f8e00ff */
[----:B------:R-:W-:Y:S02]  /*7c90*/  UIMAD UR41, UR41, 0x180, URZ ;  /* 0x00000180292978a4 */ /* 0x000fe4000f8e023f */
[----:B------:R-:W-:Y:S01]  /*7ca0*/  UISETP.GE.AND UP2, UPT, UR42, UR8, UPT ;  /* 0x000000082a00728c */ /* 0x000fe2000bf46270 */
[----:B------:R-:W-:Y:S01]  /*7cb0*/  ULDC UR9, c[0x0][0x284] ;  /* 0x0000a10000097ab9 */ /* 0x000fe20000000800 */
[----:B------:R-:W-:-:S02]  /*7cc0*/  USHF.R.U32.HI UR4, URZ, 0x3, UR39 ;  /* 0x000000033f047899 */ /* 0x000fc40008011627 */
[----:B------:R-:W-:Y:S02]  /*7cd0*/  UISETP.GE.OR UP2, UPT, UR41, UR9, UP2 ;  /* 0x000000092900728c */ /* 0x000fe40009746670 */
[----:B------:R-:W-:Y:S02]  /*7ce0*/  ULOP3.LUT UR4, UR4, 0x1, URZ, 0xc0, !UPT ;  /* 0x0000000104047892 */ /* 0x000fe4000f8ec03f */
[----:B------:R-:W-:Y:S01]  /*7cf0*/  USHF.R.S32.HI UR12, URZ, 0x1f, UR43 ;  /* 0x0000001f3f0c7899 */ /* 0x000fe2000801142b */
[----:B------:R-:W-:Y:S01]  /*7d00*/  ULDC.64 UR10, c[0x0][0x5d0] ;  /* 0x00017400000a7ab9 */ /* 0x000fe20000000a00 */
[----:B------:R-:W-:Y:S01]  /*7d10*/  UISETP.GT.U32.AND UP1, UPT, UR39, 0x7, UPT ;  /* 0x000000072700788c */ /* 0x000fe2000bf24070 */
[----:B------:R-:W-:Y:S01]  /*7d20*/  PLOP3.LUT P0, PT, PT, PT, UP2, 0x80, 0x0 ;  /* 0x000000000000781c */ /* 0x000fe20003f0f028 */
[----:B------:R-:W-:Y:S01]  /*7d30*/  UISETP.NE.U32.AND UP0, UPT, UR4, 0x1, UPT ;  /* 0x000000010400788c */ /* 0x000fe2000bf05070 */
[----:B------:R-:W-:Y:S01]  /*7d40*/  IMAD.U32 R8, RZ, RZ, UR10 ;  /* 0x0000000aff087e24 */ /* 0x000fe2000f8e00ff */
[----:B------:R-:W-:-:S02]  /*7d50*/  UIMAD UR5, UR12, UR10, URZ ;  /* 0x0000000a0c0572a4 */ /* 0x000fc4000f8e023f */
[----:B------:R-:W-:Y:S02]  /*7d60*/  UISETP.LT.U32.AND UP1, UPT, UR44, 0x8, UP1 ;  /* 0x000000082c00788c */ /* 0x000fe40008f21070 */
[----:B------:R-:W-:Y:S01]  /*7d70*/  UISETP.GT.U32.AND UP0, UPT, UR44, 0x7, !UP0 ;  /* 0x000000072c00788c */ /* 0x000fe2000c704070 */
[----:B0-----:R-:W-:Y:S01]  /*7d80*/  SHF.R.U32.HI R3, RZ, 0x7, R0 ;  /* 0x00000007ff037819 */ /* 0x001fe20000011600 */
[----:B------:R-:W-:Y:S02]  /*7d90*/  UIMAD UR5, UR43, UR11, UR5 ;  /* 0x0000000b2b0572a4 */ /* 0x000fe4000f8e0205 */
[----:B------:R-:W-:Y:S01]  /*7da0*/  USEL UR4, URZ, 0x1, !UP0 ;  /* 0x000000013f047887 */ /* 0x000fe2000c000000 */
[----:B------:R-:W-:Y:S01]  /*7db0*/  LOP3.LUT R3, R3, 0x1, RZ, 0xc0, !PT ;  /* 0x0000000103037812 */ /* 0x000fe200078ec0ff */
[C---:B-1----:R-:W-:Y:S01]  /*7dc0*/  IMAD.SHL.U32 R11, R5.reuse, 0x2, RZ ;  /* 0x00000002050b7824 */ /* 0x042fe200078e00ff */
[----:B------:R-:W-:Y:S01]  /*7dd0*/  SHF.R.U32.HI R0, RZ, 0x2, R5 ;  /* 0x00000002ff007819 */ /* 0x000fe20000011605 */
[----:B------:R-:W-:Y:S01]  /*7de0*/  ULOP3.LUT UR39, UR39, 0x7, URZ, 0xc0, !UPT ;  /* 0x0000000727277892 */ /* 0x000fe2000f8ec03f */
[----:B------:R-:W-:Y:S01]  /*7df0*/  LOP3.LUT R4, R5, 0x60, RZ, 0xc0, !PT ;  /* 0x0000006005047812 */ /* 0x000fe200078ec0ff */
[----:B---3--:R-:W-:Y:S01]  /*7e00*/  IMAD.SHL.U32 R17, R3, 0x40, RZ ;  /* 0x0000004003117824 */ /* 0x008fe200078e00ff */
[----:B------:R-:W-:-:S02]  /*7e10*/  LOP3.LUT R0, R0, 0x7, RZ, 0xc0, !PT ;  /* 0x0000000700007812 */ /* 0x000fc400078ec0ff */
[----:B------:R-:W-:Y:S02]  /*7e20*/  SHF.R.U32.HI R4, RZ, 0x1, R4 ;  /* 0x00000001ff047819 */ /* 0x000fe40000011604 */
[--C-:B------:R-:W-:Y:S02]  /*7e30*/  LOP3.LUT R17, R17, 0x40, R0.reuse, 0xe2, !PT ;  /* 0x0000004011117812 */ /* 0x100fe400078ee200 */
[----:B------:R-:W-:Y:S02]  /*7e40*/  IADD3 R0, RZ, -R4, -R0 ;  /* 0x80000004ff007210 */ /* 0x000fe40007ffe800 */
[----:B------:R-:W-:Y:S02]  /*7e50*/  LOP3.LUT R17, R17, UR6, R4, 0xfe, !PT ;  /* 0x0000000611117c12 */ /* 0x000fe4000f8efe04 */
[----:B------:R-:W-:Y:S01]  /*7e60*/  LOP3.LUT R10, R10, 0x6, R11, 0xf8, !PT ;  /* 0x000000060a0a7812 */ /* 0x000fe200078ef80b */
[----:B------:R-:W-:Y:S01]  /*7e70*/  IMAD R0, R3, -0x40, R0 ;  /* 0xffffffc003007824 */ /* 0x000fe200078e0200 */
[----:B------:R-:W-:Y:S01]  /*7e80*/  LOP3.LUT R4, R5, 0x3, RZ, 0xc0, !PT ;  /* 0x0000000305047812 */ /* 0x000fe200078ec0ff */
[----:B------:R-:W-:Y:S01]  /*7e90*/  IMAD.MOV.U32 R3, RZ, RZ, -0x2 ;  /* 0xfffffffeff037424 */ /* 0x000fe200078e00ff */
[----:B------:R-:W-:-:S03]  /*7ea0*/  SHF.R.S32.HI R11, RZ, 0x1f, R10 ;  /* 0x0000001fff0b7819 */ /* 0x000fc6000001140a */
[----:B------:R-:W-:Y:S01]  /*7eb0*/  IMAD R4, R4, R3, UR8 ;  /* 0x0000000804047e24 */ /* 0x000fe2000f8e0203 */
[----:B------:R-:W-:Y:S01]  /*7ec0*/  USEL UR8, URZ, 0x1, !UP1 ;  /* 0x000000013f087887 */ /* 0x000fe2000c800000 */
[----:B------:R-:W-:Y:S02]  /*7ed0*/  IMAD.U32 R3, RZ, RZ, UR9 ;  /* 0x00000009ff037e24 */ /* 0x000fe4000f8e00ff */
[----:B------:R-:W-:Y:S01]  /*7ee0*/  IMAD.WIDE.U32 R8, R8, UR43, R10 ;  /* 0x0000002b08087c25 */ /* 0x000fe2000f8e000a */
[----:B------:R-:W-:Y:S02]  /*7ef0*/  ULOP3.LUT UR38, UR4, UR38, UR8, 0x96, !UPT ;  /* 0x0000002604267292 */ /* 0x000fe4000f8e9608 */
[----:B------:R-:W-:Y:S01]  /*7f00*/  IADD3 R3, R3, -UR41, R0 ;  /* 0x8000002903037c10 */ /* 0x000fe2000fffe000 */
[----:B------:R-:W-:Y:S01]  /*7f10*/  VIADD R9, R9, UR5 ;  /* 0x0000000509097c36 */ /* 0x000fe20008000000 */
[----:B------:R-:W-:Y:S01]  /*7f20*/  UMOV UR41, 0xffffffff ;  /* 0xffffffff00297882 */ /* 0x000fe20000000000 */
[----:B------:R-:W-:Y:S01]  /*7f30*/  VIADD R0, R4, -UR42 ;  /* 0x8000002a04007c36 */ /* 0x000fe20008000000 */
[----:B------:R-:W-:Y:S06]  /*7f40*/  @P0 BRA `(.L_x_29) ;  /* 0x0000034400780947 */ /* 0x000fec0003800000 */
[----:B-----5:R-:W-:Y:S01]  /*7f50*/  FSETP.NEU.AND P1, PT, R16, RZ, PT ;  /* 0x000000ff1000720b */ /* 0x020fe20003f2d000 */
[----:B------:R-:W-:Y:S01]  /*7f60*/  ULDC.64 UR8, c[0x0][0x5c8] ;  /* 0x0001720000087ab9 */ /* 0x000fe20000000a00 */
[----:B------:R-:W-:Y:S01]  /*7f70*/  ISETP.GT.AND P0, PT, R3, RZ, PT ;  /* 0x000000ff0300720c */ /* 0x000fe20003f04270 */
[----:B------:R-:W-:Y:S01]  /*7f80*/  UIMAD UR4, UR7, UR8, URZ ;  /* 0x00000008070472a4 */ /* 0x000fe2000f8e023f */
[----:B------:R-:W-:Y:S01]  /*7f90*/  IMAD.U32 R19, RZ, RZ, UR9 ;  /* 0x00000009ff137e24 */ /* 0x000fe2000f8e00ff */
[----:B------:R-:W-:Y:S01]  /*7fa0*/  BSSY B0, `(.L_x_29) ;  /* 0x0003458000007945 */ /* 0x000fe20003800000 */
[----:B------:R-:W-:Y:S01]  /*7fb0*/  IMAD.WIDE.U32 R8, R17, UR8, R8 ;  /* 0x0000000811087c25 */ /* 0x000fe2000f8e0008 */
[----:B------:R-:W-:-:S03]  /*7fc0*/  ISETP.GT.AND P2, PT, R0, RZ, P0 ;  /* 0x000000ff0000720c */ /* 0x000fc60000744270 */
[----:B------:R-:W-:-:S04]  /*7fd0*/  IMAD R19, R17, R19, UR4 ;  /* 0x0000000411137e24 */ /* 0x000fc8000f8e0213 */
[----:B------:R-:W-:Y:S01]  /*7fe0*/  IMAD.IADD R19, R9, 0x1, R19 ;  /* 0x0000000109137824 */ /* 0x000fe200078e0213 */
[----:B------:R-:W-:Y:S06]  /*7ff0*/  @!P1 BRA `(.L_x_30) ;  /* 0x0000022000349947 */ /* 0x000fec0003800000 */
[----:B------:R-:W0:Y:S01]  /*8000*/  LDC.64 R162, c[0x0][0x5b8] ;  /* 0x00016e00ffa27b82 */ /* 0x000e220000000a00 */
[----:B------:R-:W2:Y:S01]  /*8010*/  LDL.LU R20, [R1+0x800] ;  /* 0x0008000001147983 */ /* 0x000ea20000300800 */
[----:B------:R-:W-:-:S06]  /*8020*/  ULDC.64 UR4, c[0x0][0x5c0] ;  /* 0x0001700000047ab9 */ /* 0x000fcc0000000a00 */
[----:B------:R-:W1:Y:S08]  /*8030*/  LDC.64 R4, c[0x0][0x5b0] ;  /* 0x00016c00ff047b82 */ /* 0x000e700000000a00 */
[----:B------:R-:W3:Y:S01]  /*8040*/  LDC.64 R6, c[0x0][0x5a8] ;  /* 0x00016a00ff067b82 */ /* 0x000ee20000000a00 */
[C---:B0-----:R-:W-:Y:S02]  /*8050*/  IMAD R168, R162.reuse, UR12, RZ ;  /* 0x0000000ca2a87c24 */ /* 0x041fe4000f8e02ff */
[----:B------:R-:W-:-:S04]  /*8060*/  IMAD.WIDE.U32 R164, R162, UR43, R10 ;  /* 0x0000002ba2a47c25 */ /* 0x000fc8000f8e000a */
[----:B------:R-:W-:Y:S02]  /*8070*/  IMAD R168, R163, UR43, R168 ;  /* 0x0000002ba3a87c24 */ /* 0x000fe4000f8e02a8 */
[----:B-1----:R-:W-:Y:S02]  /*8080*/  IMAD R18, R4, UR7, RZ ;  /* 0x0000000704127c24 */ /* 0x002fe4000f8e02ff */
[----:B------:R-:W-:Y:S02]  /*8090*/  IMAD.IADD R161, R165, 0x1, R168 ;  /* 0x00000001a5a17824 */ /* 0x000fe400078e02a8 */
[----:B------:R-:W-:Y:S02]  /*80a0*/  IMAD.MOV.U32 R160, RZ, RZ, R164 ;  /* 0x000000ffffa07224 */ /* 0x000fe400078e00a4 */
[C---:B------:R-:W-:Y:S02]  /*80b0*/  IMAD R18, R17.reuse, R5, R18 ;  /* 0x0000000511127224 */ /* 0x040fe400078e0212 */
[----:B------:R-:W-:-:S04]  /*80c0*/  IMAD.WIDE.U32 R12, R17, R4, R160 ;  /* 0x00000004110c7225 */ /* 0x000fc800078e00a0 */
[----:B------:R-:W-:Y:S01]  /*80d0*/  IMAD.IADD R9, R13, 0x1, R18 ;  /* 0x000000010d097824 */ /* 0x000fe200078e0212 */
[----:B---3--:R-:W-:-:S04]  /*80e0*/  LEA R14, P1, R12, R6, 0x1 ;  /* 0x000000060c0e7211 */ /* 0x008fc800078208ff */
[----:B------:R-:W-:-:S05]  /*80f0*/  LEA.HI.X R15, R12, R7, R9, 0x1, P1 ;  /* 0x000000070c0f7211 */ /* 0x000fca00008f0c09 */
[----:B------:R0:W3:Y:S01]  /*8100*/  @P2 LDG.E.LTC128B.U16 R12, desc[UR36][R14.64] ;  /* 0x000000240e0c2981 */ /* 0x0000e2000c1e1520 */
[----:B------:R-:W-:Y:S01]  /*8110*/  BSSY B1, `(.L_x_31) ;  /* 0x0000011000017945 */ /* 0x000fe20003800000 */
[----:B0-----:R-:W-:-:S04]  /*8120*/  LEA R14, P1, R8, UR4, 0x1 ;  /* 0x00000004080e7c11 */ /* 0x001fc8000f8208ff */
[----:B------:R-:W-:Y:S01]  /*8130*/  LEA.HI.X R15, R8, UR5, R19, 0x1, P1 ;  /* 0x00000005080f7c11 */ /* 0x000fe200088f0c13 */
[----:B---3--:R-:W-:-:S05]  /*8140*/  HADD2.F32 R9, -RZ, R12.H0_H0 ;  /* 0x2000000cff097230 */ /* 0x008fca0000004100 */
[----:B------:R-:W-:-:S04]  /*8150*/  FMUL R9, R9, R16 ;  /* 0x0000001009097220 */ /* 0x000fc80000400000 */
[----:B--2---:R-:W-:-:S05]  /*8160*/  FFMA R9, R20, R2, R9 ;  /* 0x0000000214097223 */ /* 0x004fca0000000009 */
[----:B------:R-:W-:-:S05]  /*8170*/  F2FP.F16.F32.PACK_AB R8, RZ, R9 ;  /* 0x00000009ff08723e */ /* 0x000fca00000000ff */
[----:B------:R0:W-:Y:S02]  /*8180*/  @P2 STG.E.U16 desc[UR36][R14.64], R8 ;  /* 0x000000080e002986 */ /* 0x0001e4000c101524 */
[----:B0-----:R-:W-:-:S04]  /*8190*/  IMAD.WIDE.U32 R8, R17, R4, R10 ;  /* 0x0000000411087225 */ /* 0x001fc800078e000a */
[----:B------:R-:W-:Y:S02]  /*81a0*/  IMAD.IADD R9, R18, 0x1, R9 ;  /* 0x0000000112097824 */ /* 0x000fe400078e0209 */
[----:B------:R-:W-:-:S04]  /*81b0*/  IMAD.WIDE.U32 R8, R162, UR43, R8 ;  /* 0x0000002ba2087c25 */ /* 0x000fc8000f8e0008 */
[----:B------:R-:W-:Y:S01]  /*81c0*/  IMAD.IADD R9, R168, 0x1, R9 ;  /* 0x00000001a8097824 */ /* 0x000fe200078e0209 */
[----:B------:R-:W-:-:S04]  /*81d0*/  LEA R156, P1, R8, R6, 0x1 ;  /* 0x00000006089c7211 */ /* 0x000fc800078208ff */
[----:B------:R-:W-:Y:S02]  /*81e0*/  LEA.HI.X R157, R8, R7, R9, 0x1, P1 ;  /* 0x00000007089d7211 */ /* 0x000fe400008f0c09 */
[----:B------:R-:W-:-:S13]  /*81f0*/  ISETP.GT.AND P1, PT, R0, 0x1, P0 ;  /* 0x000000010000780c */ /* 0x000fda0000724270 */
[----:B------:R-:W-:Y:S05]  /*8200*/  @!P1 BRA `(.L_x_32) ;  /* 0x0000000000049947 */ /* 0x000fea0003800000 */
[----:B------:R0:W5:Y:S02]  /*8210*/  LDG.E.LTC128B.U16 R12, desc[UR36][R156.64+0x2] ;  /* 0x000002249c0c7981 */ /* 0x000164000c1e1520 */
.L_x_32:
[----:B------:R-:W-:Y:S05]  /*8220*/  BSYNC B1 ;  /* 0x0000000000017941 */ /* 0x000fea0003800000 */
.L_x_31:
[----:B------:R-:W2:Y:S01]  /*8230*/  LDL.LU R9, [R1+0x804] ;  /* 0x0008040001097983 */ /* 0x000ea20000300800 */
[----:B-----5:R-:W-:Y:S01]  /*8240*/  HADD2.F32 R8, -RZ, R12.H0_H0 ;  /* 0x2000000cff087230 */ /* 0x020fe20000004100 */
[C---:B------:R-:W-:Y:S01]  /*8250*/  SHF.L.U64.HI R167, R4.reuse, 0x3, R5 ;  /* 0x0000000304a77819 */ /* 0x040fe20000010205 */
[----:B------:R-:W-:Y:S01]  /*8260*/  IMAD.SHL.U32 R166, R4, 0x8, RZ ;  /* 0x0000000804a67824 */ /* 0x000fe200078e00ff */
[----:B------:R-:W-:Y:S01]  /*8270*/  ISETP.GT.AND P5, PT, R3, 0x8, PT ;  /* 0x000000080300780c */ /* 0x000fe20003fa4270 */
[----:B------:R-:W3:Y:S01]  /*8280*/  LDL.LU R20, [R1+0x808] ;  /* 0x0008080001147983 */ /* 0x000ee20000300800 */
[----:B------:R-:W-:-:S04]  /*8290*/  FMUL R8, R8, R16 ;  /* 0x0000001008087220 */ /* 0x000fc80000400000 */
[----:B--2---:R-:W-:Y:S01]  /*82a0*/  FFMA R8, R9, R2, R8 ;  /* 0x0000000209087223 */ /* 0x004fe20000000008 */
[----:B------:R-:W-:-:S04]  /*82b0*/  @P1 IMAD.MOV.U32 R9, RZ, RZ, R15 ;  /* 0x000000ffff091224 */ /* 0x000fc800078e000f */
[----:B------:R-:W-:-:S04]  /*82c0*/  F2FP.F16.F32.PACK_AB R8, RZ, R8 ;  /* 0x00000008ff08723e */ /* 0x000fc800000000ff */
[----:B------:R-:W-:Y:S01]  /*82d0*/  PRMT R13, R8, 0x7610, R13 ;  /* 0x00007610080d7816 */ /* 0x000fe2000000000d */
[----:B------:R-:W-:-:S05]  /*82e0*/  @P1 IMAD.MOV.U32 R8, RZ, RZ, R14 ;  /* 0x000000ffff081224 */ /* 0x000fca00078e000e */
[----:B------:R1:W-:Y:S01]  /*82f0*/  @P1 STG.E.U16 desc[UR36][R8.64+0x2], R13 ;  /* 0x0000020d08001986 */ /* 0x0003e2000c101524 */
[----:B------:R-:W-:Y:S01]  /*8300*/  ISETP.GT.AND P1, PT, R0, RZ, P5 ;  /* 0x000000ff0000720c */ /* 0x000fe20002f24270 */
[----:B-1----:R-:W-:-:S04]  /*8310*/  IMAD.WIDE.U32 R8, R17, R4, R166 ;  /* 0x0000000411087225 */ /* 0x002fc800078e00a6 */
[----:B------:R-:W-:Y:S01]  /*8320*/  IMAD.IADD R13, R18, 0x1, R9 ;  /* 0x00000001120d7824 */ /* 0x000fe200078e0209 */
[----:B------:R-:W-:-:S05]  /*8330*/  IADD3 R9, P2, R164, R8, RZ ;  /* 0x00000008a4097210 */ /* 0x000fca0007f5e0ff */
[----:B------:R-:W-:Y:S01]  /*8340*/  IMAD.X R19, R13, 0x1, R161, P2 ;  /* 0x000000010d137824 */ /* 0x000fe200010e06a1 */
[----:B------:R-:W-:-:S04]  /*8350*/  LEA R18, P2, R9, R6, 0x1 ;  /* 0x0000000609127211 */ /* 0x000fc800078408ff */
[----:B------:R-:W-:-:S05]  /*8360*/  LEA.HI.X R19, R9, R7, R19, 0x1, P2 ;  /* 0x0000000709137211 */ /* 0x000fca00010f0c13 */
[----:B------:R-:W2:Y:S01]  /*8370*/  @P1 LDG.E.LTC128B.U16 R12, desc[UR36][R18.64] ;  /* 0x00000024120c1981 */ /* 0x000ea2000c1e1520 */
[----:B------:R-:W-:Y:S01]  /*8380*/  IADD3 R8, P2, R10, R8, RZ ;  /* 0x000000080a087210 */ /* 0x000fe20007f5e0ff */
[----:B------:R-:W-:Y:S01]  /*8390*/  IMAD.U32 R169, RZ, RZ, UR8 ;  /* 0x00000008ffa97e24 */ /* 0x000fe2000f8e00ff */
[----:B------:R-:W-:Y:S01]  /*83a0*/  ISETP.GT.AND P3, PT, R0, 0x1, P5 ;  /* 0x000000010000780c */ /* 0x000fe20002f64270 */
[----:B------:R-:W-:Y:S01]  /*83b0*/  IMAD.U32 R170, RZ, RZ, UR9 ;  /* 0x00000009ffaa7e24 */ /* 0x000fe2000f8e00ff */
[----:B------:R-:W-:Y:S01]  /*83c0*/  BSSY B1, `(.L_x_33) ;  /* 0x0000012000017945 */ /* 0x000fe20003800000 */
[----:B------:R-:W-:Y:S02]  /*83d0*/  IMAD.X R9, R11, 0x1, R13, P2 ;  /* 0x000000010b097824 */ /* 0x000fe400010e060d */
[----:B------:R-:W-:Y:S02]  /*83e0*/  IMAD.SHL.U32 R169, R169, 0x10, RZ ;  /* 0x00000010a9a97824 */ /* 0x000fe400078e00ff */
[----:B------:R-:W-:-:S04]  /*83f0*/  IMAD.WIDE.U32 R8, R162, UR43, R8 ;  /* 0x0000002ba2087c25 */ /* 0x000fc8000f8e0008 */
[----:B------:R-:W-:Y:S01]  /*8400*/  IMAD.IADD R9, R168, 0x1, R9 ;  /* 0x00000001a8097824 */ /* 0x000fe200078e0209 */
[----:B------:R-:W-:-:S04]  /*8410*/  LEA R154, P2, R8, R6, 0x1 ;  /* 0x00000006089a7211 */ /* 0x000fc800078408ff */
[----:B------:R-:W-:Y:S01]  /*8420*/  LEA.HI.X R155, R8, R7, R9, 0x1, P2 ;  /* 0x00000007089b7211 */ /* 0x000fe200010f0c09 */
[----:B------:R-:W-:Y:S01]  /*8430*/  IMAD.U32 R9, RZ, RZ, UR8 ;  /* 0x00000008ff097e24 */ /* 0x000fe2000f8e00ff */
[----:B------:R-:W-:-:S04]  /*8440*/  IADD3 R152, P2, R169, R14, RZ ;  /* 0x0000000ea9987210 */ /* 0x000fc80007f5e0ff */
[----:B------:R-:W-:-:S05]  /*8450*/  SHF.L.U64.HI R170, R9, 0x4, R170 ;  /* 0x0000000409aa7819 */ /* 0x000fca00000102aa */
[----:B------:R-:W-:Y:S02]  /*8460*/  IMAD.X R153, R170, 0x1, R15, P2 ;  /* 0x00000001aa997824 */ /* 0x000fe400010e060f */
[----:B--2---:R-:W-:-:S05]  /*8470*/  HADD2.F32 R8, -RZ, R12.H0_H0 ;  /* 0x2000000cff087230 */ /* 0x004fca0000004100 */
[----:B------:R-:W-:-:S04]  /*8480*/  FMUL R8, R8, R16 ;  /* 0x0000001008087220 */ /* 0x000fc80000400000 */
[----:B---3--:R-:W-:-:S05]  /*8490*/  FFMA R8, R20, R2, R8 ;  /* 0x0000000214087223 */ /* 0x008fca0000000008 */
[----:B------:R-:W-:-:S05]  /*84a0*/  F2FP.F16.F32.PACK_AB R8, RZ, R8 ;  /* 0x00000008ff08723e */ /* 0x000fca00000000ff */
[----:B------:R1:W-:Y:S01]  /*84b0*/  @P1 STG.E.U16 desc[UR36][R152.64], R8 ;  /* 0x0000000898001986 */ /* 0x0003e2000c101524 */
[----:B------:R-:W-:Y:S05]  /*84c0*/  @!P3 BRA `(.L_x_34) ;  /* 0x000000000004b947 */ /* 0x000fea0003800000 */
[----:B------:R2:W5:Y:S02]  /*84d0*/  LDG.E.LTC128B.U16 R12, desc[UR36][R154.64+0x2] ;  /* 0x000002249a0c7981 */ /* 0x000564000c1e1520 */
.L_x_34:
[----:B------:R-:W-:Y:S05]  /*84e0*/  BSYNC B1 ;  /* 0x0000000000017941 */ /* 0x000fea0003800000 */
.L_x_33:
[----:B------:R-:W3:Y:S01]  /*84f0*/  LDL.LU R9, [R1+0x80c] ;  /* 0x00080c0001097983 */ /* 0x000ee20000300800 */
[----:B-1---5:R-:W-:Y:S01]  /*8500*/  HADD2.F32 R8, -RZ, R12.H0_H0 ;  /* 0x2000000cff087230 */ /* 0x022fe20000004100 */
[----:B------:R-:W-:Y:S01]  /*8510*/  ISETP.GT.AND P1, PT, R0, 0x8, P0 ;  /* 0x000000080000780c */ /* 0x000fe20000724270 */
[----:B------:R-:W-:Y:S03]  /*8520*/  BSSY B1, `(.L_x_35) ;  /* 0x000000b000017945 */ /* 0x000fe60003800000 */
[----:B------:R-:W-:-:S04]  /*8530*/  FMUL R8, R8, R16 ;  /* 0x0000001008087220 */ /* 0x000fc80000400000 */
[----:B---3--:R-:W-:Y:S01]  /*8540*/  FFMA R8, R9, R2, R8 ;  /* 0x0000000209087223 */ /* 0x008fe20000000008 */
[----:B------:R-:W-:-:S04]  /*8550*/  @P3 IMAD.MOV.U32 R9, RZ, RZ, R153 ;  /* 0x000000ffff093224 */ /* 0x000fc800078e0099 */
[----:B------:R-:W-:-:S04]  /*8560*/  F2FP.F16.F32.PACK_AB R8, RZ, R8 ;  /* 0x00000008ff08723e */ /* 0x000fc800000000ff */
[----:B------:R-:W-:Y:S01]  /*8570*/  PRMT R13, R8, 0x7610, R13 ;  /* 0x00007610080d7816 */ /* 0x000fe2000000000d */
[----:B------:R-:W-:-:S05]  /*8580*/  @P3 IMAD.MOV.U32 R8, RZ, RZ, R152 ;  /* 0x000000ffff083224 */ /* 0x000fca00078e0098 */
[----:B------:R1:W-:Y:S02]  /*8590*/  @P3 STG.E.U16 desc[UR36][R8.64+0x2], R13 ;  /* 0x0000020d08003986 */ /* 0x0003e4000c101524 */
[----:B-1----:R-:W-:Y:S01]  /*85a0*/  PRMT R8, R12, 0x7610, R8 ;  /* 0x000076100c087816 */ /* 0x002fe20000000008 */
[----:B------:R-:W-:Y:S06]  /*85b0*/  @!P1 BRA `(.L_x_36) ;  /* 0x0000000000049947 */ /* 0x000fec0003800000 */
[----:B------:R1:W5:Y:S02]  /*85c0*/  LDG.E.LTC128B.U16 R8, desc[UR36][R156.64+0x10] ;  /* 0x000010249c087981 */ /* 0x000364000c1e1520 */
.L_x_36:
[----:B------:R-:W-:Y:S05]  /*85d0*/  BSYNC B1 ;  /* 0x0000000000017941 */ /* 0x000fea0003800000 */
.L_x_35:
[----:B------:R-:W3:Y:S01]  /*85e0*/  LDL.LU R12, [R1+0x810] ;  /* 0x00081000010c7983 */ /* 0x000ee20000300800 */
[----:B-----5:R-:W-:Y:S01]  /*85f0*/  HADD2.F32 R9, -RZ, R8.H0_H0 ;  /* 0x20000008ff097230 */ /* 0x020fe20000004100 */
[----:B------:R-:W-:Y:S01]  /*8600*/  ISETP.GT.AND P2, PT, R0, 0x9, P0 ;  /* 0x000000090000780c */ /* 0x000fe20000744270 */
[----:B------:R-:W-:Y:S01]  /*8610*/  @P1 IMAD.MOV.U32 R13, RZ, RZ, R15 ;  /* 0x000000ffff0d1224 */ /* 0x000fe200078e000f */
[----:B------:R-:W-:Y:S02]  /*8620*/  BSSY B1, `(.L_x_37) ;  /* 0x0000008000017945 */ /* 0x000fe40003800000 */
[----:B------:R-:W-:-:S04]  /*8630*/  FMUL R9, R9, R16 ;  /* 0x0000001009097220 */ /* 0x000fc80000400000 */
[----:B---3--:R-:W-:Y:S01]  /*8640*/  FFMA R9, R12, R2, R9 ;  /* 0x000000020c097223 */ /* 0x008fe20000000009 */
[----:B------:R-:W-:-:S04]  /*8650*/  @P1 IMAD.MOV.U32 R12, RZ, RZ, R14 ;  /* 0x000000ffff0c1224 */ /* 0x000fc800078e000e */
[----:B------:R-:W-:-:S05]  /*8660*/  F2FP.F16.F32.PACK_AB R9, RZ, R9 ;  /* 0x00000009ff09723e */ /* 0x000fca00000000ff */
[----:B------:R3:W-:Y:S01]  /*8670*/  @P1 STG.E.U16 desc[UR36][R12.64+0x10], R9 ;  /* 0x000010090c001986 */ /* 0x0007e2000c101524 */
[----:B------:R-:W-:Y:S05]  /*8680*/  @!P2 BRA `(.L_x_38) ;  /* 0x000000000004a947 */ /* 0x000fea0003800000 */
[----:B------:R4:W5:Y:S02]  /*8690*/  LDG.E.LTC128B.U16 R8, desc[UR36][R156.64+0x12] ;  /* 0x000012249c087981 */ /* 0x000964000c1e1520 */
.L_x_38:
[----:B------:R-:W-:Y:S05]  /*86a0*/  BSYNC B1 ;  /* 0x0000000000017941 */ /* 0x000fea0003800000 */
.L_x_37:
[----:B---3--:R-:W3:Y:S01]  /*86b0*/  LDL.LU R12, [R1+0x814] ;  /* 0x00081400010c7983 */ /* 0x008ee20000300800 */
        /* <DEDUP_REMOVED lines=11> */
.L_x_40:
[----:B------:R-:W-:Y:S05]  /*8770*/  BSYNC B1 ;  /* 0x0000000000017941 */ /* 0x000fea0003800000 */
.L_x_39:
        /* <DEDUP_REMOVED lines=12> */
.L_x_42:
[----:B------:R-:W-:Y:S05]  /*8840*/  BSYNC B1 ;  /* 0x0000000000017941 */ /* 0x000fea0003800000 */
.L_x_41:
        /* <DEDUP_REMOVED lines=12> */
.L_x_44:
[----:B------:R-:W-:Y:S05]  /*8910*/  BSYNC B1 ;  /* 0x0000000000017941 */ /* 0x000fea0003800000 */
.L_x_43:
        /* <DEDUP_REMOVED lines=12> */
.L_x_46:
[----:B------:R-:W-:Y:S05]  /*89e0*/  BSYNC B1 ;  /* 0x0000000000017941 */ /* 0x000fea0003800000 */
.L_x_45:
        /* <DEDUP_REMOVED lines=12> */
.L_x_48:
[----:B------:R-:W-:Y:S05]  /*8ab0*/  BSYNC B1 ;  /* 0x0000000000017941 */ /* 0x000fea0003800000 */
.L_x_47:
        /* <DEDUP_REMOVED lines=12> */
.L_x_50:
[----:B------:R-:W-:Y:S05]  /*8b80*/  BSYNC B1 ;  /* 0x0000000000017941 */ /* 0x000fea0003800000 */
.L_x_49:
        /* <DEDUP_REMOVED lines=12> */
.L_x_52:
[----:B------:R-:W-:Y:S05]  /*8c50*/  BSYNC B1 ;  /* 0x0000000000017941 */ /* 0x000fea0003800000 */
.L_x_51:
        /* <DEDUP_REMOVED lines=12> */
.L_x_54:
[----:B------:R-:W-:Y:S05]  /*8d20*/  BSYNC B1 ;  /* 0x0000000000017941 */ /* 0x000fea0003800000 */
.L_x_53:
        /* <DEDUP_REMOVED lines=12> */
.L_x_56:
[----:B------:R-:W-:Y:S05]  /*8df0*/  BSYNC B1 ;  /* 0x0000000000017941 */ /* 0x000fea0003800000 */
.L_x_55:
        /* <DEDUP_REMOVED lines=12> */
.L_x_58:
[----:B------:R-:W-:Y:S05]  /*8ec0*/  BSYNC B1 ;  /* 0x0000000000017941 */ /* 0x000fea0003800000 */
.L_x_57:
        /* <DEDUP_REMOVED lines=12> */
.L_x_60:
[----:B------:R-:W-:Y:S05]  /*8f90*/  BSYNC B1 ;  /* 0x0000000000017941 */ /* 0x000fea0003800000 */
.L_x_59:
        /* <DEDUP_REMOVED lines=12> */
.L_x_62:
[----:B------:R-:W-:Y:S05]  /*9060*/  BSYNC B1 ;  /* 0x0000000000017941 */ /* 0x000fea0003800000 */
.L_x_61:
        /* <DEDUP_REMOVED lines=12> */
.L_x_64:
[----:B------:R-:W-:Y:S05]  /*9130*/  BSYNC B1 ;  /* 0x0000000000017941 */ /* 0x000fea0003800000 */
.L_x_63:
        /* <DEDUP_REMOVED lines=12> */
.L_x_66:
[----:B------:R-:W-:Y:S05]  /*9200*/  BSYNC B1 ;  /* 0x0000000000017941 */ /* 0x000fea0003800000 */
.L_x_65:
        /* <DEDUP_REMOVED lines=12> */
.L_x_68:
[----:B------:R-:W-:Y:S05]  /*92d0*/  BSYNC B1 ;  /* 0x0000000000017941 */ /* 0x000fea0003800000 */
.L_x_67:
        /* <DEDUP_REMOVED lines=12> */
.L_x_70:
[----:B------:R-:W-:Y:S05]  /*93a0*/  BSYNC B1 ;  /* 0x0000000000017941 */ /* 0x000fea0003800000 */
.L_x_69:
        /* <DEDUP_REMOVED lines=12> */
.L_x_72:
[----:B------:R-:W-:Y:S05]  /*9470*/  BSYNC B1 ;  /* 0x0000000000017941 */ /* 0x000fea0003800000 */
.L_x_71:
        /* <DEDUP_REMOVED lines=12> */
.L_x_74:
[----:B------:R-:W-:Y:S05]  /*9540*/  BSYNC B1 ;  /* 0x0000000000017941 */ /* 0x000fea0003800000 */
.L_x_73:
        /* <DEDUP_REMOVED lines=12> */
.L_x_76:
[----:B------:R-:W-:Y:S05]  /*9610*/  BSYNC B1 ;  /* 0x0000000000017941 */ /* 0x000fea0003800000 */
.L_x_75:
        /* <DEDUP_REMOVED lines=12> */
.L_x_78:
[----:B------:R-:W-:Y:S05]  /*96e0*/  BSYNC B1 ;  /* 0x0000000000017941 */ /* 0x000fea0003800000 */
.L_x_77:
        /* <DEDUP_REMOVED lines=12> */
.L_x_80:
[----:B------:R-:W-:Y:S05]  /*97b0*/  BSYNC B1 ;  /* 0x0000000000017941 */ /* 0x000fea0003800000 */
.L_x_79:
        /* <DEDUP_REMOVED lines=12> */
.L_x_82:
[----:B------:R-:W-:Y:S05]  /*9880*/  BSYNC B1 ;  /* 0x0000000000017941 */ /* 0x000fea0003800000 */
.L_x_81:
        /* <DEDUP_REMOVED lines=12> */
.L_x_84:
[----:B------:R-:W-:Y:S05]  /*9950*/  BSYNC B1 ;  /* 0x0000000000017941 */ /* 0x000fea0003800000 */
.L_x_83:
        /* <DEDUP_REMOVED lines=12> */
.L_x_86:
[----:B------:R-:W-:Y:S05]  /*9a20*/  BSYNC B1 ;  /* 0x0000000000017941 */ /* 0x000fea0003800000 */
.L_x_85:
        /* <DEDUP_REMOVED lines=12> */
.L_x_88:
[----:B------:R-:W-:Y:S05]  /*9af0*/  BSYNC B1 ;  /* 0x0000000000017941 */ /* 0x000fea0003800000 */
.L_x_87:
        /* <DEDUP_REMOVED lines=12> */
.L_x_90:
[----:B------:R-:W-:Y:S05]  /*9bc0*/  BSYNC B1 ;  /* 0x0000000000017941 */ /* 0x000fea0003800000 */
.L_x_89:
        /* <DEDUP_REMOVED lines=12> */
.L_x_92:
[----:B------:R-:W-:Y:S05]  /*9c90*/  BSYNC B1 ;  /* 0x0000000000017941 */ /* 0x000fea0003800000 */
.L_x_91:
        /* <DEDUP_REMOVED lines=12> */
.L_x_94:
[----:B------:R-:W-:Y:S05]  /*9d60*/  BSYNC B1 ;  /* 0x0000000000017941 */ /* 0x000fea0003800000 */
.L_x_93:
        /* <DEDUP_REMOVED lines=12> */
.L_x_96:
[----:B------:R-:W-:Y:S05]  /*9e30*/  BSYNC B1 ;  /* 0x0000000000017941 */ /* 0x000fea0003800000 */
.L_x_95:
        /* <DEDUP_REMOVED lines=12> */
.L_x_98:
[----:B------:R-:W-:Y:S05]  /*9f00*/  BSYNC B1 ;  /* 0x0000000000017941 */ /* 0x000fea0003800000 */
.L_x_97:
        /* <DEDUP_REMOVED lines=12> */
.L_x_100:
[----:B------:R-:W-:Y:S05]  /*9fd0*/  BSYNC B1 ;  /* 0x0000000000017941 */ /* 0x000fea0003800000 */
.L_x_99:
        /* <DEDUP_REMOVED lines=12> */
.L_x_102:
[----:B------:R-:W-:Y:S05]  /*a0a0*/  BSYNC B1 ;  /* 0x0000000000017941 */ /* 0x000fea0003800000 */
.L_x_101:
        /* <DEDUP_REMOVED lines=12> */
.L_x_104:
[----:B------:R-:W-:Y:S05]  /*a170*/  BSYNC B1 ;  /* 0x0000000000017941 */ /* 0x000fea0003800000 */
.L_x_103:
        /* <DEDUP_REMOVED lines=12> */
.L_x_106:
[----:B------:R-:W-:Y:S05]  /*a240*/  BSYNC B1 ;  /* 0x0000000000017941 */ /* 0x000fea0003800000 */
.L_x_105:
        /* <DEDUP_REMOVED lines=12> */
.L_x_108:
[----:B------:R-:W-:Y:S05]  /*a310*/  BSYNC B1 ;  /* 0x0000000000017941 */ /* 0x000fea0003800000 */
.L_x_107:
        /* <DEDUP_REMOVED lines=12> */
.L_x_110:
[----:B------:R-:W-:Y:S05]  /*a3e0*/  BSYNC B1 ;  /* 0x0000000000017941 */ /* 0x000fea0003800000 */
.L_x_109:
        /* <DEDUP_REMOVED lines=12> */
.L_x_112:
[----:B------:R-:W-:Y:S05]  /*a4b0*/  BSYNC B1 ;  /* 0x0000000000017941 */ /* 0x000fea0003800000 */
.L_x_111:
        /* <DEDUP_REMOVED lines=12> */
.L_x_114:
[----:B------:R-:W-:Y:S05]  /*a580*/  BSYNC B1 ;  /* 0x0000000000017941 */ /* 0x000fea0003800000 */
.L_x_113:
        /* <DEDUP_REMOVED lines=12> */
.L_x_116:
[----:B------:R-:W-:Y:S05]  /*a650*/  BSYNC B1 ;  /* 0x0000000000017941 */ /* 0x000fea0003800000 */
.L_x_115:
        /* <DEDUP_REMOVED lines=12> */
.L_x_118:
[----:B------:R-:W-:Y:S05]  /*a720*/  BSYNC B1 ;  /* 0x0000000000017941 */ /* 0x000fea0003800000 */
.L_x_117:
        /* <DEDUP_REMOVED lines=12> */
.L_x_120:
[----:B------:R-:W-:Y:S05]  /*a7f0*/  BSYNC B1 ;  /* 0x0000000000017941 */ /* 0x000fea0003800000 */
.L_x_119:
        /* <DEDUP_REMOVED lines=12> */
.L_x_122:
[----:B------:R-:W-:Y:S05]  /*a8c0*/  BSYNC B1 ;  /* 0x0000000000017941 */ /* 0x000fea0003800000 */
.L_x_121:
        /* <DEDUP_REMOVED lines=12> */
.L_x_124:
[----:B------:R-:W-:Y:S05]  /*a990*/  BSYNC B1 ;  /* 0x0000000000017941 */ /* 0x000fea0003800000 */
.L_x_123:
        /* <DEDUP_REMOVED lines=12> */
.L_x_126:
[----:B------:R-:W-:Y:S05]  /*aa60*/  BSYNC B1 ;  /* 0x0000000000017941 */ /* 0x000fea0003800000 */
.L_x_125:
        /* <DEDUP_REMOVED lines=12> */
.L_x_128:
[----:B------:R-:W-:Y:S05]  /*ab30*/  BSYNC B1 ;  /* 0x0000000000017941 */ /* 0x000fea0003800000 */
.L_x_127:
        /* <DEDUP_REMOVED lines=12> */
.L_x_130:
[----:B------:R-:W-:Y:S05]  /*ac00*/  BSYNC B1 ;  /* 0x0000000000017941 */ /* 0x000fea0003800000 */
.L_x_129:
        /* <DEDUP_REMOVED lines=12> */
.L_x_132:
[----:B------:R-:W-:Y:S05]  /*acd0*/  BSYNC B1 ;  /* 0x0000000000017941 */ /* 0x000fea0003800000 */
.L_x_131:
        /* <DEDUP_REMOVED lines=12> */
.L_x_134:
[----:B------:R-:W-:Y:S05]  /*ada0*/  BSYNC B1 ;  /* 0x0000000000017941 */ /* 0x000fea0003800000 */
.L_x_133:
        /* <DEDUP_REMOVED lines=12> */
.L_x_136:
[----:B------:R-:W-:Y:S05]  /*ae70*/  BSYNC B1 ;  /* 0x0000000000017941 */ /* 0x000fea0003800000 */
.L_x_135:
        /* <DEDUP_REMOVED lines=12> */
.L_x_138:
[----:B------:R-:W-:Y:S05]  /*af40*/  BSYNC B1 ;  /* 0x0000000000017941 */ /* 0x000fea0003800000 */
.L_x_137:
        /* <DEDUP_REMOVED lines=12> */
.L_x_140:
[----:B------:R-:W-:Y:S05]  /*b010*/  BSYNC B1 ;  /* 0x0000000000017941 */ /* 0x000fea0003800000 */
.L_x_139:
        /* <DEDUP_REMOVED lines=12> */
.L_x_142:
[----:B------:R-:W-:Y:S05]  /*b0e0*/  BSYNC B1 ;  /* 0x0000000000017941 */ /* 0x000fea0003800000 */
.L_x_141:
        /* <DEDUP_REMOVED lines=12> */
.L_x_144:
[----:B------:R-:W-:Y:S05]  /*b1b0*/  BSYNC B1 ;  /* 0x0000000000017941 */ /* 0x000fea0003800000 */
.L_x_143:
        /* <DEDUP_REMOVED lines=12> */
.L_x_146:
[----:B------:R-:W-:Y:S05]  /*b280*/  BSYNC B1 ;  /* 0x0000000000017941 */ /* 0x000fea0003800000 */
.L_x_145:
        /* <DEDUP_REMOVED lines=12> */
.L_x_148:
[----:B------:R-:W-:Y:S05]  /*b350*/  BSYNC B1 ;  /* 0x0000000000017941 */ /* 0x000fea0003800000 */
.L_x_147:
        /* <DEDUP_REMOVED lines=12> */
.L_x_150:
[----:B------:R-:W-:Y:S05]  /*b420*/  BSYNC B1 ;  /* 0x0000000000017941 */ /* 0x000fea0003800000 */
.L_x_149:
        /* <DEDUP_REMOVED lines=12> */
.L_x_152:
[----:B------:R-:W-:Y:S05]  /*b4f0*/  BSYNC B1 ;  /* 0x0000000000017941 */ /* 0x000fea0003800000 */
.L_x_151:
        /* <DEDUP_REMOVED lines=12> */
.L_x_154:
[----:B------:R-:W-:Y:S05]  /*b5c0*/  BSYNC B1 ;  /* 0x0000000000017941 */ /* 0x000fea0003800000 */
.L_x_153:
        /* <DEDUP_REMOVED lines=12> */
.L_x_156:
[----:B------:R-:W-:Y:S05]  /*b690*/  BSYNC B1 ;  /* 0x0000000000017941 */ /* 0x000fea0003800000 */
.L_x_155:
        /* <DEDUP_REMOVED lines=12> */
.L_x_158:
[----:B------:R-:W-:Y:S05]  /*b760*/  BSYNC B1 ;  /* 0x0000000000017941 */ /* 0x000fea0003800000 */
.L_x_157:
        /* <DEDUP_REMOVED lines=12> */
.L_x_160:
[----:B------:R-:W-:Y:S05]  /*b830*/  BSYNC B1 ;  /* 0x0000000000017941 */ /* 0x000fea0003800000 */
.L_x_159:
        /* <DEDUP_REMOVED lines=12> */
.L_x_162:
[----:B------:R-:W-:Y:S05]  /*b900*/  BSYNC B1 ;  /* 0x0000000000017941 */ /* 0x000fea0003800000 */
.L_x_161:
        /* <DEDUP_REMOVED lines=12> */
.L_x_164:
[----:B------:R-:W-:Y:S05]  /*b9d0*/  BSYNC B1 ;  /* 0x0000000000017941 */ /* 0x000fea0003800000 */
.L_x_163:
        /* <DEDUP_REMOVED lines=12> */
.L_x_166:
[----:B------:R-:W-:Y:S05]  /*baa0*/  BSYNC B1 ;  /* 0x0000000000017941 */ /* 0x000fea0003800000 */
.L_x_165:
        /* <DEDUP_REMOVED lines=12> */
.L_x_168:
[----:B------:R-:W-:Y:S05]  /*bb70*/  BSYNC B1 ;  /* 0x0000000000017941 */ /* 0x000fea0003800000 */
.L_x_167:
        /* <DEDUP_REMOVED lines=12> */
.L_x_170:
[----:B------:R-:W-:Y:S05]  /*bc40*/  BSYNC B1 ;  /* 0x0000000000017941 */ /* 0x000fea0003800000 */
.L_x_169:
        /* <DEDUP_REMOVED lines=12> */
.L_x_172:
[----:B------:R-:W-:Y:S05]  /*bd10*/  BSYNC B1 ;  /* 0x0000000000017941 */ /* 0x000fea0003800000 */
.L_x_171:
        /* <DEDUP_REMOVED lines=12> */
.L_x_174:
[----:B------:R-:W-:Y:S05]  /*bde0*/  BSYNC B1 ;  /* 0x0000000000017941 */ /* 0x000fea0003800000 */
.L_x_173:
        /* <DEDUP_REMOVED lines=12> */
.L_x_176:
[----:B------:R-:W-:Y:S05]  /*beb0*/  BSYNC B1 ;  /* 0x0000000000017941 */ /* 0x000fea0003800000 */
.L_x_175:
        /* <DEDUP_REMOVED lines=12> */
.L_x_178:
[----:B------:R-:W-:Y:S05]  /*bf80*/  BSYNC B1 ;  /* 0x0000000000017941 */ /* 0x000fea0003800000 */
.L_x_177:
        /* <DEDUP_REMOVED lines=12> */
.L_x_180:
[----:B------:R-:W-:Y:S05]  /*c050*/  BSYNC B1 ;  /* 0x0000000000017941 */ /* 0x000fea0003800000 */
.L_x_179:
        /* <DEDUP_REMOVED lines=12> */
.L_x_182:
[----:B------:R-:W-:Y:S05]  /*c120*/  BSYNC B1 ;  /* 0x0000000000017941 */ /* 0x000fea0003800000 */
.L_x_181:
        /* <DEDUP_REMOVED lines=12> */
.L_x_184:
[----:B------:R-:W-:Y:S05]  /*c1f0*/  BSYNC B1 ;  /* 0x0000000000017941 */ /* 0x000fea0003800000 */
.L_x_183:
        /* <DEDUP_REMOVED lines=12> */
.L_x_186:
[----:B------:R-:W-:Y:S05]  /*c2c0*/  BSYNC B1 ;  /* 0x0000000000017941 */ /* 0x000fea0003800000 */
.L_x_185:
        /* <DEDUP_REMOVED lines=12> */
.L_x_188:
[----:B------:R-:W-:Y:S05]  /*c390*/  BSYNC B1 ;  /* 0x0000000000017941 */ /* 0x000fea0003800000 */
.L_x_187:
        /* <DEDUP_REMOVED lines=12> */
.L_x_190:
[----:B------:R-:W-:Y:S05]  /*c460*/  BSYNC B1 ;  /* 0x0000000000017941 */ /* 0x000fea0003800000 */
.L_x_189:
        /* <DEDUP_REMOVED lines=12> */
.L_x_192:
[----:B------:R-:W-:Y:S05]  /*c530*/  BSYNC B1 ;  /* 0x0000000000017941 */ /* 0x000fea0003800000 */
.L_x_191:
        /* <DEDUP_REMOVED lines=12> */
.L_x_194:
[----:B------:R-:W-:Y:S05]  /*c600*/  BSYNC B1 ;  /* 0x0000000000017941 */ /* 0x000fea0003800000 */
.L_x_193:
        /* <DEDUP_REMOVED lines=12> */
.L_x_196:
[----:B------:R-:W-:Y:S05]  /*c6d0*/  BSYNC B1 ;  /* 0x0000000000017941 */ /* 0x000fea0003800000 */
.L_x_195:
        /* <DEDUP_REMOVED lines=12> */
.L_x_198:
[----:B------:R-:W-:Y:S05]  /*c7a0*/  BSYNC B1 ;  /* 0x0000000000017941 */ /* 0x000fea0003800000 */
.L_x_197:
        /* <DEDUP_REMOVED lines=12> */
.L_x_200:
[----:B------:R-:W-:Y:S05]  /*c870*/  BSYNC B1 ;  /* 0x0000000000017941 */ /* 0x000fea0003800000 */
.L_x_199:
        /* <DEDUP_REMOVED lines=12> */
.L_x_202:
[----:B------:R-:W-:Y:S05]  /*c940*/  BSYNC B1 ;  /* 0x0000000000017941 */ /* 0x000fea0003800000 */
.L_x_201:
        /* <DEDUP_REMOVED lines=12> */
.L_x_204:
[----:B------:R-:W-:Y:S05]  /*ca10*/  BSYNC B1 ;  /* 0x0000000000017941 */ /* 0x000fea0003800000 */
.L_x_203:
        /* <DEDUP_REMOVED lines=12> */
.L_x_206:
[----:B------:R-:W-:Y:S05]  /*cae0*/  BSYNC B1 ;  /* 0x0000000000017941 */ /* 0x000fea0003800000 */
.L_x_205:
        /* <DEDUP_REMOVED lines=12> */
.L_x_208:
[----:B------:R-:W-:Y:S05]  /*cbb0*/  BSYNC B1 ;  /* 0x0000000000017941 */ /* 0x000fea0003800000 */
.L_x_207:
        /* <DEDUP_REMOVED lines=12> */
.L_x_210:
[----:B------:R-:W-:Y:S05]  /*cc80*/  BSYNC B1 ;  /* 0x0000000000017941 */ /* 0x000fea0003800000 */
.L_x_209:
        /* <DEDUP_REMOVED lines=12> */
.L_x_212:
[----:B------:R-:W-:Y:S05]  /*cd50*/  BSYNC B1 ;  /* 0x0000000000017941 */ /* 0x000fea0003800000 */
.L_x_211:
        /* <DEDUP_REMOVED lines=12> */
.L_x_214:
[----:B------:R-:W-:Y:S05]  /*ce20*/  BSYNC B1 ;  /* 0x0000000000017941 */ /* 0x000fea0003800000 */
.L_x_213:
        /* <DEDUP_REMOVED lines=12> */
.L_x_216:
[----:B------:R-:W-:Y:S05]  /*cef0*/  BSYNC B1 ;  /* 0x0000000000017941 */ /* 0x000fea0003800000 */
.L_x_215:
        /* <DEDUP_REMOVED lines=12> */
.L_x_218:
[----:B------:R-:W-:Y:S05]  /*cfc0*/  BSYNC B1 ;  /* 0x0000000000017941 */ /* 0x000fea0003800000 */
.L_x_217:
        /* <DEDUP_REMOVED lines=12> */
.L_x_220:
[----:B------:R-:W-:Y:S05]  /*d090*/  BSYNC B1 ;  /* 0x0000000000017941 */ /* 0x000fea0003800000 */
.L_x_219:
        /* <DEDUP_REMOVED lines=12> */
.L_x_222:
[----:B------:R-:W-:Y:S05]  /*d160*/  BSYNC B1 ;  /* 0x0000000000017941 */ /* 0x000fea0003800000 */
.L_x_221:
        /* <DEDUP_REMOVED lines=12> */
.L_x_224:
[----:B------:R-:W-:Y:S05]  /*d230*/  BSYNC B1 ;  /* 0x0000000000017941 */ /* 0x000fea0003800000 */
.L_x_223:
        /* <DEDUP_REMOVED lines=12> */
.L_x_226:
[----:B------:R-:W-:Y:S05]  /*d300*/  BSYNC B1 ;  /* 0x0000000000017941 */ /* 0x000fea0003800000 */
.L_x_225:
        /* <DEDUP_REMOVED lines=12> */
.L_x_228:
[----:B------:R-:W-:Y:S05]  /*d3d0*/  BSYNC B1 ;  /* 0x0000000000017941 */ /* 0x000fea0003800000 */
.L_x_227:
        /* <DEDUP_REMOVED lines=12> */
.L_x_230:
[----:B------:R-:W-:Y:S05]  /*d4a0*/  BSYNC B1 ;  /* 0x0000000000017941 */ /* 0x000fea0003800000 */
.L_x_229:
        /* <DEDUP_REMOVED lines=12> */
.L_x_232:
[----:B------:R-:W-:Y:S05]  /*d570*/  BSYNC B1 ;  /* 0x0000000000017941 */ /* 0x000fea0003800000 */
.L_x_231:
        /* <DEDUP_REMOVED lines=12> */
.L_x_234:
[----:B------:R-:W-:Y:S05]  /*d640*/  BSYNC B1 ;  /* 0x0000000000017941 */ /* 0x000fea0003800000 */
.L_x_233:
        /* <DEDUP_REMOVED lines=12> */
.L_x_236:
[----:B------:R-:W-:Y:S05]  /*d710*/  BSYNC B1 ;  /* 0x0000000000017941 */ /* 0x000fea0003800000 */
.L_x_235:
        /* <DEDUP_REMOVED lines=12> */
.L_x_238:
[----:B------:R-:W-:Y:S05]  /*d7e0*/  BSYNC B1 ;  /* 0x0000000000017941 */ /* 0x000fea0003800000 */
.L_x_237:
        /* <DEDUP_REMOVED lines=12> */
.L_x_240:
[----:B------:R-:W-:Y:S05]  /*d8b0*/  BSYNC B1 ;  /* 0x0000000000017941 */ /* 0x000fea0003800000 */
.L_x_239:
        /* <DEDUP_REMOVED lines=12> */
.L_x_242:
[----:B------:R-:W-:Y:S05]  /*d980*/  BSYNC B1 ;  /* 0x0000000000017941 */ /* 0x000fea0003800000 */
.L_x_241:
        /* <DEDUP_REMOVED lines=12> */
.L_x_244:
[----:B------:R-:W-:Y:S05]  /*da50*/  BSYNC B1 ;  /* 0x0000000000017941 */ /* 0x000fea0003800000 */
.L_x_243:
        /* <DEDUP_REMOVED lines=12> */
.L_x_246:
[----:B------:R-:W-:Y:S05]  /*db20*/  BSYNC B1 ;  /* 0x0000000000017941 */ /* 0x000fea0003800000 */
.L_x_245:
        /* <DEDUP_REMOVED lines=12> */
.L_x_248:
[----:B------:R-:W-:Y:S05]  /*dbf0*/  BSYNC B1 ;  /* 0x0000000000017941 */ /* 0x000fea0003800000 */
.L_x_247:
        /* <DEDUP_REMOVED lines=12> */
.L_x_250:
[----:B------:R-:W-:Y:S05]  /*dcc0*/  BSYNC B1 ;  /* 0x0000000000017941 */ /* 0x000fea0003800000 */
.L_x_249:
        /* <DEDUP_REMOVED lines=12> */
.L_x_252:
[----:B------:R-:W-:Y:S05]  /*dd90*/  BSYNC B1 ;  /* 0x0000000000017941 */ /* 0x000fea0003800000 */
.L_x_251:
        /* <DEDUP_REMOVED lines=12> */
.L_x_254:
[----:B------:R-:W-:Y:S05]  /*de60*/  BSYNC B1 ;  /* 0x0000000000017941 */ /* 0x000fea0003800000 */
.L_x_253:
        /* <DEDUP_REMOVED lines=12> */
.L_x_256:
[----:B------:R-:W-:Y:S05]  /*df30*/  BSYNC B1 ;  /* 0x0000000000017941 */ /* 0x000fea0003800000 */
.L_x_255:
        /* <DEDUP_REMOVED lines=12> */
.L_x_258:
[----:B------:R-:W-:Y:S05]  /*e000*/  BSYNC B1 ;  /* 0x0000000000017941 */ /* 0x000fea0003800000 */
.L_x_257:
        /* <DEDUP_REMOVED lines=12> */
.L_x_260:
[----:B------:R-:W-:Y:S05]  /*e0d0*/  BSYNC B1 ;  /* 0x0000000000017941 */ /* 0x000fea0003800000 */
.L_x_259:
        /* <DEDUP_REMOVED lines=12> */
.L_x_262:
[----:B------:R-:W-:Y:S05]  /*e1a0*/  BSYNC B1 ;  /* 0x0000000000017941 */ /* 0x000fea0003800000 */
.L_x_261:
        /* <DEDUP_REMOVED lines=12> */
.L_x_264:
[----:B------:R-:W-:Y:S05]  /*e270*/  BSYNC B1 ;  /* 0x0000000000017941 */ /* 0x000fea0003800000 */
.L_x_263:
        /* <DEDUP_REMOVED lines=12> */
.L_x_266:
[----:B------:R-:W-:Y:S05]  /*e340*/  BSYNC B1 ;  /* 0x0000000000017941 */ /* 0x000fea0003800000 */
.L_x_265:
        /* <DEDUP_REMOVED lines=12> */
.L_x_268:
[----:B------:R-:W-:Y:S05]  /*e410*/  BSYNC B1 ;  /* 0x0000000000017941 */ /* 0x000fea0003800000 */
.L_x_267:
        /* <DEDUP_REMOVED lines=12> */
.L_x_270:
[----:B------:R-:W-:Y:S05]  /*e4e0*/  BSYNC B1 ;  /* 0x0000000000017941 */ /* 0x000fea0003800000 */
.L_x_269:
        /* <DEDUP_REMOVED lines=12> */
.L_x_272:
[----:B------:R-:W-:Y:S05]  /*e5b0*/  BSYNC B1 ;  /* 0x0000000000017941 */ /* 0x000fea0003800000 */
.L_x_271:
        /* <DEDUP_REMOVED lines=12> */
.L_x_274:
[----:B------:R-:W-:Y:S05]  /*e680*/  BSYNC B1 ;  /* 0x0000000000017941 */ /* 0x000fea0003800000 */
.L_x_273:
        /* <DEDUP_REMOVED lines=12> */
.L_x_276:
[----:B------:R-:W-:Y:S05]  /*e750*/  BSYNC B1 ;  /* 0x0000000000017941 */ /* 0x000fea0003800000 */
.L_x_275:
        /* <DEDUP_REMOVED lines=12> */
.L_x_278:
[----:B------:R-:W-:Y:S05]  /*e820*/  BSYNC B1 ;  /* 0x0000000000017941 */ /* 0x000fea0003800000 */
.L_x_277:
        /* <DEDUP_REMOVED lines=12> */
.L_x_280:
[----:B------:R-:W-:Y:S05]  /*e8f0*/  BSYNC B1 ;  /* 0x0000000000017941 */ /* 0x000fea0003800000 */
.L_x_279:
[----:B---3--:R-:W3:Y:S01]  /*e900*/  LDL.LU R12, [R1+0x9f8] ;  /* 0x0009f800010c7983 */ /* 0x008ee20000300800 */
[----:B-----5:R-:W-:Y:S01]  /*e910*/  HADD2.F32 R9, -RZ, R8.H0_H0 ;  /* 0x20000008ff097230 */ /* 0x020fe20000004100 */
[----:B------:R-:W-:Y:S01]  /*e920*/  ISETP.GT.AND P2, PT, R0, 0xf9, P5 ;  /* 0x000000f90000780c */ /* 0x000fe20002f44270 */
[----:B------:R-:W-:Y:S01]  /*e930*/  @P3 IMAD.MOV.U32 R13, RZ, RZ, R153 ;  /* 0x000000ffff0d3224 */ /* 0x000fe200078e0099 */
[----:B------:R-:W-:Y:S01]  /*e940*/  IADD3 R19, P1, R17, 0x80, RZ ;  /* 0x0000008011137810 */ /* 0x000fe20007f3e0ff */
[----:B------:R-:W-:Y:S01]  /*e950*/  BSSY B1, `(.L_x_281) ;  /* 0x000000a000017945 */ /* 0x000fe20003800000 */
[----:B------:R-:W-:Y:S01]  /*e960*/  FMUL R9, R9, R16 ;  /* 0x0000001009097220 */ /* 0x000fe20000400000 */
[----:B------:R-:W-:Y:S02]  /*e970*/  PRMT R18, R8, 0x7610, R18 ;  /* 0x0000761008127816 */ /* 0x000fe40000000012 */
[----:B------:R-:W-:Y:S02]  /*e980*/  IMAD.X R22, RZ, RZ, UR7, P1 ;  /* 0x00000007ff167e24 */ /* 0x000fe400088e06ff */
[----:B---3--:R-:W-:Y:S01]  /*e990*/  FFMA R9, R12, R2, R9 ;  /* 0x000000020c097223 */ /* 0x008fe20000000009 */
[----:B------:R-:W-:-:S04]  /*e9a0*/  @P3 IMAD.MOV.U32 R12, RZ, RZ, R152 ;  /* 0x000000ffff0c3224 */ /* 0x000fc800078e0098 */
[----:B------:R-:W-:-:S05]  /*e9b0*/  F2FP.F16.F32.PACK_AB R9, RZ, R9 ;  /* 0x00000009ff09723e */ /* 0x000fca00000000ff */
[----:B------:R3:W-:Y:S01]  /*e9c0*/  @P3 STG.E.U16 desc[UR36][R12.64+0x1f0], R9 ;  /* 0x0001f0090c003986 */ /* 0x0007e2000c101524 */
[----:B------:R-:W-:Y:S05]  /*e9d0*/  @!P2 BRA `(.L_x_282) ;  /* 0x000000000004a947 */ /* 0x000fea0003800000 */
[----:B------:R0:W5:Y:S02]  /*e9e0*/  LDG.E.LTC128B.U16 R18, desc[UR36][R154.64+0x1f2] ;  /* 0x0001f2249a127981 */ /* 0x000164000c1e1520 */
.L_x_282:
[----:B------:R-:W-:Y:S05]  /*e9f0*/  BSYNC B1 ;  /* 0x0000000000017941 */ /* 0x000fea0003800000 */
.L_x_281:
[----:B---3--:R-:W3:Y:S01]  /*ea00*/  LDL.LU R12, [R1+0x9fc] ;  /* 0x0009fc00010c7983 */ /* 0x008ee20000300800 */
[----:B-----5:R-:W-:Y:S02]  /*ea10*/  HADD2.F32 R8, -RZ, R18.H0_H0 ;  /* 0x20000012ff087230 */ /* 0x020fe40000004100 */
[----:B------:R-:W-:Y:S01]  /*ea20*/  IMAD R22, R22, R4, RZ ;  /* 0x0000000416167224 */ /* 0x000fe200078e02ff */
[----:B------:R-:W-:Y:S01]  /*ea30*/  ISETP.GT.AND P4, PT, R3, 0x80, PT ;  /* 0x000000800300780c */ /* 0x000fe20003f84270 */
[----:B------:R-:W2:Y:S01]  /*ea40*/  LDL.LU R23, [R1+0x600] ;  /* 0x0006000001177983 */ /* 0x000ea20000300800 */
[----:B------:R-:W-:Y:S01]  /*ea50*/  FMUL R13, R8, R16 ;  /* 0x00000010080d7220 */ /* 0x000fe20000400000 */
[C---:B------:R-:W-:Y:S01]  /*ea60*/  IMAD R22, R19.reuse, R5, R22 ;  /* 0x0000000513167224 */ /* 0x040fe200078e0216 */
[----:B------:R-:W-:Y:S01]  /*ea70*/  ISETP.GT.AND P1, PT, R0, RZ, P4 ;  /* 0x000000ff0000720c */ /* 0x000fe20002724270 */
[----:B------:R-:W-:-:S04]  /*ea80*/  IMAD.WIDE.U32 R8, R19, R4, R160 ;  /* 0x0000000413087225 */ /* 0x000fc800078e00a0 */
[----:B------:R-:W-:Y:S02]  /*ea90*/  IMAD.IADD R20, R9, 0x1, R22 ;  /* 0x0000000109147824 */ /* 0x000fe400078e0216 */
[----:B---3--:R-:W-:Y:S01]  /*eaa0*/  FFMA R13, R12, R2, R13 ;  /* 0x000000020c0d7223 */ /* 0x008fe2000000000d */
[----:B------:R-:W-:-:S04]  /*eab0*/  LEA R12, P3, R8, R6, 0x1 ;  /* 0x00000006080c7211 */ /* 0x000fc800078608ff */
[----:B------:R-:W-:Y:S02]  /*eac0*/  F2FP.F16.F32.PACK_AB R9, RZ, R13 ;  /* 0x0000000dff09723e */ /* 0x000fe400000000ff */
[----:B------:R-:W-:Y:S01]  /*ead0*/  LEA.HI.X R13, R8, R7, R20, 0x1, P3 ;  /* 0x00000007080d7211 */ /* 0x000fe200018f0c14 */
[----:B------:R-:W-:Y:S01]  /*eae0*/  @P2 IMAD.MOV.U32 R8, RZ, RZ, R152 ;  /* 0x000000ffff082224 */ /* 0x000fe200078e0098 */
[----:B------:R-:W-:Y:S01]  /*eaf0*/  PRMT R20, R9, 0x7610, R20 ;  /* 0x0000761009147816 */ /* 0x000fe20000000014 */
[----:B------:R-:W-:-:S05]  /*eb00*/  @P2 IMAD.MOV.U32 R9, RZ, RZ, R153 ;  /* 0x000000ffff092224 */ /* 0x000fca00078e0099 */
[----:B------:R3:W-:Y:S04]  /*eb10*/  @P2 STG.E.U16 desc[UR36][R8.64+0x1f2], R20 ;  /* 0x0001f21408002986 */ /* 0x0007e8000c101524 */
[----:B------:R-:W4:Y:S01]  /*eb20*/  @P1 LDG.E.LTC128B.U16 R18, desc[UR36][R12.64] ;  /* 0x000000240c121981 */ /* 0x000f22000c1e1520 */
[----:B------:R-:W-:Y:S01]  /*eb30*/  IMAD.U32 R172, RZ, RZ, UR8 ;  /* 0x00000008ffac7e24 */ /* 0x000fe2000f8e00ff */
[----:B------:R-:W-:Y:S01]  /*eb40*/  ISETP.GT.AND P2, PT, R0, 0x1, P4 ;  /* 0x000000010000780c */ /* 0x000fe20002744270 */
[----:B------:R-:W-:Y:S01]  /*eb50*/  IMAD.U32 R21, RZ, RZ, UR8 ;  /* 0x00000008ff157e24 */ /* 0x000fe2000f8e00ff */
[----:B------:R-:W-:Y:S01]  /*eb60*/  BSSY B1, `(.L_x_283) ;  /* 0x0000013000017945 */ /* 0x000fe20003800000 */
[----:B------:R-:W-:Y:S02]  /*eb70*/  IMAD.U32 R171, RZ, RZ, UR9 ;  /* 0x00000009ffab7e24 */ /* 0x000fe4000f8e00ff */
[----:B------:R-:W-:-:S02]  /*eb80*/  IMAD.SHL.U32 R172, R172, 0x100, RZ ;  /* 0x00000100acac7824 */ /* 0x000fc400078e00ff */
[----:B---3--:R-:W-:Y:S01]  /*eb90*/  IMAD.WIDE.U32 R8, R19, R4, R10 ;  /* 0x0000000413087225 */ /* 0x008fe200078e000a */
[----:B------:R-:W-:-:S03]  /*eba0*/  SHF.L.U64.HI R171, R21, 0x8, R171 ;  /* 0x0000000815ab7819 */ /* 0x000fc600000102ab */
[----:B------:R-:W-:Y:S02]  /*ebb0*/  IMAD.IADD R9, R22, 0x1, R9 ;  /* 0x0000000116097824 */ /* 0x000fe400078e0209 */
[----:B----4-:R-:W-:-:S05]  /*ebc0*/  HADD2.F32 R12, -RZ, R18.H0_H0 ;  /* 0x20000012ff0c7230 */ /* 0x010fca0000004100 */
[----:B------:R-:W-:Y:S01]  /*ebd0*/  FMUL R20, R12, R16 ;  /* 0x000000100c147220 */ /* 0x000fe20000400000 */
[----:B------:R-:W-:Y:S01]  /*ebe0*/  IMAD.WIDE.U32 R12, R162, UR43, R8 ;  /* 0x0000002ba20c7c25 */ /* 0x000fe2000f8e0008 */
[----:B------:R-:W-:-:S03]  /*ebf0*/  IADD3 R8, P3, R172, R14, RZ ;  /* 0x0000000eac087210 */ /* 0x000fc60007f7e0ff */
[----:B--2---:R-:W-:Y:S01]  /*ec00*/  FFMA R9, R23, R2, R20 ;  /* 0x0000000217097223 */ /* 0x004fe20000000014 */
[----:B------:R-:W-:Y:S01]  /*ec10*/  IMAD.IADD R21, R168, 0x1, R13 ;  /* 0x00000001a8157824 */ /* 0x000fe200078e020d */
[----:B------:R-:W-:-:S03]  /*ec20*/  LEA R20, P6, R12, R6, 0x1 ;  /* 0x000000060c147211 */ /* 0x000fc600078c08ff */
[----:B------:R-:W-:Y:S01]  /*ec30*/  F2FP.F16.F32.PACK_AB R13, RZ, R9 ;  /* 0x00000009ff0d723e */ /* 0x000fe200000000ff */
[----:B------:R-:W-:Y:S01]  /*ec40*/  IMAD.X R9, R171, 0x1, R15, P3 ;  /* 0x00000001ab097824 */ /* 0x000fe200018e060f */
[----:B------:R-:W-:-:S04]  /*ec50*/  LEA.HI.X R21, R12, R7, R21, 0x1, P6 ;  /* 0x000000070c157211 */ /* 0x000fc800030f0c15 */
[----:B------:R2:W-:Y:S01]  /*ec60*/  @P1 STG.E.U16 desc[UR36][R8.64], R13 ;  /* 0x0000000d08001986 */ /* 0x0005e2000c101524 */
[----:B------:R-:W-:Y:S05]  /*ec70*/  @!P2 BRA `(.L_x_284) ;  /* 0x000000000004a947 */ /* 0x000fea0003800000 */
[----:B------:R3:W5:Y:S02]  /*ec80*/  LDG.E.LTC128B.U16 R18, desc[UR36][R20.64+0x2] ;  /* 0x0000022414127981 */ /* 0x000764000c1e1520 */
.L_x_284:
[----:B------:R-:W-:Y:S05]  /*ec90*/  BSYNC B1 ;  /* 0x0000000000017941 */ /* 0x000fea0003800000 */
.L_x_283:
[----:B------:R-:W4:Y:S01]  /*eca0*/  LDL.LU R158, [R1+0x604] ;  /* 0x00060400019e7983 */ /* 0x000f220000300800 */
[----:B-----5:R-:W-:Y:S01]  /*ecb0*/  HADD2.F32 R23, -RZ, R18.H0_H0 ;  /* 0x20000012ff177230 */ /* 0x020fe20000004100 */
[----:B------:R-:W-:Y:S01]  /*ecc0*/  ISETP.GT.AND P3, PT, R3, 0x88, PT ;  /* 0x000000880300780c */ /* 0x000fe20003f64270 */
[----:B--2---:R-:W-:Y:S01]  /*ecd0*/  IMAD.WIDE.U32 R12, R19, R4, R166 ;  /* 0x00000004130c7225 */ /* 0x004fe200078e00a6 */
[----:B------:R-:W-:Y:S03]  /*ece0*/  BSSY B1, `(.L_x_285) ;  /* 0x0000012000017945 */ /* 0x000fe60003800000 */
[----:B------:R-:W-:Y:S01]  /*ecf0*/  FMUL R23, R23, R16 ;  /* 0x0000001017177220 */ /* 0x000fe20000400000 */
[----:B------:R-:W-:Y:S01]  /*ed00*/  IMAD.IADD R19, R22, 0x1, R13 ;  /* 0x0000000116137824 */ /* 0x000fe200078e020d */
[----:B------:R-:W-:Y:S02]  /*ed10*/  IADD3 R13, P1, R164, R12, RZ ;  /* 0x0000000ca40d7210 */ /* 0x000fe40007f3e0ff */
[----:B----4-:R-:W-:-:S03]  /*ed20*/  FFMA R22, R158, R2, R23 ;  /* 0x000000029e167223 */ /* 0x010fc60000000017 */
[----:B------:R-:W-:Y:S01]  /*ed30*/  IMAD.X R23, R19, 0x1, R161, P1 ;  /* 0x0000000113177824 */ /* 0x000fe200008e06a1 */
[----:B------:R-:W-:Y:S02]  /*ed40*/  ISETP.GT.AND P1, PT, R0, RZ, P3 ;  /* 0x000000ff0000720c */ /* 0x000fe40001f24270 */
[C---:B------:R-:W-:Y:S02]  /*ed50*/  LEA R158, P6, R13.reuse, R6, 0x1 ;  /* 0x000000060d9e7211 */ /* 0x040fe400078c08ff */
[----:B------:R-:W-:Y:S02]  /*ed60*/  F2FP.F16.F32.PACK_AB R22, RZ, R22 ;  /* 0x00000016ff16723e */ /* 0x000fe400000000ff */
[----:B------:R-:W-:Y:S01]  /*ed70*/  LEA.HI.X R159, R13, R7, R23, 0x1, P6 ;  /* 0x000000070d9f7211 */ /* 0x000fe200030f0c17 */
[----:B------:R-:W-:Y:S01]  /*ed80*/  IMAD.MOV.U32 R23, RZ, RZ, R9 ;  /* 0x000000ffff177224 */ /* 0x000fe200078e0009 */
[----:B------:R-:W-:Y:S01]  /*ed90*/  PRMT R163, R22, 0x7610, R163 ;  /* 0x0000761016a37816 */ /* 0x000fe200000000a3 */
[----:B------:R-:W-:Y:S01]  /*eda0*/  IMAD.MOV.U32 R22, RZ, RZ, R8 ;  /* 0x000000ffff167224 */ /* 0x000fe200078e0008 */
[----:B------:R-:W-:-:S04]  /*edb0*/  IADD3 R12, P6, R10, R12, RZ ;  /* 0x0000000c0a0c7210 */ /* 0x000fc80007fde0ff */
[----:B------:R2:W-:Y:S02]  /*edc0*/  @P2 STG.E.U16 desc[UR36][R22.64+0x2], R163 ;  /* 0x000002a316002986 */ /* 0x0005e4000c101524 */
[----:B--2---:R-:W-:Y:S01]  /*edd0*/  PRMT R163, R18, 0x7610, R163 ;  /* 0x0000761012a37816 */ /* 0x004fe200000000a3 */
[----:B------:R-:W-:Y:S06]  /*ede0*/  @!P1 BRA `(.L_x_286) ;  /* 0x0000000000049947 */ /* 0x000fec0003800000 */
[----:B------:R2:W5:Y:S02]  /*edf0*/  LDG.E.LTC128B.U16 R163, desc[UR36][R158.64] ;  /* 0x000000249ea37981 */ /* 0x000564000c1e1520 */
.L_x_286:
[----:B------:R-:W-:Y:S05]  /*ee00*/  BSYNC B1 ;  /* 0x0000000000017941 */ /* 0x000fea0003800000 */
.L_x_285:
[----:B--2---:R-:W2:Y:S01]  /*ee10*/  LDL.LU R158, [R1+0x608] ;  /* 0x00060800019e7983 */ /* 0x004ea20000300800 */
[----:B-----5:R-:W-:Y:S01]  /*ee20*/  HADD2.F32 R18, -RZ, R163.H0_H0 ;  /* 0x200000a3ff127230 */ /* 0x020fe20000004100 */
[----:B------:R-:W-:Y:S01]  /*ee30*/  BSSY B1, `(.L_x_287) ;  /* 0x0000010000017945 */ /* 0x000fe20003800000 */
[----:B------:R-:W-:-:S03]  /*ee40*/  IMAD.X R13, R11, 0x1, R19, P6 ;  /* 0x000000010b0d7824 */ /* 0x000fc600030e0613 */
[----:B------:R-:W-:Y:S01]  /*ee50*/  FMUL R18, R18, R16 ;  /* 0x0000001012127220 */ /* 0x000fe20000400000 */
[----:B------:R-:W-:-:S04]  /*ee60*/  IMAD.WIDE.U32 R12, R162, UR43, R12 ;  /* 0x0000002ba20c7c25 */ /* 0x000fc8000f8e000c */
[----:B------:R-:W-:Y:S02]  /*ee70*/  IMAD.IADD R173, R168, 0x1, R13 ;  /* 0x00000001a8ad7824 */ /* 0x000fe400078e020d */
[----:B--2---:R-:W-:Y:S01]  /*ee80*/  FFMA R19, R158, R2, R18 ;  /* 0x000000029e137223 */ /* 0x004fe20000000012 */
[----:B------:R-:W-:Y:S02]  /*ee90*/  IADD3 R158, P2, R8, R169, RZ ;  /* 0x000000a9089e7210 */ /* 0x000fe40007f5e0ff */
[----:B------:R-:W-:Y:S02]  /*eea0*/  LEA R18, P6, R12, R6, 0x1 ;  /* 0x000000060c127211 */ /* 0x000fe400078c08ff */
[----:B------:R-:W-:Y:S01]  /*eeb0*/  F2FP.F16.F32.PACK_AB R13, RZ, R19 ;  /* 0x00000013ff0d723e */ /* 0x000fe200000000ff */
[----:B------:R-:W-:Y:S01]  /*eec0*/  IMAD.X R159, R9, 0x1, R170, P2 ;  /* 0x00000001099f7824 */ /* 0x000fe200010e06aa */
[----:B------:R-:W-:Y:S02]  /*eed0*/  ISETP.GT.AND P2, PT, R0, 0x1, P3 ;  /* 0x000000010000780c */ /* 0x000fe40001f44270 */
[----:B------:R-:W-:-:S02]  /*eee0*/  LEA.HI.X R19, R12, R7, R173, 0x1, P6 ;  /* 0x000000070c137211 */ /* 0x000fc400030f0cad */
[----:B------:R2:W-:Y:S01]  /*eef0*/  @P1 STG.E.U16 desc[UR36][R158.64], R13 ;  /* 0x0000000d9e001986 */ /* 0x0005e2000c101524 */
[----:B------:R-:W-:-:S08]  /*ef00*/  PRMT R12, R163, 0x7610, R12 ;  /* 0x00007610a30c7816 */ /* 0x000fd0000000000c */
[----:B------:R-:W-:Y:S05]  /*ef10*/  @!P2 BRA `(.L_x_288) ;  /* 0x000000000004a947 */ /* 0x000fea0003800000 */
[----:B------:R4:W5:Y:S02]  /*ef20*/  LDG.E.LTC128B.U16 R12, desc[UR36][R18.64+0x2] ;  /* 0x00000224120c7981 */ /* 0x000964000c1e1520 */
.L_x_288:
[----:B------:R-:W-:Y:S05]  /*ef30*/  BSYNC B1 ;  /* 0x0000000000017941 */ /* 0x000fea0003800000 */
.L_x_287:
[----:B--2---:R-:W2:Y:S01]  /*ef40*/  LDL.LU R158, [R1+0x60c] ;  /* 0x00060c00019e7983 */ /* 0x004ea20000300800 */
[----:B-----5:R-:W-:Y:S01]  /*ef50*/  HADD2.F32 R13, -RZ, R12.H0_H0 ;  /* 0x2000000cff0d7230 */ /* 0x020fe20000004100 */
[----:B------:R-:W-:Y:S01]  /*ef60*/  IADD3 R8, P6, R169, R8, RZ ;  /* 0x00000008a9087210 */ /* 0x000fe20007fde0ff */
[----:B------:R-:W-:Y:S01]  /*ef70*/  BSSY B1, `(.L_x_289) ;  /* 0x0000009000017945 */ /* 0x000fe20003800000 */
[----:B------:R-:W-:Y:S02]  /*ef80*/  ISETP.GT.AND P1, PT, R0, 0x8, P4 ;  /* 0x000000080000780c */ /* 0x000fe40002724270 */
[----:B------:R-:W-:Y:S01]  /*ef90*/  FMUL R13, R13, R16 ;  /* 0x000000100d0d7220 */ /* 0x000fe20000400000 */
[----:B------:R-:W-:-:S03]  /*efa0*/  IMAD.X R9, R170, 0x1, R9, P6 ;  /* 0x00000001aa097824 */ /* 0x000fc600030e0609 */
[----:B--2---:R-:W-:-:S05]  /*efb0*/  FFMA R13, R158, R2, R13 ;  /* 0x000000029e0d7223 */ /* 0x004fca000000000d */
[----:B------:R-:W-:-:S05]  /*efc0*/  F2FP.F16.F32.PACK_AB R13, RZ, R13 ;  /* 0x0000000dff0d723e */ /* 0x000fca00000000ff */
[----:B------:R2:W-:Y:S01]  /*efd0*/  @P2 STG.E.U16 desc[UR36][R8.64+0x2], R13 ;  /* 0x0000020d08002986 */ /* 0x0005e2000c101524 */
[----:B------:R-:W-:Y:S05]  /*efe0*/  @!P1 BRA `(.L_x_290) ;  /* 0x0000000000049947 */ /* 0x000fea0003800000 */
[----:B------:R0:W5:Y:S02]  /*eff0*/  LDG.E.LTC128B.U16 R12, desc[UR36][R20.64+0x10] ;  /* 0x00001024140c7981 */ /* 0x000164000c1e1520 */
.L_x_290:
[----:B------:R-:W-:Y:S05]  /*f000*/  BSYNC B1 ;  /* 0x0000000000017941 */ /* 0x000fea0003800000 */
.L_x_289:
[----:B--2---:R-:W2:Y:S01]  /*f010*/  LDL.LU R13, [R1+0x610] ;  /* 0x00061000010d7983 */ /* 0x004ea20000300800 */
[----:B-----5:R-:W-:Y:S01]  /*f020*/  HADD2.F32 R8, -RZ, R12.H0_H0 ;  /* 0x2000000cff087230 */ /* 0x020fe20000004100 */
[----:B------:R-:W-:Y:S01]  /*f030*/  ISETP.GT.AND P2, PT, R0, 0x9, P4 ;  /* 0x000000090000780c */ /* 0x000fe20002744270 */
[----:B------:R-:W-:Y:S03]  /*f040*/  BSSY B1, `(.L_x_291) ;  /* 0x0000009000017945 */ /* 0x000fe60003800000 */
[----:B------:R-:W-:-:S04]  /*f050*/  FMUL R8, R8, R16 ;  /* 0x0000001008087220 */ /* 0x000fc80000400000 */
[----:B--2---:R-:W-:-:S05]  /*f060*/  FFMA R8, R13, R2, R8 ;  /* 0x000000020d087223 */ /* 0x004fca0000000008 */
[----:B------:R-:W-:-:S04]  /*f070*/  F2FP.F16.F32.PACK_AB R8, RZ, R8 ;  /* 0x00000008ff08723e */ /* 0x000fc800000000ff */
[----:B------:R-:W-:Y:S02]  /*f080*/  PRMT R9, R8, 0x7610, R9 ;  /* 0x0000761008097816 */ /* 0x000fe40000000009 */
[----:B------:R-:W-:-:S03]  /*f090*/  PRMT R8, R12, 0x7610, R8 ;  /* 0x000076100c087816 */ /* 0x000fc60000000008 */
[----:B------:R2:W-:Y:S01]  /*f0a0*/  @P1 STG.E.U16 desc[UR36][R22.64+0x10], R9 ;  /* 0x0000100916001986 */ /* 0x0005e2000c101524 */
[----:B------:R-:W-:Y:S05]  /*f0b0*/  @!P2 BRA `(.L_x_292) ;  /* 0x000000000004a947 */ /* 0x000fea0003800000 */
[----:B------:R0:W5:Y:S02]  /*f0c0*/  LDG.E.LTC128B.U16 R8, desc[UR36][R20.64+0x12] ;  /* 0x0000122414087981 */ /* 0x000164000c1e1520 */
.L_x_292:
[----:B------:R-:W-:Y:S05]  /*f0d0*/  BSYNC B1 ;  /* 0x0000000000017941 */ /* 0x000fea0003800000 */
.L_x_291:
[----:B------:R-:W3:Y:S01]  /*f0e0*/  LDL.LU R12, [R1+0x614] ;  /* 0x00061400010c7983 */ /* 0x000ee20000300800 */
[----:B--2--5:R-:W-:Y:S01]  /*f0f0*/  HADD2.F32 R9, -RZ, R8.H0_H0 ;  /* 0x20000008ff097230 */ /* 0x024fe20000004100 */
[----:B------:R-:W-:Y:S01]  /*f100*/  ISETP.GT.AND P1, PT, R0, 0x8, P3 ;  /* 0x000000080000780c */ /* 0x000fe20001f24270 */
[----:B------:R-:W-:Y:S03]  /*f110*/  BSSY B1, `(.L_x_293) ;  /* 0x0000007000017945 */ /* 0x000fe60003800000 */
[----:B------:R-:W-:-:S04]  /*f120*/  FMUL R9, R9, R16 ;  /* 0x0000001009097220 */ /* 0x000fc80000400000 */
[----:B---3--:R-:W-:-:S05]  /*f130*/  FFMA R9, R12, R2, R9 ;  /* 0x000000020c097223 */ /* 0x008fca0000000009 */
[----:B------:R-:W-:-:S05]  /*f140*/  F2FP.F16.F32.PACK_AB R9, RZ, R9 ;  /* 0x00000009ff09723e */ /* 0x000fca00000000ff */
[----:B------:R2:W-:Y:S01]  /*f150*/  @P2 STG.E.U16 desc[UR36][R22.64+0x12], R9 ;  /* 0x0000120916002986 */ /* 0x0005e2000c101524 */
[----:B------:R-:W-:Y:S05]  /*f160*/  @!P1 BRA `(.L_x_294) ;  /* 0x0000000000049947 */ /* 0x000fea0003800000 */
[----:B------:R3:W5:Y:S02]  /*f170*/  LDG.E.LTC128B.U16 R8, desc[UR36][R18.64+0x10] ;  /* 0x0000102412087981 */ /* 0x000764000c1e1520 */
.L_x_294:
[----:B------:R-:W-:Y:S05]  /*f180*/  BSYNC B1 ;  /* 0x0000000000017941 */ /* 0x000fea0003800000 */
.L_x_293:
[----:B------:R-:W4:Y:S01]  /*f190*/  LDL.LU R158, [R1+0x618] ;  /* 0x00061800019e7983 */ /* 0x000f220000300800 */
[----:B--2--5:R-:W-:Y:S01]  /*f1a0*/  HADD2.F32 R9, -RZ, R8.H0_H0 ;  /* 0x20000008ff097230 */ /* 0x024fe20000004100 */
[----:B------:R-:W-:Y:S01]  /*f1b0*/  IADD3 R12, P2, P6, R169, R14, R172 ;  /* 0x0000000ea90c7210 */ /* 0x000fe20007e5e0ac */
[----:B------:R-:W-:Y:S03]  /*f1c0*/  BSSY B1, `(.L_x_295) ;  /* 0x0000009000017945 */ /* 0x000fe60003800000 */
[----:B------:R-:W-:Y:S01]  /*f1d0*/  FMUL R9, R9, R16 ;  /* 0x0000001009097220 */ /* 0x000fe20000400000 */
[----:B------:R-:W-:Y:S02]  /*f1e0*/  IADD3.X R13, R170, R15, R171, P2, P6 ;  /* 0x0000000faa0d7210 */ /* 0x000fe400017ec4ab */
[----:B------:R-:W-:Y:S01]  /*f1f0*/  ISETP.GT.AND P2, PT, R0, 0x9, P3 ;  /* 0x000000090000780c */ /* 0x000fe20001f44270 */
[----:B----4-:R-:W-:-:S05]  /*f200*/  FFMA R9, R158, R2, R9 ;  /* 0x000000029e097223 */ /* 0x010fca0000000009 */
[----:B------:R-:W-:-:S05]  /*f210*/  F2FP.F16.F32.PACK_AB R9, RZ, R9 ;  /* 0x00000009ff09723e */ /* 0x000fca00000000ff */
[----:B------:R2:W-:Y:S02]  /*f220*/  @P1 STG.E.U16 desc[UR36][R12.64+0x10], R9 ;  /* 0x000010090c001986 */ /* 0x0005e4000c101524 */
[----:B------:R-:W-:Y:S05]  /*f230*/  @!P2 BRA `(.L_x_296) ;  /* 0x000000000004a947 */ /* 0x000fea0003800000 */
[----:B------:R4:W5:Y:S02]  /*f240*/  LDG.E.LTC128B.U16 R8, desc[UR36][R18.64+0x12] ;  /* 0x0000122412087981 */ /* 0x000964000c1e1520 */
.L_x_296:
[----:B------:R-:W-:Y:S05]  /*f250*/  BSYNC B1 ;  /* 0x0000000000017941 */ /* 0x000fea0003800000 */
.L_x_295:
        /* <DEDUP_REMOVED lines=10> */
.L_x_298:
[----:B------:R-:W-:Y:S05]  /*f300*/  BSYNC B1 ;  /* 0x0000000000017941 */ /* 0x000fea0003800000 */
.L_x_297:
[----:B------:R-:W4:Y:S01]  /*f310*/  LDL.LU R158, [R1+0x620] ;  /* 0x00062000019e7983 */ /* 0x000f220000300800 */
[----:B--2--5:R-:W-:Y:S01]  /*f320*/  HADD2.F32 R9, -RZ, R8.H0_H0 ;  /* 0x20000008ff097230 */ /* 0x024fe20000004100 */
[----:B------:R-:W-:Y:S01]  /*f330*/  ISETP.GT.AND P2, PT, R0, 0x11, P4 ;  /* 0x000000110000780c */ /* 0x000fe20002744270 */
[----:B------:R-:W-:Y:S03]  /*f340*/  BSSY B1, `(.L_x_299) ;  /* 0x0000007000017945 */ /* 0x000fe60003800000 */
[----:B------:R-:W-:-:S04]  /*f350*/  FMUL R9, R9, R16 ;  /* 0x0000001009097220 */ /* 0x000fc80000400000 */
[----:B----4-:R-:W-:-:S05]  /*f360*/  FFMA R9, R158, R2, R9 ;  /* 0x000000029e097223 */ /* 0x010fca0000000009 */
[----:B------:R-:W-:-:S05]  /*f370*/  F2FP.F16.F32.PACK_AB R9, RZ, R9 ;  /* 0x00000009ff09723e */ /* 0x000fca00000000ff */
[----:B------:R2:W-:Y:S01]  /*f380*/  @P1 STG.E.U16 desc[UR36][R22.64+0x20], R9 ;  /* 0x0000200916001986 */ /* 0x0005e2000c101524 */
[----:B------:R-:W-:Y:S05]  /*f390*/  @!P2 BRA `(.L_x_300) ;  /* 0x000000000004a947 */ /* 0x000fea0003800000 */
[----:B------:R4:W5:Y:S02]  /*f3a0*/  LDG.E.LTC128B.U16 R8, desc[UR36][R20.64+0x22] ;  /* 0x0000222414087981 */ /* 0x000964000c1e1520 */
.L_x_300:
[----:B------:R-:W-:Y:S05]  /*f3b0*/  BSYNC B1 ;  /* 0x0000000000017941 */ /* 0x000fea0003800000 */
.L_x_299:
        /* <DEDUP_REMOVED lines=10> */
.L_x_302:
[----:B------:R-:W-:Y:S05]  /*f460*/  BSYNC B1 ;  /* 0x0000000000017941 */ /* 0x000fea0003800000 */
.L_x_301:
        /* <DEDUP_REMOVED lines=10> */
.L_x_304:
[----:B------:R-:W-:Y:S05]  /*f510*/  BSYNC B1 ;  /* 0x0000000000017941 */ /* 0x000fea0003800000 */
.L_x_303:
        /* <DEDUP_REMOVED lines=10> */
.L_x_306:
[----:B------:R-:W-:Y:S05]  /*f5c0*/  BSYNC B1 ;  /* 0x0000000000017941 */ /* 0x000fea0003800000 */
.L_x_305:
        /* <DEDUP_REMOVED lines=10> */
.L_x_308:
[----:B------:R-:W-:Y:S05]  /*f670*/  BSYNC B1 ;  /* 0x0000000000017941 */ /* 0x000fea0003800000 */
.L_x_307:
        /* <DEDUP_REMOVED lines=10> */
.L_x_310:
[----:B------:R-:W-:Y:S05]  /*f720*/  BSYNC B1 ;  /* 0x0000000000017941 */ /* 0x000fea0003800000 */
.L_x_309:
        /* <DEDUP_REMOVED lines=10> */
.L_x_312:
[----:B------:R-:W-:Y:S05]  /*f7d0*/  BSYNC B1 ;  /* 0x0000000000017941 */ /* 0x000fea0003800000 */
.L_x_311:
        /* <DEDUP_REMOVED lines=10> */
.L_x_314:
[----:B------:R-:W-:Y:S05]  /*f880*/  BSYNC B1 ;  /* 0x0000000000017941 */ /* 0x000fea0003800000 */
.L_x_313:
        /* <DEDUP_REMOVED lines=10> */
.L_x_316:
[----:B------:R-:W-:Y:S05]  /*f930*/  BSYNC B1 ;  /* 0x0000000000017941 */ /* 0x000fea0003800000 */
.L_x_315:
        /* <DEDUP_REMOVED lines=10> */
.L_x_318:
[----:B------:R-:W-:Y:S05]  /*f9e0*/  BSYNC B1 ;  /* 0x0000000000017941 */ /* 0x000fea0003800000 */
.L_x_317:
        /* <DEDUP_REMOVED lines=10> */
.L_x_320:
[----:B------:R-:W-:Y:S05]  /*fa90*/  BSYNC B1 ;  /* 0x0000000000017941 */ /* 0x000fea0003800000 */
.L_x_319:
        /* <DEDUP_REMOVED lines=10> */
.L_x_322:
[----:B------:R-:W-:Y:S05]  /*fb40*/  BSYNC B1 ;  /* 0x0000000000017941 */ /* 0x000fea0003800000 */
.L_x_321:
        /* <DEDUP_REMOVED lines=10> */
.L_x_324:
[----:B------:R-:W-:Y:S05]  /*fbf0*/  BSYNC B1 ;  /* 0x0000000000017941 */ /* 0x000fea0003800000 */
.L_x_323:
        /* <DEDUP_REMOVED lines=10> */
.L_x_326:
[----:B------:R-:W-:Y:S05]  /*fca0*/  BSYNC B1 ;  /* 0x0000000000017941 */ /* 0x000fea0003800000 */
.L_x_325:
        /* <DEDUP_REMOVED lines=10> */
.L_x_328:
[----:B------:R-:W-:Y:S05]  /*fd50*/  BSYNC B1 ;  /* 0x0000000000017941 */ /* 0x000fea0003800000 */
.L_x_327:
        /* <DEDUP_REMOVED lines=10> */
.L_x_330:
[----:B------:R-:W-:Y:S05]  /*fe00*/  BSYNC B1 ;  /* 0x0000000000017941 */ /* 0x000fea0003800000 */
.L_x_329:
        /* <DEDUP_REMOVED lines=10> */
.L_x_332:
[----:B------:R-:W-:Y:S05]  /*feb0*/  BSYNC B1 ;  /* 0x0000000000017941 */ /* 0x000fea0003800000 */
.L_x_331:
        /* <DEDUP_REMOVED lines=10> */
.L_x_334:
[----:B------:R-:W-:Y:S05]  /*ff60*/  BSYNC B1 ;  /* 0x0000000000017941 */ /* 0x000fea0003800000 */
.L_x_333:
        /* <DEDUP_REMOVED lines=10> */
.L_x_336:
[----:B------:R-:W-:Y:S05]  /*10010*/  BSYNC B1 ;  /* 0x0000000000017941 */ /* 0x000fea0003800000 */
.L_x_335:
        /* <DEDUP_REMOVED lines=10> */
.L_x_338:
[----:B------:R-:W-:Y:S05]  /*100c0*/  BSYNC B1 ;  /* 0x0000000000017941 */ /* 0x000fea0003800000 */
.L_x_337:
        /* <DEDUP_REMOVED lines=10> */
.L_x_340:
[----:B------:R-:W-:Y:S05]  /*10170*/  BSYNC B1 ;  /* 0x0000000000017941 */ /* 0x000fea0003800000 */
.L_x_339:
        /* <DEDUP_REMOVED lines=10> */
.L_x_342:
[----:B------:R-:W-:Y:S05]  /*10220*/  BSYNC B1 ;  /* 0x0000000000017941 */ /* 0x000fea0003800000 */
.L_x_341:
        /* <DEDUP_REMOVED lines=10> */
.L_x_344:
[----:B------:R-:W-:Y:S05]  /*102d0*/  BSYNC B1 ;  /* 0x0000000000017941 */ /* 0x000fea0003800000 */
.L_x_343:
        /* <DEDUP_REMOVED lines=10> */
.L_x_346:
[----:B------:R-:W-:Y:S05]  /*10380*/  BSYNC B1 ;  /* 0x0000000000017941 */ /* 0x000fea0003800000 */
.L_x_345:
        /* <DEDUP_REMOVED lines=10> */
.L_x_348:
[----:B------:R-:W-:Y:S05]  /*10430*/  BSYNC B1 ;  /* 0x0000000000017941 */ /* 0x000fea0003800000 */
.L_x_347:
        /* <DEDUP_REMOVED lines=10> */
.L_x_350:
[----:B------:R-:W-:Y:S05]  /*104e0*/  BSYNC B1 ;  /* 0x0000000000017941 */ /* 0x000fea0003800000 */
.L_x_349:
        /* <DEDUP_REMOVED lines=10> */
.L_x_352:
[----:B------:R-:W-:Y:S05]  /*10590*/  BSYNC B1 ;  /* 0x0000000000017941 */ /* 0x000fea0003800000 */
.L_x_351:
        /* <DEDUP_REMOVED lines=10> */
.L_x_354:
[----:B------:R-:W-:Y:S05]  /*10640*/  BSYNC B1 ;  /* 0x0000000000017941 */ /* 0x000fea0003800000 */
.L_x_353:
        /* <DEDUP_REMOVED lines=10> */
.L_x_356:
[----:B------:R-:W-:Y:S05]  /*106f0*/  BSYNC B1 ;  /* 0x0000000000017941 */ /* 0x000fea0003800000 */
.L_x_355:
        /* <DEDUP_REMOVED lines=10> */
.L_x_358:
[----:B------:R-:W-:Y:S05]  /*107a0*/  BSYNC B1 ;  /* 0x0000000000017941 */ /* 0x000fea0003800000 */
.L_x_357:
        /* <DEDUP_REMOVED lines=10> */
.L_x_360:
[----:B------:R-:W-:Y:S05]  /*10850*/  BSYNC B1 ;  /* 0x0000000000017941 */ /* 0x000fea0003800000 */
.L_x_359:
        /* <DEDUP_REMOVED lines=10> */
.L_x_362:
[----:B------:R-:W-:Y:S05]  /*10900*/  BSYNC B1 ;  /* 0x0000000000017941 */ /* 0x000fea0003800000 */
.L_x_361:
        /* <DEDUP_REMOVED lines=10> */
.L_x_364:
[----:B------:R-:W-:Y:S05]  /*109b0*/  BSYNC B1 ;  /* 0x0000000000017941 */ /* 0x000fea0003800000 */
.L_x_363:
        /* <DEDUP_REMOVED lines=10> */
.L_x_366:
[----:B------:R-:W-:Y:S05]  /*10a60*/  BSYNC B1 ;  /* 0x0000000000017941 */ /* 0x000fea0003800000 */
.L_x_365:
        /* <DEDUP_REMOVED lines=10> */
.L_x_368:
[----:B------:R-:W-:Y:S05]  /*10b10*/  BSYNC B1 ;  /* 0x0000000000017941 */ /* 0x000fea0003800000 */
.L_x_367:
        /* <DEDUP_REMOVED lines=10> */
.L_x_370:
[----:B------:R-:W-:Y:S05]  /*10bc0*/  BSYNC B1 ;  /* 0x0000000000017941 */ /* 0x000fea0003800000 */
.L_x_369:
        /* <DEDUP_REMOVED lines=10> */
.L_x_372:
[----:B------:R-:W-:Y:S05]  /*10c70*/  BSYNC B1 ;  /* 0x0000000000017941 */ /* 0x000fea0003800000 */
.L_x_371:
        /* <DEDUP_REMOVED lines=10> */
.L_x_374:
[----:B------:R-:W-:Y:S05]  /*10d20*/  BSYNC B1 ;  /* 0x0000000000017941 */ /* 0x000fea0003800000 */
.L_x_373:
        /* <DEDUP_REMOVED lines=10> */
.L_x_376:
[----:B------:R-:W-:Y:S05]  /*10dd0*/  BSYNC B1 ;  /* 0x0000000000017941 */ /* 0x000fea0003800000 */
.L_x_375:
        /* <DEDUP_REMOVED lines=10> */
.L_x_378:
[----:B------:R-:W-:Y:S05]  /*10e80*/  BSYNC B1 ;  /* 0x0000000000017941 */ /* 0x000fea0003800000 */
.L_x_377:
        /* <DEDUP_REMOVED lines=10> */
.L_x_380:
[----:B------:R-:W-:Y:S05]  /*10f30*/  BSYNC B1 ;  /* 0x0000000000017941 */ /* 0x000fea0003800000 */
.L_x_379:
        /* <DEDUP_REMOVED lines=10> */
.L_x_382:
[----:B------:R-:W-:Y:S05]  /*10fe0*/  BSYNC B1 ;  /* 0x0000000000017941 */ /* 0x000fea0003800000 */
.L_x_381:
        /* <DEDUP_REMOVED lines=10> */
.L_x_384:
[----:B------:R-:W-:Y:S05]  /*11090*/  BSYNC B1 ;  /* 0x0000000000017941 */ /* 0x000fea0003800000 */
.L_x_383:
        /* <DEDUP_REMOVED lines=10> */
.L_x_386:
[----:B------:R-:W-:Y:S05]  /*11140*/  BSYNC B1 ;  /* 0x0000000000017941 */ /* 0x000fea0003800000 */
.L_x_385:
        /* <DEDUP_REMOVED lines=10> */
.L_x_388:
[----:B------:R-:W-:Y:S05]  /*111f0*/  BSYNC B1 ;  /* 0x0000000000017941 */ /* 0x000fea0003800000 */
.L_x_387:
        /* <DEDUP_REMOVED lines=10> */
.L_x_390:
[----:B------:R-:W-:Y:S05]  /*112a0*/  BSYNC B1 ;  /* 0x0000000000017941 */ /* 0x000fea0003800000 */
.L_x_389:
        /* <DEDUP_REMOVED lines=10> */
.L_x_392:
[----:B------:R-:W-:Y:S05]  /*11350*/  BSYNC B1 ;  /* 0x0000000000017941 */ /* 0x000fea0003800000 */
.L_x_391:
        /* <DEDUP_REMOVED lines=10> */
.L_x_394:
[----:B------:R-:W-:Y:S05]  /*11400*/  BSYNC B1 ;  /* 0x0000000000017941 */ /* 0x000fea0003800000 */
.L_x_393:
        /* <DEDUP_REMOVED lines=10> */
.L_x_396:
[----:B------:R-:W-:Y:S05]  /*114b0*/  BSYNC B1 ;  /* 0x0000000000017941 */ /* 0x000fea0003800000 */
.L_x_395:
        /* <DEDUP_REMOVED lines=10> */
.L_x_398:
[----:B------:R-:W-:Y:S05]  /*11560*/  BSYNC B1 ;  /* 0x0000000000017941 */ /* 0x000fea0003800000 */
.L_x_397:
        /* <DEDUP_REMOVED lines=10> */
.L_x_400:
[----:B------:R-:W-:Y:S05]  /*11610*/  BSYNC B1 ;  /* 0x0000000000017941 */ /* 0x000fea0003800000 */
.L_x_399:
        /* <DEDUP_REMOVED lines=10> */
.L_x_402:
[----:B------:R-:W-:Y:S05]  /*116c0*/  BSYNC B1 ;  /* 0x0000000000017941 */ /* 0x000fea0003800000 */
.L_x_401:
        /* <DEDUP_REMOVED lines=10> */
.L_x_404:
[----:B------:R-:W-:Y:S05]  /*11770*/  BSYNC B1 ;  /* 0x0000000000017941 */ /* 0x000fea0003800000 */
.L_x_403:
        /* <DEDUP_REMOVED lines=10> */
.L_x_406:
[----:B------:R-:W-:Y:S05]  /*11820*/  BSYNC B1 ;  /* 0x0000000000017941 */ /* 0x000fea0003800000 */
.L_x_405:
        /* <DEDUP_REMOVED lines=10> */
.L_x_408:
[----:B------:R-:W-:Y:S05]  /*118d0*/  BSYNC B1 ;  /* 0x0000000000017941 */ /* 0x000fea0003800000 */
.L_x_407:
        /* <DEDUP_REMOVED lines=10> */
.L_x_410:
[----:B------:R-:W-:Y:S05]  /*11980*/  BSYNC B1 ;  /* 0x0000000000017941 */ /* 0x000fea0003800000 */
.L_x_409:
        /* <DEDUP_REMOVED lines=10> */
.L_x_412:
[----:B------:R-:W-:Y:S05]  /*11a30*/  BSYNC B1 ;  /* 0x0000000000017941 */ /* 0x000fea0003800000 */
.L_x_411:
        /* <DEDUP_REMOVED lines=10> */
.L_x_414:
[----:B------:R-:W-:Y:S05]  /*11ae0*/  BSYNC B1 ;  /* 0x0000000000017941 */ /* 0x000fea0003800000 */
.L_x_413:
        /* <DEDUP_REMOVED lines=10> */
.L_x_416:
[----:B------:R-:W-:Y:S05]  /*11b90*/  BSYNC B1 ;  /* 0x0000000000017941 */ /* 0x000fea0003800000 */
.L_x_415:
        /* <DEDUP_REMOVED lines=10> */
.L_x_418:
[----:B------:R-:W-:Y:S05]  /*11c40*/  BSYNC B1 ;  /* 0x0000000000017941 */ /* 0x000fea0003800000 */
.L_x_417:
        /* <DEDUP_REMOVED lines=10> */
.L_x_420:
[----:B------:R-:W-:Y:S05]  /*11cf0*/  BSYNC B1 ;  /* 0x0000000000017941 */ /* 0x000fea0003800000 */
.L_x_419:
        /* <DEDUP_REMOVED lines=10> */
.L_x_422:
[----:B------:R-:W-:Y:S05]  /*11da0*/  BSYNC B1 ;  /* 0x0000000000017941 */ /* 0x000fea0003800000 */
.L_x_421:
        /* <DEDUP_REMOVED lines=10> */
.L_x_424:
[----:B------:R-:W-:Y:S05]  /*11e50*/  BSYNC B1 ;  /* 0x0000000000017941 */ /* 0x000fea0003800000 */
.L_x_423:
        /* <DEDUP_REMOVED lines=10> */
.L_x_426:
[----:B------:R-:W-:Y:S05]  /*11f00*/  BSYNC B1 ;  /* 0x0000000000017941 */ /* 0x000fea0003800000 */
.L_x_425:
        /* <DEDUP_REMOVED lines=10> */
.L_x_428:
[----:B------:R-:W-:Y:S05]  /*11fb0*/  BSYNC B1 ;  /* 0x0000000000017941 */ /* 0x000fea0003800000 */
.L_x_427:
        /* <DEDUP_REMOVED lines=10> */
.L_x_430:
[----:B------:R-:W-:Y:S05]  /*12060*/  BSYNC B1 ;  /* 0x0000000000017941 */ /* 0x000fea0003800000 */
.L_x_429:
        /* <DEDUP_REMOVED lines=10> */
.L_x_432:
[----:B------:R-:W-:Y:S05]  /*12110*/  BSYNC B1 ;  /* 0x0000000000017941 */ /* 0x000fea0003800000 */
.L_x_431:
        /* <DEDUP_REMOVED lines=10> */
.L_x_434:
[----:B------:R-:W-:Y:S05]  /*121c0*/  BSYNC B1 ;  /* 0x0000000000017941 */ /* 0x000fea0003800000 */
.L_x_433:
        /* <DEDUP_REMOVED lines=10> */
.L_x_436:
[----:B------:R-:W-:Y:S05]  /*12270*/  BSYNC B1 ;  /* 0x0000000000017941 */ /* 0x000fea0003800000 */
.L_x_435:
        /* <DEDUP_REMOVED lines=10> */
.L_x_438:
[----:B------:R-:W-:Y:S05]  /*12320*/  BSYNC B1 ;  /* 0x0000000000017941 */ /* 0x000fea0003800000 */
.L_x_437:
        /* <DEDUP_REMOVED lines=10> */
.L_x_440:
[----:B------:R-:W-:Y:S05]  /*123d0*/  BSYNC B1 ;  /* 0x0000000000017941 */ /* 0x000fea0003800000 */
.L_x_439:
        /* <DEDUP_REMOVED lines=10> */
.L_x_442:
[----:B------:R-:W-:Y:S05]  /*12480*/  BSYNC B1 ;  /* 0x0000000000017941 */ /* 0x000fea0003800000 */
.L_x_441:
        /* <DEDUP_REMOVED lines=10> */
.L_x_444:
[----:B------:R-:W-:Y:S05]  /*12530*/  BSYNC B1 ;  /* 0x0000000000017941 */ /* 0x000fea0003800000 */
.L_x_443:
        /* <DEDUP_REMOVED lines=10> */
.L_x_446:
[----:B------:R-:W-:Y:S05]  /*125e0*/  BSYNC B1 ;  /* 0x0000000000017941 */ /* 0x000fea0003800000 */
.L_x_445:
        /* <DEDUP_REMOVED lines=10> */
.L_x_448:
[----:B------:R-:W-:Y:S05]  /*12690*/  BSYNC B1 ;  /* 0x0000000000017941 */ /* 0x000fea0003800000 */
.L_x_447:
        /* <DEDUP_REMOVED lines=10> */
.L_x_450:
[----:B------:R-:W-:Y:S05]  /*12740*/  BSYNC B1 ;  /* 0x0000000000017941 */ /* 0x000fea0003800000 */
.L_x_449:
        /* <DEDUP_REMOVED lines=10> */
.L_x_452:
[----:B------:R-:W-:Y:S05]  /*127f0*/  BSYNC B1 ;  /* 0x0000000000017941 */ /* 0x000fea0003800000 */
.L_x_451:
        /* <DEDUP_REMOVED lines=10> */
.L_x_454:
[----:B------:R-:W-:Y:S05]  /*128a0*/  BSYNC B1 ;  /* 0x0000000000017941 */ /* 0x000fea0003800000 */
.L_x_453:
        /* <DEDUP_REMOVED lines=10> */
.L_x_456:
[----:B------:R-:W-:Y:S05]  /*12950*/  BSYNC B1 ;  /* 0x0000000000017941 */ /* 0x000fea0003800000 */
.L_x_455:
        /* <DEDUP_REMOVED lines=10> */
.L_x_458:
[----:B------:R-:W-:Y:S05]  /*12a00*/  BSYNC B1 ;  /* 0x0000000000017941 */ /* 0x000fea0003800000 */
.L_x_457:
        /* <DEDUP_REMOVED lines=10> */
.L_x_460:
[----:B------:R-:W-:Y:S05]  /*12ab0*/  BSYNC B1 ;  /* 0x0000000000017941 */ /* 0x000fea0003800000 */
.L_x_459:
        /* <DEDUP_REMOVED lines=10> */
.L_x_462:
[----:B------:R-:W-:Y:S05]  /*12b60*/  BSYNC B1 ;  /* 0x0000000000017941 */ /* 0x000fea0003800000 */
.L_x_461:
        /* <DEDUP_REMOVED lines=10> */
.L_x_464:
[----:B------:R-:W-:Y:S05]  /*12c10*/  BSYNC B1 ;  /* 0x0000000000017941 */ /* 0x000fea0003800000 */
.L_x_463:
        /* <DEDUP_REMOVED lines=10> */
.L_x_466:
[----:B------:R-:W-:Y:S05]  /*12cc0*/  BSYNC B1 ;  /* 0x0000000000017941 */ /* 0x000fea0003800000 */
.L_x_465:
        /* <DEDUP_REMOVED lines=10> */
.L_x_468:
[----:B------:R-:W-:Y:S05]  /*12d70*/  BSYNC B1 ;  /* 0x0000000000017941 */ /* 0x000fea0003800000 */
.L_x_467:
        /* <DEDUP_REMOVED lines=10> */
.L_x_470:
[----:B------:R-:W-:Y:S05]  /*12e20*/  BSYNC B1 ;  /* 0x0000000000017941 */ /* 0x000fea0003800000 */
.L_x_469:
        /* <DEDUP_REMOVED lines=10> */
.L_x_472:
[----:B------:R-:W-:Y:S05]  /*12ed0*/  BSYNC B1 ;  /* 0x0000000000017941 */ /* 0x000fea0003800000 */
.L_x_471:
        /* <DEDUP_REMOVED lines=10> */
.L_x_474:
[----:B------:R-:W-:Y:S05]  /*12f80*/  BSYNC B1 ;  /* 0x0000000000017941 */ /* 0x000fea0003800000 */
.L_x_473:
        /* <DEDUP_REMOVED lines=10> */
.L_x_476:
[----:B------:R-:W-:Y:S05]  /*13030*/  BSYNC B1 ;  /* 0x0000000000017941 */ /* 0x000fea0003800000 */
.L_x_475:
        /* <DEDUP_REMOVED lines=10> */
.L_x_478:
[----:B------:R-:W-:Y:S05]  /*130e0*/  BSYNC B1 ;  /* 0x0000000000017941 */ /* 0x000fea0003800000 */
.L_x_477:
        /* <DEDUP_REMOVED lines=10> */
.L_x_480:
[----:B------:R-:W-:Y:S05]  /*13190*/  BSYNC B1 ;  /* 0x0000000000017941 */ /* 0x000fea0003800000 */
.L_x_479:
        /* <DEDUP_REMOVED lines=10> */
.L_x_482:
[----:B------:R-:W-:Y:S05]  /*13240*/  BSYNC B1 ;  /* 0x0000000000017941 */ /* 0x000fea0003800000 */
.L_x_481:
        /* <DEDUP_REMOVED lines=10> */
.L_x_484:
[----:B------:R-:W-:Y:S05]  /*132f0*/  BSYNC B1 ;  /* 0x0000000000017941 */ /* 0x000fea0003800000 */
.L_x_483:
        /* <DEDUP_REMOVED lines=10> */
.L_x_486:
[----:B------:R-:W-:Y:S05]  /*133a0*/  BSYNC B1 ;  /* 0x0000000000017941 */ /* 0x000fea0003800000 */
.L_x_485:
        /* <DEDUP_REMOVED lines=10> */
.L_x_488:
[----:B------:R-:W-:Y:S05]  /*13450*/  BSYNC B1 ;  /* 0x0000000000017941 */ /* 0x000fea0003800000 */
.L_x_487:
        /* <DEDUP_REMOVED lines=10> */
.L_x_490:
[----:B------:R-:W-:Y:S05]  /*13500*/  BSYNC B1 ;  /* 0x0000000000017941 */ /* 0x000fea0003800000 */
.L_x_489:
        /* <DEDUP_REMOVED lines=10> */
.L_x_492:
[----:B------:R-:W-:Y:S05]  /*135b0*/  BSYNC B1 ;  /* 0x0000000000017941 */ /* 0x000fea0003800000 */
.L_x_491:
        /* <DEDUP_REMOVED lines=10> */
.L_x_494:
[----:B------:R-:W-:Y:S05]  /*13660*/  BSYNC B1 ;  /* 0x0000000000017941 */ /* 0x000fea0003800000 */
.L_x_493:
        /* <DEDUP_REMOVED lines=10> */
.L_x_496:
[----:B------:R-:W-:Y:S05]  /*13710*/  BSYNC B1 ;  /* 0x0000000000017941 */ /* 0x000fea0003800000 */
.L_x_495:
        /* <DEDUP_REMOVED lines=10> */
.L_x_498:
[----:B------:R-:W-:Y:S05]  /*137c0*/  BSYNC B1 ;  /* 0x0000000000017941 */ /* 0x000fea0003800000 */
.L_x_497:
        /* <DEDUP_REMOVED lines=10> */
.L_x_500:
[----:B------:R-:W-:Y:S05]  /*13870*/  BSYNC B1 ;  /* 0x0000000000017941 */ /* 0x000fea0003800000 */
.L_x_499:
        /* <DEDUP_REMOVED lines=10> */
.L_x_502:
[----:B------:R-:W-:Y:S05]  /*13920*/  BSYNC B1 ;  /* 0x0000000000017941 */ /* 0x000fea0003800000 */
.L_x_501:
        /* <DEDUP_REMOVED lines=10> */
.L_x_504:
[----:B------:R-:W-:Y:S05]  /*139d0*/  BSYNC B1 ;  /* 0x0000000000017941 */ /* 0x000fea0003800000 */
.L_x_503:
        /* <DEDUP_REMOVED lines=10> */
.L_x_506:
[----:B------:R-:W-:Y:S05]  /*13a80*/  BSYNC B1 ;  /* 0x0000000000017941 */ /* 0x000fea0003800000 */
.L_x_505:
        /* <DEDUP_REMOVED lines=10> */
.L_x_508:
[----:B------:R-:W-:Y:S05]  /*13b30*/  BSYNC B1 ;  /* 0x0000000000017941 */ /* 0x000fea0003800000 */
.L_x_507:
        /* <DEDUP_REMOVED lines=10> */
.L_x_510:
[----:B------:R-:W-:Y:S05]  /*13be0*/  BSYNC B1 ;  /* 0x0000000000017941 */ /* 0x000fea0003800000 */
.L_x_509:
        /* <DEDUP_REMOVED lines=10> */
.L_x_512:
[----:B------:R-:W-:Y:S05]  /*13c90*/  BSYNC B1 ;  /* 0x0000000000017941 */ /* 0x000fea0003800000 */
.L_x_511:
        /* <DEDUP_REMOVED lines=10> */
.L_x_514:
[----:B------:R-:W-:Y:S05]  /*13d40*/  BSYNC B1 ;  /* 0x0000000000017941 */ /* 0x000fea0003800000 */
.L_x_513:
        /* <DEDUP_REMOVED lines=10> */
.L_x_516:
[----:B------:R-:W-:Y:S05]  /*13df0*/  BSYNC B1 ;  /* 0x0000000000017941 */ /* 0x000fea0003800000 */
.L_x_515:
        /* <DEDUP_REMOVED lines=10> */
.L_x_518:
[----:B------:R-:W-:Y:S05]  /*13ea0*/  BSYNC B1 ;  /* 0x0000000000017941 */ /* 0x000fea0003800000 */
.L_x_517:
        /* <DEDUP_REMOVED lines=10> */
.L_x_520:
[----:B------:R-:W-:Y:S05]  /*13f50*/  BSYNC B1 ;  /* 0x0000000000017941 */ /* 0x000fea0003800000 */
.L_x_519:
        /* <DEDUP_REMOVED lines=10> */
.L_x_522:
[----:B------:R-:W-:Y:S05]  /*14000*/  BSYNC B1 ;  /* 0x0000000000017941 */ /* 0x000fea0003800000 */
.L_x_521:
        /* <DEDUP_REMOVED lines=10> */
.L_x_524:
[----:B------:R-:W-:Y:S05]  /*140b0*/  BSYNC B1 ;  /* 0x0000000000017941 */ /* 0x000fea0003800000 */
.L_x_523:
        /* <DEDUP_REMOVED lines=10> */
.L_x_526:
[----:B------:R-:W-:Y:S05]  /*14160*/  BSYNC B1 ;  /* 0x0000000000017941 */ /* 0x000fea0003800000 */
.L_x_525:
        /* <DEDUP_REMOVED lines=10> */
.L_x_528:
[----:B------:R-:W-:Y:S05]  /*14210*/  BSYNC B1 ;  /* 0x0000000000017941 */ /* 0x000fea0003800000 */
.L_x_527:
        /* <DEDUP_REMOVED lines=10> */
.L_x_530:
[----:B------:R-:W-:Y:S05]  /*142c0*/  BSYNC B1 ;  /* 0x0000000000017941 */ /* 0x000fea0003800000 */
.L_x_529:
        /* <DEDUP_REMOVED lines=10> */
.L_x_532:
[----:B------:R-:W-:Y:S05]  /*14370*/  BSYNC B1 ;  /* 0x0000000000017941 */ /* 0x000fea0003800000 */
.L_x_531:
[----:B------:R-:W3:Y:S01]  /*14380*/  LDL.LU R159, [R1+0x7f4] ;  /* 0x0007f400019f7983 */ /* 0x000ee20000300800 */
[----:B--2--5:R-:W-:Y:S01]  /*14390*/  HADD2.F32 R9, -RZ, R8.H0_H0 ;  /* 0x20000008ff097230 */ /* 0x024fe20000004100 */
[----:B------:R-:W-:Y:S01]  /*143a0*/  ISETP.GT.AND P1, PT, R0, 0xf8, P3 ;  /* 0x000000f80000780c */ /* 0x000fe20001f24270 */
[----:B------:R-:W-:Y:S01]  /*143b0*/  BSSY B1, `(.L_x_533) ;  /* 0x0000008000017945 */ /* 0x000fe20003800000 */
[----:B------:R-:W-:Y:S02]  /*143c0*/  PRMT R158, R8, 0x7610, R158 ;  /* 0x00007610089e7816 */ /* 0x000fe4000000009e */
[----:B------:R-:W-:-:S04]  /*143d0*/  FMUL R9, R9, R16 ;  /* 0x0000001009097220 */ /* 0x000fc80000400000 */
[----:B---3--:R-:W-:-:S05]  /*143e0*/  FFMA R9, R159, R2, R9 ;  /* 0x000000029f097223 */ /* 0x008fca0000000009 */
[----:B------:R-:W-:-:S05]  /*143f0*/  F2FP.F16.F32.PACK_AB R9, RZ, R9 ;  /* 0x00000009ff09723e */ /* 0x000fca00000000ff */
[----:B------:R2:W-:Y:S01]  /*14400*/  @P2 STG.E.U16 desc[UR36][R22.64+0x1f2], R9 ;  /* 0x0001f20916002986 */ /* 0x0005e2000c101524 */
[----:B------:R-:W-:Y:S05]  /*14410*/  @!P1 BRA `(.L_x_534) ;  /* 0x0000000000049947 */ /* 0x000fea0003800000 */
[----:B------:R3:W5:Y:S02]  /*14420*/  LDG.E.LTC128B.U16 R158, desc[UR36][R18.64+0x1f0] ;  /* 0x0001f024129e7981 */ /* 0x000764000c1e1520 */
.L_x_534:
[----:B------:R-:W-:Y:S05]  /*14430*/  BSYNC B1 ;  /* 0x0000000000017941 */ /* 0x000fea0003800000 */
.L_x_533:
[----:B--2---:R-:W2:Y:S01]  /*14440*/  LDL.LU R9, [R1+0x7f8] ;  /* 0x0007f80001097983 */ /* 0x004ea20000300800 */
[----:B-----5:R-:W-:Y:S01]  /*14450*/  HADD2.F32 R8, -RZ, R158.H0_H0 ;  /* 0x2000009eff087230 */ /* 0x020fe20000004100 */
[----:B------:R-:W-:Y:S01]  /*14460*/  IADD3 R163, P2, R17, 0x100, RZ ;  /* 0x0000010011a37810 */ /* 0x000fe20007f5e0ff */
[----:B------:R-:W-:Y:S01]  /*14470*/  BSSY B1, `(.L_x_535) ;  /* 0x0000010000017945 */ /* 0x000fe20003800000 */
[----:B------:R-:W-:Y:S02]  /*14480*/  ISETP.GT.AND P6, PT, R0, 0xf9, P3 ;  /* 0x000000f90000780c */ /* 0x000fe40001fc4270 */
[----:B------:R-:W-:-:S04]  /*14490*/  FMUL R8, R8, R16 ;  /* 0x0000001008087220 */ /* 0x000fc80000400000 */
[----:B--2---:R-:W-:Y:S01]  /*144a0*/  FFMA R8, R9, R2, R8 ;  /* 0x0000000209087223 */ /* 0x004fe20000000008 */
[----:B------:R-:W-:-:S04]  /*144b0*/  IMAD.X R9, RZ, RZ, UR7, P2 ;  /* 0x00000007ff097e24 */ /* 0x000fc800090e06ff */
[----:B------:R-:W-:Y:S01]  /*144c0*/  F2FP.F16.F32.PACK_AB R8, RZ, R8 ;  /* 0x00000008ff08723e */ /* 0x000fe200000000ff */
[----:B------:R-:W-:-:S03]  /*144d0*/  IMAD R9, R9, R4, RZ ;  /* 0x0000000409097224 */ /* 0x000fc600078e02ff */
[----:B------:R-:W-:Y:S01]  /*144e0*/  PRMT R17, R8, 0x7610, R17 ;  /* 0x0000761008117816 */ /* 0x000fe20000000011 */
[----:B------:R-:W-:Y:S02]  /*144f0*/  IMAD R171, R163, R5, R9 ;  /* 0x00000005a3ab7224 */ /* 0x000fe400078e0209 */
[----:B------:R-:W-:Y:S02]  /*14500*/  @P1 IMAD.MOV.U32 R8, RZ, RZ, R12 ;  /* 0x000000ffff081224 */ /* 0x000fe400078e000c */
[----:B------:R-:W-:-:S05]  /*14510*/  @P1 IMAD.MOV.U32 R9, RZ, RZ, R13 ;  /* 0x000000ffff091224 */ /* 0x000fca00078e000d */
[----:B------:R2:W-:Y:S02]  /*14520*/  @P1 STG.E.U16 desc[UR36][R8.64+0x1f0], R17 ;  /* 0x0001f01108001986 */ /* 0x0005e4000c101524 */
[----:B--2---:R-:W-:Y:S01]  /*14530*/  IMAD.WIDE.U32 R8, R163, R4, R160 ;  /* 0x00000004a3087225 */ /* 0x004fe200078e00a0 */
[----:B------:R-:W-:Y:S01]  /*14540*/  PRMT R17, R158, 0x7610, R17 ;  /* 0x000076109e117816 */ /* 0x000fe20000000011 */
[----:B------:R-:W-:Y:S06]  /*14550*/  @!P6 BRA `(.L_x_536) ;  /* 0x000000000004e947 */ /* 0x000fec0003800000 */
[----:B------:R2:W5:Y:S02]  /*14560*/  LDG.E.LTC128B.U16 R17, desc[UR36][R18.64+0x1f2] ;  /* 0x0001f22412117981 */ /* 0x000564000c1e1520 */
.L_x_536:
[----:B------:R-:W-:Y:S05]  /*14570*/  BSYNC B1 ;  /* 0x0000000000017941 */ /* 0x000fea0003800000 */
.L_x_535:
[----:B------:R-:W3:Y:S01]  /*14580*/  LDL.LU R173, [R1+0x7fc] ;  /* 0x0007fc0001ad7983 */ /* 0x000ee20000300800 */
[----:B-----5:R-:W-:Y:S01]  /*14590*/  HADD2.F32 R5, -RZ, R17.H0_H0 ;  /* 0x20000011ff057230 */ /* 0x020fe20000004100 */
[C---:B------:R-:W-:Y:S01]  /*145a0*/  LEA R158, P1, R8.reuse, R6, 0x1 ;  /* 0x00000006089e7211 */ /* 0x040fe200078208ff */
[----:B------:R-:W-:Y:S01]  /*145b0*/  IMAD.IADD R9, R9, 0x1, R171 ;  /* 0x0000000109097824 */ /* 0x000fe200078e02ab */
[----:B------:R-:W-:Y:S01]  /*145c0*/  ISETP.GT.AND P2, PT, R3, 0x100, PT ;  /* 0x000001000300780c */ /* 0x000fe20003f44270 */
[----:B------:R-:W4:Y:S01]  /*145d0*/  LDL.LU R172, [R1+0x400] ;  /* 0x0004000001ac7983 */ /* 0x000f220000300800 */
[----:B------:R-:W-:Y:S02]  /*145e0*/  FMUL R5, R5, R16 ;  /* 0x0000001005057220 */ /* 0x000fe40000400000 */
[----:B------:R-:W-:Y:S01]  /*145f0*/  LEA.HI.X R159, R8, R7, R9, 0x1, P1 ;  /* 0x00000007089f7211 */ /* 0x000fe200008f0c09 */
[----:B------:R-:W-:Y:S01]  /*14600*/  @P6 IMAD.MOV.U32 R8, RZ, RZ, R12 ;  /* 0x000000ffff086224 */ /* 0x000fe200078e000c */
[----:B------:R-:W-:Y:S01]  /*14610*/  ISETP.GT.AND P1, PT, R0, RZ, P2 ;  /* 0x000000ff0000720c */ /* 0x000fe20001724270 */
[----:B------:R-:W-:-:S02]  /*14620*/  @P6 IMAD.MOV.U32 R9, RZ, RZ, R13 ;  /* 0x000000ffff096224 */ /* 0x000fc400078e000d */
[----:B---3--:R-:W-:-:S05]  /*14630*/  FFMA R5, R173, R2, R5 ;  /* 0x00000002ad057223 */ /* 0x008fca0000000005 */
[----:B------:R-:W-:-:S05]  /*14640*/  F2FP.F16.F32.PACK_AB R5, RZ, R5 ;  /* 0x00000005ff05723e */ /* 0x000fca00000000ff */
[----:B------:R3:W-:Y:S04]  /*14650*/  @P6 STG.E.U16 desc[UR36][R8.64+0x1f2], R5 ;  /* 0x0001f20508006986 */ /* 0x0007e8000c101524 */
[----:B------:R0:W2:Y:S01]  /*14660*/  @P1 LDG.E.LTC128B.U16 R17, desc[UR36][R158.64] ;  /* 0x000000249e111981 */ /* 0x0000a2000c1e1520 */
[----:B------:R-:W-:Y:S01]  /*14670*/  IMAD.U32 R165, RZ, RZ, UR8 ;  /* 0x00000008ffa57e24 */ /* 0x000fe2000f8e00ff */
[----:B------:R-:W-:Y:S03]  /*14680*/  BSSY B1, `(.L_x_537) ;  /* 0x000001a000017945 */ /* 0x000fe60003800000 */
[----:B------:R-:W-:Y:S02]  /*14690*/  IMAD.SHL.U32 R165, R165, 0x200, RZ ;  /* 0x00000200a5a57824 */ /* 0x000fe400078e00ff */
[----:B---3--:R-:W-:-:S04]  /*146a0*/  IMAD.WIDE.U32 R8, R163, R4, R10 ;  /* 0x00000004a3087225 */ /* 0x008fc800078e000a */
[----:B------:R-:W-:Y:S02]  /*146b0*/  IMAD.IADD R9, R171, 0x1, R9 ;  /* 0x00000001ab097824 */ /* 0x000fe400078e0209 */
[----:B0-----:R-:W-:-:S04]  /*146c0*/  IMAD.WIDE.U32 R158, R162, UR43, R8 ;  /* 0x0000002ba29e7c25 */ /* 0x001fc8000f8e0008 */
[----:B------:R-:W-:Y:S01]  /*146d0*/  IMAD.U32 R9, RZ, RZ, UR8 ;  /* 0x00000008ff097e24 */ /* 0x000fe2000f8e00ff */
[----:B------:R-:W-:Y:S01]  /*146e0*/  LEA R8, P6, R158, R6, 0x1 ;  /* 0x000000069e087211 */ /* 0x000fe200078c08ff */
[----:B--2---:R-:W-:-:S05]  /*146f0*/  HADD2.F32 R5, -RZ, R17.H0_H0 ;  /* 0x20000011ff057230 */ /* 0x004fca0000004100 */
[----:B------:R-:W-:-:S04]  /*14700*/  FMUL R5, R5, R16 ;  /* 0x0000001005057220 */ /* 0x000fc80000400000 */
[----:B----4-:R-:W-:Y:S01]  /*14710*/  FFMA R160, R172, R2, R5 ;  /* 0x00000002aca07223 */ /* 0x010fe20000000005 */
[----:B------:R-:W-:Y:S02]  /*14720*/  IMAD.U32 R172, RZ, RZ, UR9 ;  /* 0x00000009ffac7e24 */ /* 0x000fe4000f8e00ff */
[----:B------:R-:W-:Y:S02]  /*14730*/  IMAD.IADD R5, R168, 0x1, R159 ;  /* 0x00000001a8057824 */ /* 0x000fe400078e029f */
[----:B------:R-:W-:Y:S02]  /*14740*/  F2FP.F16.F32.PACK_AB R160, RZ, R160 ;  /* 0x000000a0ffa0723e */ /* 0x000fe400000000ff */
[----:B------:R-:W-:Y:S02]  /*14750*/  SHF.L.U64.HI R172, R9, 0x9, R172 ;  /* 0x0000000909ac7819 */ /* 0x000fe400000102ac */
[----:B------:R-:W-:Y:S01]  /*14760*/  LEA.HI.X R9, R158, R7, R5, 0x1, P6 ;  /* 0x000000079e097211 */ /* 0x000fe200030f0c05 */
[----:B------:R-:W-:Y:S01]  /*14770*/  IMAD.WIDE.U32 R4, R163, R4, R166 ;  /* 0x00000004a3047225 */ /* 0x000fe200078e00a6 */
[----:B------:R-:W-:-:S03]  /*14780*/  IADD3 R158, P6, R165, R14, RZ ;  /* 0x0000000ea59e7210 */ /* 0x000fc60007fde0ff */
[----:B------:R-:W-:Y:S02]  /*14790*/  IMAD.IADD R171, R171, 0x1, R5 ;  /* 0x00000001abab7824 */ /* 0x000fe400078e0205 */
[----:B------:R-:W-:Y:S01]  /*147a0*/  IMAD.X R159, R172, 0x1, R15, P6 ;  /* 0x00000001ac9f7824 */ /* 0x000fe200030e060f */
[----:B------:R-:W-:-:S04]  /*147b0*/  IADD3 R164, P6, R164, R4, RZ ;  /* 0x00000004a4a47210 */ /* 0x000fc80007fde0ff */
[----:B------:R0:W-:Y:S01]  /*147c0*/  @P1 STG.E.U16 desc[UR36][R158.64], R160 ;  /* 0x000000a09e001986 */ /* 0x0001e2000c101524 */
[----:B------:R-:W-:Y:S01]  /*147d0*/  ISETP.GT.AND P1, PT, R0, 0x1, P2 ;  /* 0x000000010000780c */ /* 0x000fe20001724270 */
[----:B------:R-:W-:Y:S01]  /*147e0*/  IMAD.X R161, R171, 0x1, R161, P6 ;  /* 0x00000001aba17824 */ /* 0x000fe200030e06a1 */
[----:B------:R-:W-:-:S11]  /*147f0*/  IADD3 R4, P6, R10, R4, RZ ;  /* 0x000000040a047210 */ /* 0x000fd60007fde0ff */
[----:B0-----:R-:W-:Y:S05]  /*14800*/  @!P1 BRA `(.L_x_538) ;  /* 0x0000000000049947 */ /* 0x001fea0003800000 */
[----:B------:R0:W5:Y:S02]  /*14810*/  LDG.E.LTC128B.U16 R17, desc[UR36][R8.64+0x2] ;  /* 0x0000022408117981 */ /* 0x000164000c1e1520 */
.L_x_538:
[----:B------:R-:W-:Y:S05]  /*14820*/  BSYNC B1 ;  /* 0x0000000000017941 */ /* 0x000fea0003800000 */
.L_x_537:
[----:B------:R-:W2:Y:S01]  /*14830*/  LDL.LU R160, [R1+0x404] ;  /* 0x0004040001a07983 */ /* 0x000ea20000300800 */
[----:B-----5:R-:W-:Y:S01]  /*14840*/  HADD2.F32 R10, -RZ, R17.H0_H0 ;  /* 0x20000011ff0a7230 */ /* 0x020fe20000004100 */
[----:B------:R-:W-:Y:S01]  /*14850*/  BSSY B1, `(.L_x_539) ;  /* 0x0000018000017945 */ /* 0x000fe20003800000 */
[----:B------:R-:W-:-:S03]  /*14860*/  IMAD.X R5, R11, 0x1, R171, P6 ;  /* 0x000000010b057824 */ /* 0x000fc600030e06ab */
[----:B------:R-:W-:Y:S01]  /*14870*/  FMUL R10, R10, R16 ;  /* 0x000000100a0a7220 */ /* 0x000fe20000400000 */
[----:B------:R-:W-:-:S04]  /*14880*/  IMAD.WIDE.U32 R162, R162, UR43, R4 ;  /* 0x0000002ba2a27c25 */ /* 0x000fc8000f8e0004 */
[----:B------:R-:W-:Y:S02]  /*14890*/  IMAD.IADD R168, R168, 0x1, R163 ;  /* 0x00000001a8a87824 */ /* 0x000fe400078e02a3 */
[----:B------:R-:W-:Y:S02]  /*148a0*/  @P1 IMAD.MOV.U32 R5, RZ, RZ, R159 ;  /* 0x000000ffff051224 */ /* 0x000fe400078e009f */
[----:B--2---:R-:W-:Y:S01]  /*148b0*/  FFMA R10, R160, R2, R10 ;  /* 0x00000002a00a7223 */ /* 0x004fe2000000000a */
[----:B------:R-:W-:-:S04]  /*148c0*/  LEA R160, P6, R164, R6, 0x1 ;  /* 0x00000006a4a07211 */ /* 0x000fc800078c08ff */
[----:B------:R-:W-:Y:S02]  /*148d0*/  F2FP.F16.F32.PACK_AB R4, RZ, R10 ;  /* 0x0000000aff04723e */ /* 0x000fe400000000ff */
[----:B------:R-:W-:Y:S02]  /*148e0*/  LEA.HI.X R161, R164, R7, R161, 0x1, P6 ;  /* 0x00000007a4a17211 */ /* 0x000fe400030f0ca1 */
[----:B------:R-:W-:Y:S01]  /*148f0*/  PRMT R10, R4, 0x7610, R10 ;  /* 0x00007610040a7816 */ /* 0x000fe2000000000a */
[----:B------:R-:W-:Y:S01]  /*14900*/  @P1 IMAD.MOV.U32 R4, RZ, RZ, R158 ;  /* 0x000000ffff041224 */ /* 0x000fe200078e009e */
[----:B------:R-:W-:-:S04]  /*14910*/  LEA R6, P6, R162, R6, 0x1 ;  /* 0x00000006a2067211 */ /* 0x000fc800078c08ff */
[----:B------:R-:W-:Y:S01]  /*14920*/  LEA.HI.X R7, R162, R7, R168, 0x1, P6 ;  /* 0x00000007a2077211 */ /* 0x000fe200030f0ca8 */
[----:B------:R2:W-:Y:S02]  /*14930*/  @P1 STG.E.U16 desc[UR36][R4.64+0x2], R10 ;  /* 0x0000020a04001986 */ /* 0x0005e4000c101524 */
[----:B--2---:R-:W-:-:S04]  /*14940*/  IADD3 R4, P1, P6, R169, R14, R165 ;  /* 0x0000000ea9047210 */ /* 0x004fc80007e3e0a5 */
[----:B------:R-:W-:Y:S02]  /*14950*/  IADD3.X R5, R170, R15, R172, P1, P6 ;  /* 0x0000000faa057210 */ /* 0x000fe40000fec4ac */
[----:B------:R-:W-:Y:S02]  /*14960*/  IADD3 R10, P6, R158, R169, RZ ;  /* 0x000000a99e0a7210 */ /* 0x000fe40007fde0ff */
[----:B------:R-:W-:Y:S02]  /*14970*/  ISETP.GT.AND P1, PT, R3, 0x108, PT ;  /* 0x000001080300780c */ /* 0x000fe40003f24270 */
[----:B------:R-:W-:Y:S01]  /*14980*/  PRMT R3, R17, 0x7610, R3 ;  /* 0x0000761011037816 */ /* 0x000fe20000000003 */
[----:B------:R-:W-:Y:S01]  /*14990*/  IMAD.X R11, R159, 0x1, R170, P6 ;  /* 0x000000019f0b7824 */ /* 0x000fe200030e06aa */
[----:B------:R-:W-:-:S13]  /*149a0*/  ISETP.GT.AND P6, PT, R0, RZ, P1 ;  /* 0x000000ff0000720c */ /* 0x000fda0000fc4270 */
[----:B------:R-:W-:Y:S05]  /*149b0*/  @!P6 BRA `(.L_x_540) ;  /* 0x000000000004e947 */ /* 0x000fea0003800000 */
[----:B------:R2:W5:Y:S02]  /*149c0*/  LDG.E.LTC128B.U16 R3, desc[UR36][R160.64] ;  /* 0x00000024a0037981 */ /* 0x000564000c1e1520 */
.L_x_540:
[----:B------:R-:W-:Y:S05]  /*149d0*/  BSYNC B1 ;  /* 0x0000000000017941 */ /* 0x000fea0003800000 */
.L_x_539:
[----:B--2---:R-:W2:Y:S01]  /*149e0*/  LDL.LU R160, [R1+0x408] ;  /* 0x0004080001a07983 */ /* 0x004ea20000300800 */
[----:B-----5:R-:W-:Y:S01]  /*149f0*/  HADD2.F32 R17, -RZ, R3.H0_H0 ;  /* 0x20000003ff117230 */ /* 0x020fe20000004100 */
[----:B------:R-:W-:Y:S04]  /*14a00*/  BSSY B1, `(.L_x_541) ;  /* 0x0000008000017945 */ /* 0x000fe80003800000 */
[----:B------:R-:W-:-:S04]  /*14a10*/  FMUL R17, R17, R16 ;  /* 0x0000001011117220 */ /* 0x000fc80000400000 */
[----:B--2---:R-:W-:-:S05]  /*14a20*/  FFMA R17, R160, R2, R17 ;  /* 0x00000002a0117223 */ /* 0x004fca0000000011 */
[----:B------:R-:W-:-:S05]  /*14a30*/  F2FP.F16.F32.PACK_AB R17, RZ, R17 ;  /* 0x00000011ff11723e */ /* 0x000fca00000000ff */
[----:B------:R2:W-:Y:S01]  /*14a40*/  @P6 STG.E.U16 desc[UR36][R10.64], R17 ;  /* 0x000000110a006986 */ /* 0x0005e2000c101524 */
[----:B------:R-:W-:-:S13]  /*14a50*/  ISETP.GT.AND P6, PT, R0, 0x1, P1 ;  /* 0x000000010000780c */ /* 0x000fda0000fc4270 */
[----:B--2---:R-:W-:Y:S05]  /*14a60*/  @!P6 BRA `(.L_x_542) ;  /* 0x000000000004e947 */ /* 0x004fea0003800000 */
[----:B------:R2:W5:Y:S02]  /*14a70*/  LDG.E.LTC128B.U16 R3, desc[UR36][R6.64+0x2] ;  /* 0x0000022406037981 */ /* 0x000564000c1e1520 */
.L_x_542:
[----:B------:R-:W-:Y:S05]  /*14a80*/  BSYNC B1 ;  /* 0x0000000000017941 */ /* 0x000fea0003800000 */
.L_x_541:
[----:B------:R-:W3:Y:S01]  /*14a90*/  LDL.LU R160, [R1+0x40c] ;  /* 0x00040c0001a07983 */ /* 0x000ee20000300800 */
[----:B-----5:R-:W-:Y:S01]  /*14aa0*/  HADD2.F32 R17, -RZ, R3.H0_H0 ;  /* 0x20000003ff117230 */ /* 0x020fe20000004100 */
[----:B------:R-:W-:Y:S04]  /*14ab0*/  BSSY B1, `(.L_x_543) ;  /* 0x0000008000017945 */ /* 0x000fe80003800000 */
[----:B------:R-:W-:-:S04]  /*14ac0*/  FMUL R17, R17, R16 ;  /* 0x0000001011117220 */ /* 0x000fc80000400000 */
[----:B---3--:R-:W-:-:S05]  /*14ad0*/  FFMA R17, R160, R2, R17 ;  /* 0x00000002a0117223 */ /* 0x008fca0000000011 */
[----:B------:R-:W-:-:S05]  /*14ae0*/  F2FP.F16.F32.PACK_AB R17, RZ, R17 ;  /* 0x00000011ff11723e */ /* 0x000fca00000000ff */
[----:B------:R3:W-:Y:S01]  /*14af0*/  @P6 STG.E.U16 desc[UR36][R10.64+0x2], R17 ;  /* 0x000002110a006986 */ /* 0x0007e2000c101524 */
[----:B------:R-:W-:-:S13]  /*14b00*/  ISETP.GT.AND P6, PT, R0, 0x8, P2 ;  /* 0x000000080000780c */ /* 0x000fda00017c4270 */
[----:B---3--:R-:W-:Y:S05]  /*14b10*/  @!P6 BRA `(.L_x_544) ;  /* 0x000000000004e947 */ /* 0x008fea0003800000 */
[----:B------:R3:W5:Y:S02]  /*14b20*/  LDG.E.LTC128B.U16 R3, desc[UR36][R8.64+0x10] ;  /* 0x0000102408037981 */ /* 0x000764000c1e1520 */
.L_x_544:
[----:B------:R-:W-:Y:S05]  /*14b30*/  BSYNC B1 ;  /* 0x0000000000017941 */ /* 0x000fea0003800000 */
.L_x_543:
[----:B------:R-:W4:Y:S01]  /*14b40*/  LDL.LU R11, [R1+0x410] ;  /* 0x00041000010b7983 */ /* 0x000f220000300800 */
[----:B-----5:R-:W-:Y:S01]  /*14b50*/  HADD2.F32 R10, -RZ, R3.H0_H0 ;  /* 0x20000003ff0a7230 */ /* 0x020fe20000004100 */
[----:B------:R-:W-:Y:S04]  /*14b60*/  BSSY B1, `(.L_x_545) ;  /* 0x000000b000017945 */ /* 0x000fe80003800000 */
[----:B------:R-:W-:-:S04]  /*14b70*/  FMUL R10, R10, R16 ;  /* 0x000000100a0a7220 */ /* 0x000fc80000400000 */
[----:B----4-:R-:W-:Y:S01]  /*14b80*/  FFMA R10, R11, R2, R10 ;  /* 0x000000020b0a7223 */ /* 0x010fe2000000000a */
[----:B------:R-:W-:-:S04]  /*14b90*/  IMAD.MOV.U32 R11, RZ, RZ, R159 ;  /* 0x000000ffff0b7224 */ /* 0x000fc800078e009f */
[----:B------:R-:W-:-:S04]  /*14ba0*/  F2FP.F16.F32.PACK_AB R10, RZ, R10 ;  /* 0x0000000aff0a723e */ /* 0x000fc800000000ff */
[----:B------:R-:W-:Y:S01]  /*14bb0*/  PRMT R17, R10, 0x7610, R17 ;  /* 0x000076100a117816 */ /* 0x000fe20000000011 */
[----:B------:R-:W-:-:S05]  /*14bc0*/  IMAD.MOV.U32 R10, RZ, RZ, R158 ;  /* 0x000000ffff0a7224 */ /* 0x000fca00078e009e */
[----:B------:R4:W-:Y:S01]  /*14bd0*/  @P6 STG.E.U16 desc[UR36][R10.64+0x10], R17 ;  /* 0x000010110a006986 */ /* 0x0009e2000c101524 */
[----:B------:R-:W-:-:S13]  /*14be0*/  ISETP.GT.AND P6, PT, R0, 0x9, P2 ;  /* 0x000000090000780c */ /* 0x000fda00017c4270 */
[----:B----4-:R-:W-:Y:S05]  /*14bf0*/  @!P6 BRA `(.L_x_546) ;  /* 0x000000000004e947 */ /* 0x010fea0003800000 */
[----:B------:R4:W5:Y:S02]  /*14c00*/  LDG.E.LTC128B.U16 R3, desc[UR36][R8.64+0x12] ;  /* 0x0000122408037981 */ /* 0x000964000c1e1520 */
.L_x_546:
[----:B------:R-:W-:Y:S05]  /*14c10*/  BSYNC B1 ;  /* 0x0000000000017941 */ /* 0x000fea0003800000 */
.L_x_545:
[----:B------:R-:W2:Y:S01]  /*14c20*/  LDL.LU R160, [R1+0x414] ;  /* 0x0004140001a07983 */ /* 0x000ea20000300800 */
[----:B-----5:R-:W-:Y:S01]  /*14c30*/  HADD2.F32 R17, -RZ, R3.H0_H0 ;  /* 0x20000003ff117230 */ /* 0x020fe20000004100 */
[----:B------:R-:W-:Y:S04]  /*14c40*/  BSSY B1, `(.L_x_547) ;  /* 0x000000a000017945 */ /* 0x000fe80003800000 */
[----:B------:R-:W-:-:S04]  /*14c50*/  FMUL R17, R17, R16 ;  /* 0x0000001011117220 */ /* 0x000fc80000400000 */
[----:B--2---:R-:W-:-:S05]  /*14c60*/  FFMA R17, R160, R2, R17 ;  /* 0x00000002a0117223 */ /* 0x004fca0000000011 */
[----:B------:R-:W-:-:S05]  /*14c70*/  F2FP.F16.F32.PACK_AB R17, RZ, R17 ;  /* 0x00000011ff11723e */ /* 0x000fca00000000ff */
[----:B------:R2:W-:Y:S01]  /*14c80*/  @P6 STG.E.U16 desc[UR36][R10.64+0x12], R17 ;  /* 0x000012110a006986 */ /* 0x0005e2000c101524 */
[----:B------:R-:W-:-:S05]  /*14c90*/  IADD3 R158, P6, R169, R158, RZ ;  /* 0x0000009ea99e7210 */ /* 0x000fca0007fde0ff */
[----:B------:R-:W-:Y:S01]  /*14ca0*/  IMAD.X R159, R170, 0x1, R159, P6 ;  /* 0x00000001aa9f7824 */ /* 0x000fe200030e069f */
[----:B------:R-:W-:-:S13]  /*14cb0*/  ISETP.GT.AND P6, PT, R0, 0x8, P1 ;  /* 0x000000080000780c */ /* 0x000fda0000fc4270 */
[----:B--2---:R-:W-:Y:S05]  /*14cc0*/  @!P6 BRA `(.L_x_548) ;  /* 0x000000000004e947 */ /* 0x004fea0003800000 */
[----:B------:R2:W5:Y:S02]  /*14cd0*/  LDG.E.LTC128B.U16 R3, desc[UR36][R6.64+0x10] ;  /* 0x0000102406037981 */ /* 0x000564000c1e1520 */
.L_x_548:
[----:B------:R-:W-:Y:S05]  /*14ce0*/  BSYNC B1 ;  /* 0x0000000000017941 */ /* 0x000fea0003800000 */
.L_x_547:
        /* <DEDUP_REMOVED lines=10> */
.L_x_550:
[----:B------:R-:W-:Y:S05]  /*14d90*/  BSYNC B1 ;  /* 0x0000000000017941 */ /* 0x000fea0003800000 */
.L_x_549:
[----:B------:R-:W2:Y:S01]  /*14da0*/  LDL.LU R158, [R1+0x41c] ;  /* 0x00041c00019e7983 */ /* 0x000ea20000300800 */
        /* <DEDUP_REMOVED lines=9> */
.L_x_552:
[----:B------:R-:W-:Y:S05]  /*14e40*/  BSYNC B1 ;  /* 0x0000000000017941 */ /* 0x000fea0003800000 */
.L_x_551:
        /* <DEDUP_REMOVED lines=10> */
.L_x_554:
[----:B------:R-:W-:Y:S05]  /*14ef0*/  BSYNC B1 ;  /* 0x0000000000017941 */ /* 0x000fea0003800000 */
.L_x_553:
        /* <DEDUP_REMOVED lines=10> */
.L_x_556:
[----:B------:R-:W-:Y:S05]  /*14fa0*/  BSYNC B1 ;  /* 0x0000000000017941 */ /* 0x000fea0003800000 */
.L_x_555:
        /* <DEDUP_REMOVED lines=10> */
.L_x_558:
[----:B------:R-:W-:Y:S05]  /*15050*/  BSYNC B1 ;  /* 0x0000000000017941 */ /* 0x000fea0003800000 */
.L_x_557:
        /* <DEDUP_REMOVED lines=10> */
.L_x_560:
[----:B------:R-:W-:Y:S05]  /*15100*/  BSYNC B1 ;  /* 0x0000000000017941 */ /* 0x000fea0003800000 */
.L_x_559:
        /* <DEDUP_REMOVED lines=10> */
.L_x_562:
[----:B------:R-:W-:Y:S05]  /*151b0*/  BSYNC B1 ;  /* 0x0000000000017941 */ /* 0x000fea0003800000 */
.L_x_561:
        /* <DEDUP_REMOVED lines=10> */
.L_x_564:
[----:B------:R-:W-:Y:S05]  /*15260*/  BSYNC B1 ;  /* 0x0000000000017941 */ /* 0x000fea0003800000 */
.L_x_563:
        /* <DEDUP_REMOVED lines=10> */
.L_x_566:
[----:B------:R-:W-:Y:S05]  /*15310*/  BSYNC B1 ;  /* 0x0000000000017941 */ /* 0x000fea0003800000 */
.L_x_565:
        /* <DEDUP_REMOVED lines=10> */
.L_x_568:
[----:B------:R-:W-:Y:S05]  /*153c0*/  BSYNC B1 ;  /* 0x0000000000017941 */ /* 0x000fea0003800000 */
.L_x_567:
        /* <DEDUP_REMOVED lines=10> */
.L_x_570:
[----:B------:R-:W-:Y:S05]  /*15470*/  BSYNC B1 ;  /* 0x0000000000017941 */ /* 0x000fea0003800000 */
.L_x_569:
        /* <DEDUP_REMOVED lines=10> */
.L_x_572:
[----:B------:R-:W-:Y:S05]  /*15520*/  BSYNC B1 ;  /* 0x0000000000017941 */ /* 0x000fea0003800000 */
.L_x_571:
        /* <DEDUP_REMOVED lines=10> */
.L_x_574:
[----:B------:R-:W-:Y:S05]  /*155d0*/  BSYNC B1 ;  /* 0x0000000000017941 */ /* 0x000fea0003800000 */
.L_x_573:
        /* <DEDUP_REMOVED lines=10> */
.L_x_576:
[----:B------:R-:W-:Y:S05]  /*15680*/  BSYNC B1 ;  /* 0x0000000000017941 */ /* 0x000fea0003800000 */
.L_x_575:
        /* <DEDUP_REMOVED lines=10> */
.L_x_578:
[----:B------:R-:W-:Y:S05]  /*15730*/  BSYNC B1 ;  /* 0x0000000000017941 */ /* 0x000fea0003800000 */
.L_x_577:
        /* <DEDUP_REMOVED lines=10> */
.L_x_580:
[----:B------:R-:W-:Y:S05]  /*157e0*/  BSYNC B1 ;  /* 0x0000000000017941 */ /* 0x000fea0003800000 */
.L_x_579:
        /* <DEDUP_REMOVED lines=10> */
.L_x_582:
[----:B------:R-:W-:Y:S05]  /*15890*/  BSYNC B1 ;  /* 0x0000000000017941 */ /* 0x000fea0003800000 */
.L_x_581:
        /* <DEDUP_REMOVED lines=10> */
.L_x_584:
[----:B------:R-:W-:Y:S05]  /*15940*/  BSYNC B1 ;  /* 0x0000000000017941 */ /* 0x000fea0003800000 */
.L_x_583:
        /* <DEDUP_REMOVED lines=10> */
.L_x_586:
[----:B------:R-:W-:Y:S05]  /*159f0*/  BSYNC B1 ;  /* 0x0000000000017941 */ /* 0x000fea0003800000 */
.L_x_585:
        /* <DEDUP_REMOVED lines=10> */
.L_x_588:
[----:B------:R-:W-:Y:S05]  /*15aa0*/  BSYNC B1 ;  /* 0x0000000000017941 */ /* 0x000fea0003800000 */
.L_x_587:
        /* <DEDUP_REMOVED lines=10> */
.L_x_590:
[----:B------:R-:W-:Y:S05]  /*15b50*/  BSYNC B1 ;  /* 0x0000000000017941 */ /* 0x000fea0003800000 */
.L_x_589:
        /* <DEDUP_REMOVED lines=10> */
.L_x_592:
[----:B------:R-:W-:Y:S05]  /*15c00*/  BSYNC B1 ;  /* 0x0000000000017941 */ /* 0x000fea0003800000 */
.L_x_591:
        /* <DEDUP_REMOVED lines=10> */
.L_x_594:
[----:B------:R-:W-:Y:S05]  /*15cb0*/  BSYNC B1 ;  /* 0x0000000000017941 */ /* 0x000fea0003800000 */
.L_x_593:
        /* <DEDUP_REMOVED lines=10> */
.L_x_596:
[----:B------:R-:W-:Y:S05]  /*15d60*/  BSYNC B1 ;  /* 0x0000000000017941 */ /* 0x000fea0003800000 */
.L_x_595:
        /* <DEDUP_REMOVED lines=10> */
.L_x_598:
[----:B------:R-:W-:Y:S05]  /*15e10*/  BSYNC B1 ;  /* 0x0000000000017941 */ /* 0x000fea0003800000 */
.L_x_597:
        /* <DEDUP_REMOVED lines=10> */
.L_x_600:
[----:B------:R-:W-:Y:S05]  /*15ec0*/  BSYNC B1 ;  /* 0x0000000000017941 */ /* 0x000fea0003800000 */
.L_x_599:
        /* <DEDUP_REMOVED lines=10> */
.L_x_602:
[----:B------:R-:W-:Y:S05]  /*15f70*/  BSYNC B1 ;  /* 0x0000000000017941 */ /* 0x000fea0003800000 */
.L_x_601:
        /* <DEDUP_REMOVED lines=10> */
.L_x_604:
[----:B------:R-:W-:Y:S05]  /*16020*/  BSYNC B1 ;  /* 0x0000000000017941 */ /* 0x000fea0003800000 */
.L_x_603:
        /* <DEDUP_REMOVED lines=10> */
.L_x_606:
[----:B------:R-:W-:Y:S05]  /*160d0*/  BSYNC B1 ;  /* 0x0000000000017941 */ /* 0x000fea0003800000 */
.L_x_605:
        /* <DEDUP_REMOVED lines=10> */
.L_x_608:
[----:B------:R-:W-:Y:S05]  /*16180*/  BSYNC B1 ;  /* 0x0000000000017941 */ /* 0x000fea0003800000 */
.L_x_607:
        /* <DEDUP_REMOVED lines=10> */
.L_x_610:
[----:B------:R-:W-:Y:S05]  /*16230*/  BSYNC B1 ;  /* 0x0000000000017941 */ /* 0x000fea0003800000 */
.L_x_609:
        /* <DEDUP_REMOVED lines=10> */
.L_x_612:
[----:B------:R-:W-:Y:S05]  /*162e0*/  BSYNC B1 ;  /* 0x0000000000017941 */ /* 0x000fea0003800000 */
.L_x_611:
        /* <DEDUP_REMOVED lines=10> */
.L_x_614:
[----:B------:R-:W-:Y:S05]  /*16390*/  BSYNC B1 ;  /* 0x0000000000017941 */ /* 0x000fea0003800000 */
.L_x_613:
        /* <DEDUP_REMOVED lines=10> */
.L_x_616:
[----:B------:R-:W-:Y:S05]  /*16440*/  BSYNC B1 ;  /* 0x0000000000017941 */ /* 0x000fea0003800000 */
.L_x_615:
        /* <DEDUP_REMOVED lines=10> */
.L_x_618:
[----:B------:R-:W-:Y:S05]  /*164f0*/  BSYNC B1 ;  /* 0x0000000000017941 */ /* 0x000fea0003800000 */
.L_x_617:
        /* <DEDUP_REMOVED lines=10> */
.L_x_620:
[----:B------:R-:W-:Y:S05]  /*165a0*/  BSYNC B1 ;  /* 0x0000000000017941 */ /* 0x000fea0003800000 */
.L_x_619:
        /* <DEDUP_REMOVED lines=10> */
.L_x_622:
[----:B------:R-:W-:Y:S05]  /*16650*/  BSYNC B1 ;  /* 0x0000000000017941 */ /* 0x000fea0003800000 */
.L_x_621:
        /* <DEDUP_REMOVED lines=10> */
.L_x_624:
[----:B------:R-:W-:Y:S05]  /*16700*/  BSYNC B1 ;  /* 0x0000000000017941 */ /* 0x000fea0003800000 */
.L_x_623:
        /* <DEDUP_REMOVED lines=10> */
.L_x_626:
[----:B------:R-:W-:Y:S05]  /*167b0*/  BSYNC B1 ;  /* 0x0000000000017941 */ /* 0x000fea0003800000 */
.L_x_625:
        /* <DEDUP_REMOVED lines=10> */
.L_x_628:
[----:B------:R-:W-:Y:S05]  /*16860*/  BSYNC B1 ;  /* 0x0000000000017941 */ /* 0x000fea0003800000 */
.L_x_627:
        /* <DEDUP_REMOVED lines=10> */
.L_x_630:
[----:B------:R-:W-:Y:S05]  /*16910*/  BSYNC B1 ;  /* 0x0000000000017941 */ /* 0x000fea0003800000 */
.L_x_629:
        /* <DEDUP_REMOVED lines=10> */
.L_x_632:
[----:B------:R-:W-:Y:S05]  /*169c0*/  BSYNC B1 ;  /* 0x0000000000017941 */ /* 0x000fea0003800000 */
.L_x_631:
        /* <DEDUP_REMOVED lines=10> */
.L_x_634:
[----:B------:R-:W-:Y:S05]  /*16a70*/  BSYNC B1 ;  /* 0x0000000000017941 */ /* 0x000fea0003800000 */
.L_x_633:
        /* <DEDUP_REMOVED lines=10> */
.L_x_636:
[----:B------:R-:W-:Y:S05]  /*16b20*/  BSYNC B1 ;  /* 0x0000000000017941 */ /* 0x000fea0003800000 */
.L_x_635:
        /* <DEDUP_REMOVED lines=10> */
.L_x_638:
[----:B------:R-:W-:Y:S05]  /*16bd0*/  BSYNC B1 ;  /* 0x0000000000017941 */ /* 0x000fea0003800000 */
.L_x_637:
        /* <DEDUP_REMOVED lines=10> */
.L_x_640:
[----:B------:R-:W-:Y:S05]  /*16c80*/  BSYNC B1 ;  /* 0x0000000000017941 */ /* 0x000fea0003800000 */
.L_x_639:
        /* <DEDUP_REMOVED lines=10> */
.L_x_642:
[----:B------:R-:W-:Y:S05]  /*16d30*/  BSYNC B1 ;  /* 0x0000000000017941 */ /* 0x000fea0003800000 */
.L_x_641:
        /* <DEDUP_REMOVED lines=10> */
.L_x_644:
[----:B------:R-:W-:Y:S05]  /*16de0*/  BSYNC B1 ;  /* 0x0000000000017941 */ /* 0x000fea0003800000 */
.L_x_643:
        /* <DEDUP_REMOVED lines=10> */
.L_x_646:
[----:B------:R-:W-:Y:S05]  /*16e90*/  BSYNC B1 ;  /* 0x0000000000017941 */ /* 0x000fea0003800000 */
.L_x_645:
        /* <DEDUP_REMOVED lines=10> */
.L_x_648:
[----:B------:R-:W-:Y:S05]  /*16f40*/  BSYNC B1 ;  /* 0x0000000000017941 */ /* 0x000fea0003800000 */
.L_x_647:
        /* <DEDUP_REMOVED lines=10> */
.L_x_650:
[----:B------:R-:W-:Y:S05]  /*16ff0*/  BSYNC B1 ;  /* 0x0000000000017941 */ /* 0x000fea0003800000 */
.L_x_649:
        /* <DEDUP_REMOVED lines=10> */
.L_x_652:
[----:B------:R-:W-:Y:S05]  /*170a0*/  BSYNC B1 ;  /* 0x0000000000017941 */ /* 0x000fea0003800000 */
.L_x_651:
        /* <DEDUP_REMOVED lines=10> */
.L_x_654:
[----:B------:R-:W-:Y:S05]  /*17150*/  BSYNC B1 ;  /* 0x0000000000017941 */ /* 0x000fea0003800000 */
.L_x_653:
        /* <DEDUP_REMOVED lines=10> */
.L_x_656:
[----:B------:R-:W-:Y:S05]  /*17200*/  BSYNC B1 ;  /* 0x0000000000017941 */ /* 0x000fea0003800000 */
.L_x_655:
        /* <DEDUP_REMOVED lines=10> */
.L_x_658:
[----:B------:R-:W-:Y:S05]  /*172b0*/  BSYNC B1 ;  /* 0x0000000000017941 */ /* 0x000fea0003800000 */
.L_x_657:
        /* <DEDUP_REMOVED lines=10> */
.L_x_660:
[----:B------:R-:W-:Y:S05]  /*17360*/  BSYNC B1 ;  /* 0x0000000000017941 */ /* 0x000fea0003800000 */
.L_x_659:
        /* <DEDUP_REMOVED lines=10> */
.L_x_662:
[----:B------:R-:W-:Y:S05]  /*17410*/  BSYNC B1 ;  /* 0x0000000000017941 */ /* 0x000fea0003800000 */
.L_x_661:
        /* <DEDUP_REMOVED lines=10> */
.L_x_664:
[----:B------:R-:W-:Y:S05]  /*174c0*/  BSYNC B1 ;  /* 0x0000000000017941 */ /* 0x000fea0003800000 */
.L_x_663:
        /* <DEDUP_REMOVED lines=10> */
.L_x_666:
[----:B------:R-:W-:Y:S05]  /*17570*/  BSYNC B1 ;  /* 0x0000000000017941 */ /* 0x000fea0003800000 */
.L_x_665:
        /* <DEDUP_REMOVED lines=10> */
.L_x_668:
[----:B------:R-:W-:Y:S05]  /*17620*/  BSYNC B1 ;  /* 0x0000000000017941 */ /* 0x000fea0003800000 */
.L_x_667:
        /* <DEDUP_REMOVED lines=10> */
.L_x_670:
[----:B------:R-:W-:Y:S05]  /*176d0*/  BSYNC B1 ;  /* 0x0000000000017941 */ /* 0x000fea0003800000 */
.L_x_669:
        /* <DEDUP_REMOVED lines=10> */
.L_x_672:
[----:B------:R-:W-:Y:S05]  /*17780*/  BSYNC B1 ;  /* 0x0000000000017941 */ /* 0x000fea0003800000 */
.L_x_671:
        /* <DEDUP_REMOVED lines=10> */
.L_x_674:
[----:B------:R-:W-:Y:S05]  /*17830*/  BSYNC B1 ;  /* 0x0000000000017941 */ /* 0x000fea0003800000 */
.L_x_673:
        /* <DEDUP_REMOVED lines=10> */
.L_x_676:
[----:B------:R-:W-:Y:S05]  /*178e0*/  BSYNC B1 ;  /* 0x0000000000017941 */ /* 0x000fea0003800000 */
.L_x_675:
        /* <DEDUP_REMOVED lines=10> */
.L_x_678:
[----:B------:R-:W-:Y:S05]  /*17990*/  BSYNC B1 ;  /* 0x0000000000017941 */ /* 0x000fea0003800000 */
.L_x_677:
        /* <DEDUP_REMOVED lines=10> */
.L_x_680:
[----:B------:R-:W-:Y:S05]  /*17a40*/  BSYNC B1 ;  /* 0x0000000000017941 */ /* 0x000fea0003800000 */
.L_x_679:
        /* <DEDUP_REMOVED lines=10> */
.L_x_682:
[----:B------:R-:W-:Y:S05]  /*17af0*/  BSYNC B1 ;  /* 0x0000000000017941 */ /* 0x000fea0003800000 */
.L_x_681:
        /* <DEDUP_REMOVED lines=10> */
.L_x_684:
[----:B------:R-:W-:Y:S05]  /*17ba0*/  BSYNC B1 ;  /* 0x0000000000017941 */ /* 0x000fea0003800000 */
.L_x_683:
        /* <DEDUP_REMOVED lines=10> */
.L_x_686:
[----:B------:R-:W-:Y:S05]  /*17c50*/  BSYNC B1 ;  /* 0x0000000000017941 */ /* 0x000fea0003800000 */
.L_x_685:
        /* <DEDUP_REMOVED lines=10> */
.L_x_688:
[----:B------:R-:W-:Y:S05]  /*17d00*/  BSYNC B1 ;  /* 0x0000000000017941 */ /* 0x000fea0003800000 */
.L_x_687:
        /* <DEDUP_REMOVED lines=10> */
.L_x_690:
[----:B------:R-:W-:Y:S05]  /*17db0*/  BSYNC B1 ;  /* 0x0000000000017941 */ /* 0x000fea0003800000 */
.L_x_689:
        /* <DEDUP_REMOVED lines=10> */
.L_x_692:
[----:B------:R-:W-:Y:S05]  /*17e60*/  BSYNC B1 ;  /* 0x0000000000017941 */ /* 0x000fea0003800000 */
.L_x_691:
        /* <DEDUP_REMOVED lines=10> */
.L_x_694:
[----:B------:R-:W-:Y:S05]  /*17f10*/  BSYNC B1 ;  /* 0x0000000000017941 */ /* 0x000fea0003800000 */
.L_x_693:
        /* <DEDUP_REMOVED lines=10> */
.L_x_696:
[----:B------:R-:W-:Y:S05]  /*17fc0*/  BSYNC B1 ;  /* 0x0000000000017941 */ /* 0x000fea0003800000 */
.L_x_695:
        /* <DEDUP_REMOVED lines=10> */
.L_x_698:
[----:B------:R-:W-:Y:S05]  /*18070*/  BSYNC B1 ;  /* 0x0000000000017941 */ /* 0x000fea0003800000 */
.L_x_697:
        /* <DEDUP_REMOVED lines=10> */
.L_x_700:
[----:B------:R-:W-:Y:S05]  /*18120*/  BSYNC B1 ;  /* 0x0000000000017941 */ /* 0x000fea0003800000 */
.L_x_699:
        /* <DEDUP_REMOVED lines=10> */
.L_x_702:
[----:B------:R-:W-:Y:S05]  /*181d0*/  BSYNC B1 ;  /* 0x0000000000017941 */ /* 0x000fea0003800000 */
.L_x_701:
        /* <DEDUP_REMOVED lines=10> */
.L_x_704:
[----:B------:R-:W-:Y:S05]  /*18280*/  BSYNC B1 ;  /* 0x0000000000017941 */ /* 0x000fea0003800000 */
.L_x_703:
        /* <DEDUP_REMOVED lines=10> */
.L_x_706:
[----:B------:R-:W-:Y:S05]  /*18330*/  BSYNC B1 ;  /* 0x0000000000017941 */ /* 0x000fea0003800000 */
.L_x_705:
        /* <DEDUP_REMOVED lines=10> */
.L_x_708:
[----:B------:R-:W-:Y:S05]  /*183e0*/  BSYNC B1 ;  /* 0x0000000000017941 */ /* 0x000fea0003800000 */
.L_x_707:
        /* <DEDUP_REMOVED lines=10> */
.L_x_710:
[----:B------:R-:W-:Y:S05]  /*18490*/  BSYNC B1 ;  /* 0x0000000000017941 */ /* 0x000fea0003800000 */
.L_x_709:
        /* <DEDUP_REMOVED lines=10> */
.L_x_712:
[----:B------:R-:W-:Y:S05]  /*18540*/  BSYNC B1 ;  /* 0x0000000000017941 */ /* 0x000fea0003800000 */
.L_x_711:
        /* <DEDUP_REMOVED lines=10> */
.L_x_714:
[----:B------:R-:W-:Y:S05]  /*185f0*/  BSYNC B1 ;  /* 0x0000000000017941 */ /* 0x000fea0003800000 */
.L_x_713:
        /* <DEDUP_REMOVED lines=10> */
.L_x_716:
[----:B------:R-:W-:Y:S05]  /*186a0*/  BSYNC B1 ;  /* 0x0000000000017941 */ /* 0x000fea0003800000 */
.L_x_715:
        /* <DEDUP_REMOVED lines=10> */
.L_x_718:
[----:B------:R-:W-:Y:S05]  /*18750*/  BSYNC B1 ;  /* 0x0000000000017941 */ /* 0x000fea0003800000 */
.L_x_717:
        /* <DEDUP_REMOVED lines=10> */
.L_x_720:
[----:B------:R-:W-:Y:S05]  /*18800*/  BSYNC B1 ;  /* 0x0000000000017941 */ /* 0x000fea0003800000 */
.L_x_719:
        /* <DEDUP_REMOVED lines=10> */
.L_x_722:
[----:B------:R-:W-:Y:S05]  /*188b0*/  BSYNC B1 ;  /* 0x0000000000017941 */ /* 0x000fea0003800000 */
.L_x_721:
        /* <DEDUP_REMOVED lines=10> */
.L_x_724:
[----:B------:R-:W-:Y:S05]  /*18960*/  BSYNC B1 ;  /* 0x0000000000017941 */ /* 0x000fea0003800000 */
.L_x_723:
        /* <DEDUP_REMOVED lines=10> */
.L_x_726:
[----:B------:R-:W-:Y:S05]  /*18a10*/  BSYNC B1 ;  /* 0x0000000000017941 */ /* 0x000fea0003800000 */
.L_x_725:
        /* <DEDUP_REMOVED lines=10> */
.L_x_728:
[----:B------:R-:W-:Y:S05]  /*18ac0*/  BSYNC B1 ;  /* 0x0000000000017941 */ /* 0x000fea0003800000 */
.L_x_727:
        /* <DEDUP_REMOVED lines=10> */
.L_x_730:
[----:B------:R-:W-:Y:S05]  /*18b70*/  BSYNC B1 ;  /* 0x0000000000017941 */ /* 0x000fea0003800000 */
.L_x_729:
        /* <DEDUP_REMOVED lines=10> */
.L_x_732:
[----:B------:R-:W-:Y:S05]  /*18c20*/  BSYNC B1 ;  /* 0x0000000000017941 */ /* 0x000fea0003800000 */
.L_x_731:
        /* <DEDUP_REMOVED lines=10> */
.L_x_734:
[----:B------:R-:W-:Y:S05]  /*18cd0*/  BSYNC B1 ;  /* 0x0000000000017941 */ /* 0x000fea0003800000 */
.L_x_733:
        /* <DEDUP_REMOVED lines=10> */
.L_x_736:
[----:B------:R-:W-:Y:S05]  /*18d80*/  BSYNC B1 ;  /* 0x0000000000017941 */ /* 0x000fea0003800000 */
.L_x_735:
        /* <DEDUP_REMOVED lines=10> */
.L_x_738:
[----:B------:R-:W-:Y:S05]  /*18e30*/  BSYNC B1 ;  /* 0x0000000000017941 */ /* 0x000fea0003800000 */
.L_x_737:
        /* <DEDUP_REMOVED lines=10> */
.L_x_740:
[----:B------:R-:W-:Y:S05]  /*18ee0*/  BSYNC B1 ;  /* 0x0000000000017941 */ /* 0x000fea0003800000 */
.L_x_739:
        /* <DEDUP_REMOVED lines=10> */
.L_x_742:
[----:B------:R-:W-:Y:S05]  /*18f90*/  BSYNC B1 ;  /* 0x0000000000017941 */ /* 0x000fea0003800000 */
.L_x_741:
        /* <DEDUP_REMOVED lines=10> */
.L_x_744:
[----:B------:R-:W-:Y:S05]  /*19040*/  BSYNC B1 ;  /* 0x0000000000017941 */ /* 0x000fea0003800000 */
.L_x_743:
        /* <DEDUP_REMOVED lines=10> */
.L_x_746:
[----:B------:R-:W-:Y:S05]  /*190f0*/  BSYNC B1 ;  /* 0x0000000000017941 */ /* 0x000fea0003800000 */
.L_x_745:
        /* <DEDUP_REMOVED lines=10> */
.L_x_748:
[----:B------:R-:W-:Y:S05]  /*191a0*/  BSYNC B1 ;  /* 0x0000000000017941 */ /* 0x000fea0003800000 */
.L_x_747:
        /* <DEDUP_REMOVED lines=10> */
.L_x_750:
[----:B------:R-:W-:Y:S05]  /*19250*/  BSYNC B1 ;  /* 0x0000000000017941 */ /* 0x000fea0003800000 */
.L_x_749:
        /* <DEDUP_REMOVED lines=10> */
.L_x_752:
[----:B------:R-:W-:Y:S05]  /*19300*/  BSYNC B1 ;  /* 0x0000000000017941 */ /* 0x000fea0003800000 */
.L_x_751:
        /* <DEDUP_REMOVED lines=10> */
.L_x_754:
[----:B------:R-:W-:Y:S05]  /*193b0*/  BSYNC B1 ;  /* 0x0000000000017941 */ /* 0x000fea0003800000 */
.L_x_753:
        /* <DEDUP_REMOVED lines=10> */
.L_x_756:
[----:B------:R-:W-:Y:S05]  /*19460*/  BSYNC B1 ;  /* 0x0000000000017941 */ /* 0x000fea0003800000 */
.L_x_755:
        /* <DEDUP_REMOVED lines=10> */
.L_x_758:
[----:B------:R-:W-:Y:S05]  /*19510*/  BSYNC B1 ;  /* 0x0000000000017941 */ /* 0x000fea0003800000 */
.L_x_757:
        /* <DEDUP_REMOVED lines=10> */
.L_x_760:
[----:B------:R-:W-:Y:S05]  /*195c0*/  BSYNC B1 ;  /* 0x0000000000017941 */ /* 0x000fea0003800000 */
.L_x_759:
        /* <DEDUP_REMOVED lines=10> */
.L_x_762:
[----:B------:R-:W-:Y:S05]  /*19670*/  BSYNC B1 ;  /* 0x0000000000017941 */ /* 0x000fea0003800000 */
.L_x_761:
        /* <DEDUP_REMOVED lines=10> */
.L_x_764:
[----:B------:R-:W-:Y:S05]  /*19720*/  BSYNC B1 ;  /* 0x0000000000017941 */ /* 0x000fea0003800000 */
.L_x_763:
        /* <DEDUP_REMOVED lines=10> */
.L_x_766:
[----:B------:R-:W-:Y:S05]  /*197d0*/  BSYNC B1 ;  /* 0x0000000000017941 */ /* 0x000fea0003800000 */
.L_x_765:
        /* <DEDUP_REMOVED lines=10> */
.L_x_768:
[----:B------:R-:W-:Y:S05]  /*19880*/  BSYNC B1 ;  /* 0x0000000000017941 */ /* 0x000fea0003800000 */
.L_x_767:
        /* <DEDUP_REMOVED lines=10> */
.L_x_770:
[----:B------:R-:W-:Y:S05]  /*19930*/  BSYNC B1 ;  /* 0x0000000000017941 */ /* 0x000fea0003800000 */
.L_x_769:
        /* <DEDUP_REMOVED lines=10> */
.L_x_772:
[----:B------:R-:W-:Y:S05]  /*199e0*/  BSYNC B1 ;  /* 0x0000000000017941 */ /* 0x000fea0003800000 */
.L_x_771:
        /* <DEDUP_REMOVED lines=10> */
.L_x_774:
[----:B------:R-:W-:Y:S05]  /*19a90*/  BSYNC B1 ;  /* 0x0000000000017941 */ /* 0x000fea0003800000 */
.L_x_773:
        /* <DEDUP_REMOVED lines=10> */
.L_x_776:
[----:B------:R-:W-:Y:S05]  /*19b40*/  BSYNC B1 ;  /* 0x0000000000017941 */ /* 0x000fea0003800000 */
.L_x_775:
        /* <DEDUP_REMOVED lines=10> */
.L_x_778:
[----:B------:R-:W-:Y:S05]  /*19bf0*/  BSYNC B1 ;  /* 0x0000000000017941 */ /* 0x000fea0003800000 */
.L_x_777:
        /* <DEDUP_REMOVED lines=10> */
.L_x_780:
[----:B------:R-:W-:Y:S05]  /*19ca0*/  BSYNC B1 ;  /* 0x0000000000017941 */ /* 0x000fea0003800000 */
.L_x_779:
        /* <DEDUP_REMOVED lines=10> */
.L_x_782:
[----:B------:R-:W-:Y:S05]  /*19d50*/  BSYNC B1 ;  /* 0x0000000000017941 */ /* 0x000fea0003800000 */
.L_x_781:
        /* <DEDUP_REMOVED lines=10> */
.L_x_784:
[----:B------:R-:W-:Y:S05]  /*19e00*/  BSYNC B1 ;  /* 0x0000000000017941 */ /* 0x000fea0003800000 */
.L_x_783:
        /* <DEDUP_REMOVED lines=10> */
.L_x_786:
[----:B------:R-:W-:Y:S05]  /*19eb0*/  BSYNC B1 ;  /* 0x0000000000017941 */ /* 0x000fea0003800000 */
.L_x_785:
        /* <DEDUP_REMOVED lines=10> */
.L_x_788:
[----:B------:R-:W-:Y:S05]  /*19f60*/  BSYNC B1 ;  /* 0x0000000000017941 */ /* 0x000fea0003800000 */
.L_x_787:
        /* <DEDUP_REMOVED lines=10> */
.L_x_790:
[----:B------:R-:W-:Y:S05]  /*1a010*/  BSYNC B1 ;  /* 0x0000000000017941 */ /* 0x000fea0003800000 */
.L_x_789:
        /* <DEDUP_REMOVED lines=10> */
.L_x_792:
[----:B------:R-:W-:Y:S05]  /*1a0c0*/  BSYNC B1 ;  /* 0x0000000000017941 */ /* 0x000fea0003800000 */
.L_x_791:
        /* <DEDUP_REMOVED lines=10> */
.L_x_794:
[----:B------:R-:W-:Y:S05]  /*1a170*/  BSYNC B1 ;  /* 0x0000000000017941 */ /* 0x000fea0003800000 */
.L_x_793:
        /* <DEDUP_REMOVED lines=10> */
.L_x_796:
[----:B------:R-:W-:Y:S05]  /*1a220*/  BSYNC B1 ;  /* 0x0000000000017941 */ /* 0x000fea0003800000 */
.L_x_795:
        /* <DEDUP_REMOVED lines=10> */
.L_x_798:
[----:B------:R-:W-:Y:S05]  /*1a2d0*/  BSYNC B1 ;  /* 0x0000000000017941 */ /* 0x000fea0003800000 */
.L_x_797:
        /* <DEDUP_REMOVED lines=10> */
.L_x_800:
[----:B------:R-:W-:Y:S05]  /*1a380*/  BSYNC B1 ;  /* 0x0000000000017941 */ /* 0x000fea0003800000 */
.L_x_799:
        /* <DEDUP_REMOVED lines=10> */
.L_x_802:
[----:B------:R-:W-:Y:S05]  /*1a430*/  BSYNC B1 ;  /* 0x0000000000017941 */ /* 0x000fea0003800000 */
.L_x_801:
        /* <DEDUP_REMOVED lines=10> */
.L_x_804:
[----:B------:R-:W-:Y:S05]  /*1a4e0*/  BSYNC B1 ;  /* 0x0000000000017941 */ /* 0x000fea0003800000 */
.L_x_803:
        /* <DEDUP_REMOVED lines=10> */
.L_x_806:
[----:B------:R-:W-:Y:S05]  /*1a590*/  BSYNC B1 ;  /* 0x0000000000017941 */ /* 0x000fea0003800000 */
.L_x_805:
        /* <DEDUP_REMOVED lines=10> */
.L_x_808:
[----:B------:R-:W-:Y:S05]  /*1a640*/  BSYNC B1 ;  /* 0x0000000000017941 */ /* 0x000fea0003800000 */
.L_x_807:
        /* <DEDUP_REMOVED lines=10> */
.L_x_810:
[----:B------:R-:W-:Y:S05]  /*1a6f0*/  BSYNC B1 ;  /* 0x0000000000017941 */ /* 0x000fea0003800000 */
.L_x_809:
        /* <DEDUP_REMOVED lines=10> */
.L_x_812:
[----:B------:R-:W-:Y:S05]  /*1a7a0*/  BSYNC B1 ;  /* 0x0000000000017941 */ /* 0x000fea0003800000 */
.L_x_811:
        /* <DEDUP_REMOVED lines=10> */
.L_x_814:
[----:B------:R-:W-:Y:S05]  /*1a850*/  BSYNC B1 ;  /* 0x0000000000017941 */ /* 0x000fea0003800000 */
.L_x_813:
        /* <DEDUP_REMOVED lines=10> */
.L_x_816:
[----:B------:R-:W-:Y:S05]  /*1a900*/  BSYNC B1 ;  /* 0x0000000000017941 */ /* 0x000fea0003800000 */
.L_x_815:
        /* <DEDUP_REMOVED lines=10> */
.L_x_818:
[----:B------:R-:W-:Y:S05]  /*1a9b0*/  BSYNC B1 ;  /* 0x0000000000017941 */ /* 0x000fea0003800000 */
.L_x_817:
        /* <DEDUP_REMOVED lines=10> */
.L_x_820:
[----:B------:R-:W-:Y:S05]  /*1aa60*/  BSYNC B1 ;  /* 0x0000000000017941 */ /* 0x000fea0003800000 */
.L_x_819:
        /* <DEDUP_REMOVED lines=10> */
.L_x_822:
[----:B------:R-:W-:Y:S05]  /*1ab10*/  BSYNC B1 ;  /* 0x0000000000017941 */ /* 0x000fea0003800000 */
.L_x_821:
        /* <DEDUP_REMOVED lines=10> */
.L_x_824:
[----:B------:R-:W-:Y:S05]  /*1abc0*/  BSYNC B1 ;  /* 0x0000000000017941 */ /* 0x000fea0003800000 */
.L_x_823:
        /* <DEDUP_REMOVED lines=10> */
.L_x_826:
[----:B------:R-:W-:Y:S05]  /*1ac70*/  BSYNC B1 ;  /* 0x0000000000017941 */ /* 0x000fea0003800000 */
.L_x_825:
        /* <DEDUP_REMOVED lines=10> */
.L_x_828:
[----:B------:R-:W-:Y:S05]  /*1ad20*/  BSYNC B1 ;  /* 0x0000000000017941 */ /* 0x000fea0003800000 */
.L_x_827:
        /* <DEDUP_REMOVED lines=10> */
.L_x_830:
[----:B------:R-:W-:Y:S05]  /*1add0*/  BSYNC B1 ;  /* 0x0000000000017941 */ /* 0x000fea0003800000 */
.L_x_829:
        /* <DEDUP_REMOVED lines=10> */
.L_x_832:
[----:B------:R-:W-:Y:S05]  /*1ae80*/  BSYNC B1 ;  /* 0x0000000000017941 */ /* 0x000fea0003800000 */
.L_x_831:
        /* <DEDUP_REMOVED lines=10> */
.L_x_834:
[----:B------:R-:W-:Y:S05]  /*1af30*/  BSYNC B1 ;  /* 0x0000000000017941 */ /* 0x000fea0003800000 */
.L_x_833:
        /* <DEDUP_REMOVED lines=10> */
.L_x_836:
[----:B------:R-:W-:Y:S05]  /*1afe0*/  BSYNC B1 ;  /* 0x0000000000017941 */ /* 0x000fea0003800000 */
.L_x_835:
        /* <DEDUP_REMOVED lines=10> */
.L_x_838:
[----:B------:R-:W-:Y:S05]  /*1b090*/  BSYNC B1 ;  /* 0x0000000000017941 */ /* 0x000fea0003800000 */
.L_x_837:
        /* <DEDUP_REMOVED lines=10> */
.L_x_840:
[----:B------:R-:W-:Y:S05]  /*1b140*/  BSYNC B1 ;  /* 0x0000000000017941 */ /* 0x000fea0003800000 */
.L_x_839:
        /* <DEDUP_REMOVED lines=10> */
.L_x_842:
[----:B------:R-:W-:Y:S05]  /*1b1f0*/  BSYNC B1 ;  /* 0x0000000000017941 */ /* 0x000fea0003800000 */
.L_x_841:
        /* <DEDUP_REMOVED lines=10> */
.L_x_844:
[----:B------:R-:W-:Y:S05]  /*1b2a0*/  BSYNC B1 ;  /* 0x0000000000017941 */ /* 0x000fea0003800000 */
.L_x_843:
        /* <DEDUP_REMOVED lines=10> */
.L_x_846:
[----:B------:R-:W-:Y:S05]  /*1b350*/  BSYNC B1 ;  /* 0x0000000000017941 */ /* 0x000fea0003800000 */
.L_x_845:
        /* <DEDUP_REMOVED lines=10> */
.L_x_848:
[----:B------:R-:W-:Y:S05]  /*1b400*/  BSYNC B1 ;  /* 0x0000000000017941 */ /* 0x000fea0003800000 */
.L_x_847:
        /* <DEDUP_REMOVED lines=10> */
.L_x_850:
[----:B------:R-:W-:Y:S05]  /*1b4b0*/  BSYNC B1 ;  /* 0x0000000000017941 */ /* 0x000fea0003800000 */
.L_x_849:
        /* <DEDUP_REMOVED lines=10> */
.L_x_852:
[----:B------:R-:W-:Y:S05]  /*1b560*/  BSYNC B1 ;  /* 0x0000000000017941 */ /* 0x000fea0003800000 */
.L_x_851:
        /* <DEDUP_REMOVED lines=10> */
.L_x_854:
[----:B------:R-:W-:Y:S05]  /*1b610*/  BSYNC B1 ;  /* 0x0000000000017941 */ /* 0x000fea0003800000 */
.L_x_853:
        /* <DEDUP_REMOVED lines=10> */
.L_x_856:
[----:B------:R-:W-:Y:S05]  /*1b6c0*/  BSYNC B1 ;  /* 0x0000000000017941 */ /* 0x000fea0003800000 */
.L_x_855:
        /* <DEDUP_REMOVED lines=10> */
.L_x_858:
[----:B------:R-:W-:Y:S05]  /*1b770*/  BSYNC B1 ;  /* 0x0000000000017941 */ /* 0x000fea0003800000 */
.L_x_857:
        /* <DEDUP_REMOVED lines=10> */
.L_x_860:
[----:B------:R-:W-:Y:S05]  /*1b820*/  BSYNC B1 ;  /* 0x0000000000017941 */ /* 0x000fea0003800000 */
.L_x_859:
        /* <DEDUP_REMOVED lines=10> */
.L_x_862:
[----:B------:R-:W-:Y:S05]  /*1b8d0*/  BSYNC B1 ;  /* 0x0000000000017941 */ /* 0x000fea0003800000 */
.L_x_861:
        /* <DEDUP_REMOVED lines=10> */
.L_x_864:
[----:B------:R-:W-:Y:S05]  /*1b980*/  BSYNC B1 ;  /* 0x0000000000017941 */ /* 0x000fea0003800000 */
.L_x_863:
        /* <DEDUP_REMOVED lines=10> */
.L_x_866:
[----:B------:R-:W-:Y:S05]  /*1ba30*/  BSYNC B1 ;  /* 0x0000000000017941 */ /* 0x000fea0003800000 */
.L_x_865:
        /* <DEDUP_REMOVED lines=10> */
.L_x_868:
[----:B------:R-:W-:Y:S05]  /*1bae0*/  BSYNC B1 ;  /* 0x0000000000017941 */ /* 0x000fea0003800000 */
.L_x_867:
        /* <DEDUP_REMOVED lines=10> */
.L_x_870:
[----:B------:R-:W-:Y:S05]  /*1bb90*/  BSYNC B1 ;  /* 0x0000000000017941 */ /* 0x000fea0003800000 */
.L_x_869:
        /* <DEDUP_REMOVED lines=10> */
.L_x_872:
[----:B------:R-:W-:Y:S05]  /*1bc40*/  BSYNC B1 ;  /* 0x0000000000017941 */ /* 0x000fea0003800000 */
.L_x_871:
        /* <DEDUP_REMOVED lines=10> */
.L_x_874:
[----:B------:R-:W-:Y:S05]  /*1bcf0*/  BSYNC B1 ;  /* 0x0000000000017941 */ /* 0x000fea0003800000 */
.L_x_873:
        /* <DEDUP_REMOVED lines=10> */
.L_x_876:
[----:B------:R-:W-:Y:S05]  /*1bda0*/  BSYNC B1 ;  /* 0x0000000000017941 */ /* 0x000fea0003800000 */
.L_x_875:
        /* <DEDUP_REMOVED lines=10> */
.L_x_878:
[----:B------:R-:W-:Y:S05]  /*1be50*/  BSYNC B1 ;  /* 0x0000000000017941 */ /* 0x000fea0003800000 */
.L_x_877:
        /* <DEDUP_REMOVED lines=10> */
.L_x_880:
[----:B------:R-:W-:Y:S05]  /*1bf00*/  BSYNC B1 ;  /* 0x0000000000017941 */ /* 0x000fea0003800000 */
.L_x_879:
        /* <DEDUP_REMOVED lines=10> */
.L_x_882:
[----:B------:R-:W-:Y:S05]  /*1bfb0*/  BSYNC B1 ;  /* 0x0000000000017941 */ /* 0x000fea0003800000 */
.L_x_881:
        /* <DEDUP_REMOVED lines=10> */
.L_x_884:
[----:B------:R-:W-:Y:S05]  /*1c060*/  BSYNC B1 ;  /* 0x0000000000017941 */ /* 0x000fea0003800000 */
.L_x_883:
        /* <DEDUP_REMOVED lines=10> */
.L_x_886:
[----:B------:R-:W-:Y:S05]  /*1c110*/  BSYNC B1 ;  /* 0x0000000000017941 */ /* 0x000fea0003800000 */
.L_x_885:
        /* <DEDUP_REMOVED lines=10> */
.L_x_888:
[----:B------:R-:W-:Y:S05]  /*1c1c0*/  BSYNC B1 ;  /* 0x0000000000017941 */ /* 0x000fea0003800000 */
.L_x_887:
        /* <DEDUP_REMOVED lines=10> */
.L_x_890:
[----:B------:R-:W-:Y:S05]  /*1c270*/  BSYNC B1 ;  /* 0x0000000000017941 */ /* 0x000fea0003800000 */
.L_x_889:
        /* <DEDUP_REMOVED lines=10> */
.L_x_892:
[----:B------:R-:W-:Y:S05]  /*1c320*/  BSYNC B1 ;  /* 0x0000000000017941 */ /* 0x000fea0003800000 */
.L_x_891:
        /* <DEDUP_REMOVED lines=10> */
.L_x_894:
[----:B------:R-:W-:Y:S05]  /*1c3d0*/  BSYNC B1 ;  /* 0x0000000000017941 */ /* 0x000fea0003800000 */
.L_x_893:
        /* <DEDUP_REMOVED lines=10> */
.L_x_896:
[----:B------:R-:W-:Y:S05]  /*1c480*/  BSYNC B1 ;  /* 0x0000000000017941 */ /* 0x000fea0003800000 */
.L_x_895:
        /* <DEDUP_REMOVED lines=10> */
.L_x_898:
[----:B------:R-:W-:Y:S05]  /*1c530*/  BSYNC B1 ;  /* 0x0000000000017941 */ /* 0x000fea0003800000 */
.L_x_897:
        /* <DEDUP_REMOVED lines=10> */
.L_x_900:
[----:B------:R-:W-:Y:S05]  /*1c5e0*/  BSYNC B1 ;  /* 0x0000000000017941 */ /* 0x000fea0003800000 */
.L_x_899:
        /* <DEDUP_REMOVED lines=10> */
.L_x_902:
[----:B------:R-:W-:Y:S05]  /*1c690*/  BSYNC B1 ;  /* 0x0000000000017941 */ /* 0x000fea0003800000 */
.L_x_901:
        /* <DEDUP_REMOVED lines=10> */
.L_x_904:
[----:B------:R-:W-:Y:S05]  /*1c740*/  BSYNC B1 ;  /* 0x0000000000017941 */ /* 0x000fea0003800000 */
.L_x_903:
        /* <DEDUP_REMOVED lines=10> */
.L_x_906:
[----:B------:R-:W-:Y:S05]  /*1c7f0*/  BSYNC B1 ;  /* 0x0000000000017941 */ /* 0x000fea0003800000 */
.L_x_905:
        /* <DEDUP_REMOVED lines=10> */
.L_x_908:
[----:B------:R-:W-:Y:S05]  /*1c8a0*/  BSYNC B1 ;  /* 0x0000000000017941 */ /* 0x000fea0003800000 */
.L_x_907:
        /* <DEDUP_REMOVED lines=10> */
.L_x_910:
[----:B------:R-:W-:Y:S05]  /*1c950*/  BSYNC B1 ;  /* 0x0000000000017941 */ /* 0x000fea0003800000 */
.L_x_909:
        /* <DEDUP_REMOVED lines=10> */
.L_x_912:
[----:B------:R-:W-:Y:S05]  /*1ca00*/  BSYNC B1 ;  /* 0x0000000000017941 */ /* 0x000fea0003800000 */
.L_x_911:
        /* <DEDUP_REMOVED lines=10> */
.L_x_914:
[----:B------:R-:W-:Y:S05]  /*1cab0*/  BSYNC B1 ;  /* 0x0000000000017941 */ /* 0x000fea0003800000 */
.L_x_913:
        /* <DEDUP_REMOVED lines=10> */
.L_x_916:
[----:B------:R-:W-:Y:S05]  /*1cb60*/  BSYNC B1 ;  /* 0x0000000000017941 */ /* 0x000fea0003800000 */
.L_x_915:
        /* <DEDUP_REMOVED lines=10> */
.L_x_918:
[----:B------:R-:W-:Y:S05]  /*1cc10*/  BSYNC B1 ;  /* 0x0000000000017941 */ /* 0x000fea0003800000 */
.L_x_917:
        /* <DEDUP_REMOVED lines=10> */
.L_x_920:
[----:B------:R-:W-:Y:S05]  /*1ccc0*/  BSYNC B1 ;  /* 0x0000000000017941 */ /* 0x000fea0003800000 */
.L_x_919:
        /* <DEDUP_REMOVED lines=10> */
.L_x_922:
[----:B------:R-:W-:Y:S05]  /*1cd70*/  BSYNC B1 ;  /* 0x0000000000017941 */ /* 0x000fea0003800000 */
.L_x_921:
        /* <DEDUP_REMOVED lines=10> */
.L_x_924:
[----:B------:R-:W-:Y:S05]  /*1ce20*/  BSYNC B1 ;  /* 0x0000000000017941 */ /* 0x000fea0003800000 */
.L_x_923:
        /* <DEDUP_REMOVED lines=10> */
.L_x_926:
[----:B------:R-:W-:Y:S05]  /*1ced0*/  BSYNC B1 ;  /* 0x0000000000017941 */ /* 0x000fea0003800000 */
.L_x_925:
        /* <DEDUP_REMOVED lines=10> */
.L_x_928:
[----:B------:R-:W-:Y:S05]  /*1cf80*/  BSYNC B1 ;  /* 0x0000000000017941 */ /* 0x000fea0003800000 */
.L_x_927:
        /* <DEDUP_REMOVED lines=10> */
.L_x_930:
[----:B------:R-:W-:Y:S05]  /*1d030*/  BSYNC B1 ;  /* 0x0000000000017941 */ /* 0x000fea0003800000 */
.L_x_929:
        /* <DEDUP_REMOVED lines=10> */
.L_x_932:
[----:B------:R-:W-:Y:S05]  /*1d0e0*/  BSYNC B1 ;  /* 0x0000000000017941 */ /* 0x000fea0003800000 */
.L_x_931:
        /* <DEDUP_REMOVED lines=10> */
.L_x_934:
[----:B------:R-:W-:Y:S05]  /*1d190*/  BSYNC B1 ;  /* 0x0000000000017941 */ /* 0x000fea0003800000 */
.L_x_933:
        /* <DEDUP_REMOVED lines=10> */
.L_x_936:
[----:B------:R-:W-:Y:S05]  /*1d240*/  BSYNC B1 ;  /* 0x0000000000017941 */ /* 0x000fea0003800000 */
.L_x_935:
        /* <DEDUP_REMOVED lines=10> */
.L_x_938:
[----:B------:R-:W-:Y:S05]  /*1d2f0*/  BSYNC B1 ;  /* 0x0000000000017941 */ /* 0x000fea0003800000 */
.L_x_937:
        /* <DEDUP_REMOVED lines=10> */
.L_x_940:
[----:B------:R-:W-:Y:S05]  /*1d3a0*/  BSYNC B1 ;  /* 0x0000000000017941 */ /* 0x000fea0003800000 */
.L_x_939:
        /* <DEDUP_REMOVED lines=10> */
.L_x_942:
[----:B------:R-:W-:Y:S05]  /*1d450*/  BSYNC B1 ;  /* 0x0000000000017941 */ /* 0x000fea0003800000 */
.L_x_941:
        /* <DEDUP_REMOVED lines=10> */
.L_x_944:
[----:B------:R-:W-:Y:S05]  /*1d500*/  BSYNC B1 ;  /* 0x0000000000017941 */ /* 0x000fea0003800000 */
.L_x_943:
        /* <DEDUP_REMOVED lines=10> */
.L_x_946:
[----:B------:R-:W-:Y:S05]  /*1d5b0*/  BSYNC B1 ;  /* 0x0000000000017941 */ /* 0x000fea0003800000 */
.L_x_945:
        /* <DEDUP_REMOVED lines=10> */
.L_x_948:
[----:B------:R-:W-:Y:S05]  /*1d660*/  BSYNC B1 ;  /* 0x0000000000017941 */ /* 0x000fea0003800000 */
.L_x_947:
        /* <DEDUP_REMOVED lines=10> */
.L_x_950:
[----:B------:R-:W-:Y:S05]  /*1d710*/  BSYNC B1 ;  /* 0x0000000000017941 */ /* 0x000fea0003800000 */
.L_x_949:
        /* <DEDUP_REMOVED lines=10> */
.L_x_952:
[----:B------:R-:W-:Y:S05]  /*1d7c0*/  BSYNC B1 ;  /* 0x0000000000017941 */ /* 0x000fea0003800000 */
.L_x_951:
        /* <DEDUP_REMOVED lines=10> */
.L_x_954:
[----:B------:R-:W-:Y:S05]  /*1d870*/  BSYNC B1 ;  /* 0x0000000000017941 */ /* 0x000fea0003800000 */
.L_x_953:
        /* <DEDUP_REMOVED lines=10> */
.L_x_956:
[----:B------:R-:W-:Y:S05]  /*1d920*/  BSYNC B1 ;  /* 0x0000000000017941 */ /* 0x000fea0003800000 */
.L_x_955:
        /* <DEDUP_REMOVED lines=10> */
.L_x_958:
[----:B------:R-:W-:Y:S05]  /*1d9d0*/  BSYNC B1 ;  /* 0x0000000000017941 */ /* 0x000fea0003800000 */
.L_x_957:
        /* <DEDUP_REMOVED lines=10> */
.L_x_960:
[----:B------:R-:W-:Y:S05]  /*1da80*/  BSYNC B1 ;  /* 0x0000000000017941 */ /* 0x000fea0003800000 */
.L_x_959:
        /* <DEDUP_REMOVED lines=10> */
.L_x_962:
[----:B------:R-:W-:Y:S05]  /*1db30*/  BSYNC B1 ;  /* 0x0000000000017941 */ /* 0x000fea0003800000 */
.L_x_961:
        /* <DEDUP_REMOVED lines=10> */
.L_x_964:
[----:B------:R-:W-:Y:S05]  /*1dbe0*/  BSYNC B1 ;  /* 0x0000000000017941 */ /* 0x000fea0003800000 */
.L_x_963:
        /* <DEDUP_REMOVED lines=10> */
.L_x_966:
[----:B------:R-:W-:Y:S05]  /*1dc90*/  BSYNC B1 ;  /* 0x0000000000017941 */ /* 0x000fea0003800000 */
.L_x_965:
        /* <DEDUP_REMOVED lines=10> */
.L_x_968:
[----:B------:R-:W-:Y:S05]  /*1dd40*/  BSYNC B1 ;  /* 0x0000000000017941 */ /* 0x000fea0003800000 */
.L_x_967:
        /* <DEDUP_REMOVED lines=10> */
.L_x_970:
[----:B------:R-:W-:Y:S05]  /*1ddf0*/  BSYNC B1 ;  /* 0x0000000000017941 */ /* 0x000fea0003800000 */
.L_x_969:
        /* <DEDUP_REMOVED lines=10> */
.L_x_972:
[----:B------:R-:W-:Y:S05]  /*1dea0*/  BSYNC B1 ;  /* 0x0000000000017941 */ /* 0x000fea0003800000 */
.L_x_971:
        /* <DEDUP_REMOVED lines=10> */
.L_x_974:
[----:B------:R-:W-:Y:S05]  /*1df50*/  BSYNC B1 ;  /* 0x0000000000017941 */ /* 0x000fea0003800000 */
.L_x_973:
        /* <DEDUP_REMOVED lines=10> */
.L_x_976:
[----:B------:R-:W-:Y:S05]  /*1e000*/  BSYNC B1 ;  /* 0x0000000000017941 */ /* 0x000fea0003800000 */
.L_x_975:
        /* <DEDUP_REMOVED lines=10> */
.L_x_978:
[----:B------:R-:W-:Y:S05]  /*1e0b0*/  BSYNC B1 ;  /* 0x0000000000017941 */ /* 0x000fea0003800000 */
.L_x_977:
        /* <DEDUP_REMOVED lines=10> */
.L_x_980:
[----:B------:R-:W-:Y:S05]  /*1e160*/  BSYNC B1 ;  /* 0x0000000000017941 */ /* 0x000fea0003800000 */
.L_x_979:
        /* <DEDUP_REMOVED lines=10> */
.L_x_982:
[----:B------:R-:W-:Y:S05]  /*1e210*/  BSYNC B1 ;  /* 0x0000000000017941 */ /* 0x000fea0003800000 */
.L_x_981:
        /* <DEDUP_REMOVED lines=10> */
.L_x_984:
[----:B------:R-:W-:Y:S05]  /*1e2c0*/  BSYNC B1 ;  /* 0x0000000000017941 */ /* 0x000fea0003800000 */
.L_x_983:
        /* <DEDUP_REMOVED lines=10> */
.L_x_986:
[----:B------:R-:W-:Y:S05]  /*1e370*/  BSYNC B1 ;  /* 0x0000000000017941 */ /* 0x000fea0003800000 */
.L_x_985:
        /* <DEDUP_REMOVED lines=10> */
.L_x_988:
[----:B------:R-:W-:Y:S05]  /*1e420*/  BSYNC B1 ;  /* 0x0000000000017941 */ /* 0x000fea0003800000 */
.L_x_987:
        /* <DEDUP_REMOVED lines=10> */
.L_x_990:
[----:B------:R-:W-:Y:S05]  /*1e4d0*/  BSYNC B1 ;  /* 0x0000000000017941 */ /* 0x000fea0003800000 */
.L_x_989:
        /* <DEDUP_REMOVED lines=10> */
.L_x_992:
[----:B------:R-:W-:Y:S05]  /*1e580*/  BSYNC B1 ;  /* 0x0000000000017941 */ /* 0x000fea0003800000 */
.L_x_991:
        /* <DEDUP_REMOVED lines=10> */
.L_x_994:
[----:B------:R-:W-:Y:S05]  /*1e630*/  BSYNC B1 ;  /* 0x0000000000017941 */ /* 0x000fea0003800000 */
.L_x_993:
        /* <DEDUP_REMOVED lines=10> */
.L_x_996:
[----:B------:R-:W-:Y:S05]  /*1e6e0*/  BSYNC B1 ;  /* 0x0000000000017941 */ /* 0x000fea0003800000 */
.L_x_995:
        /* <DEDUP_REMOVED lines=10> */
.L_x_998:
[----:B------:R-:W-:Y:S05]  /*1e790*/  BSYNC B1 ;  /* 0x0000000000017941 */ /* 0x000fea0003800000 */
.L_x_997:
        /* <DEDUP_REMOVED lines=10> */
.L_x_1000:
[----:B------:R-:W-:Y:S05]  /*1e840*/  BSYNC B1 ;  /* 0x0000000000017941 */ /* 0x000fea0003800000 */
.L_x_999:
        /* <DEDUP_REMOVED lines=10> */
.L_x_1002:
[----:B------:R-:W-:Y:S05]  /*1e8f0*/  BSYNC B1 ;  /* 0x0000000000017941 */ /* 0x000fea0003800000 */
.L_x_1001:
        /* <DEDUP_REMOVED lines=10> */
.L_x_1004:
[----:B------:R-:W-:Y:S05]  /*1e9a0*/  BSYNC B1 ;  /* 0x0000000000017941 */ /* 0x000fea0003800000 */
.L_x_1003:
        /* <DEDUP_REMOVED lines=10> */
.L_x_1006:
[----:B------:R-:W-:Y:S05]  /*1ea50*/  BSYNC B1 ;  /* 0x0000000000017941 */ /* 0x000fea0003800000 */
.L_x_1005:
        /* <DEDUP_REMOVED lines=10> */
.L_x_1008:
[----:B------:R-:W-:Y:S05]  /*1eb00*/  BSYNC B1 ;  /* 0x0000000000017941 */ /* 0x000fea0003800000 */
.L_x_1007:
        /* <DEDUP_REMOVED lines=10> */
.L_x_1010:
[----:B------:R-:W-:Y:S05]  /*1ebb0*/  BSYNC B1 ;  /* 0x0000000000017941 */ /* 0x000fea0003800000 */
.L_x_1009:
        /* <DEDUP_REMOVED lines=10> */
.L_x_1012:
[----:B------:R-:W-:Y:S05]  /*1ec60*/  BSYNC B1 ;  /* 0x0000000000017941 */ /* 0x000fea0003800000 */
.L_x_1011:
        /* <DEDUP_REMOVED lines=10> */
.L_x_1014:
[----:B------:R-:W-:Y:S05]  /*1ed10*/  BSYNC B1 ;  /* 0x0000000000017941 */ /* 0x000fea0003800000 */
.L_x_1013:
        /* <DEDUP_REMOVED lines=10> */
.L_x_1016:
[----:B------:R-:W-:Y:S05]  /*1edc0*/  BSYNC B1 ;  /* 0x0000000000017941 */ /* 0x000fea0003800000 */
.L_x_1015:
        /* <DEDUP_REMOVED lines=10> */
.L_x_1018:
[----:B------:R-:W-:Y:S05]  /*1ee70*/  BSYNC B1 ;  /* 0x0000000000017941 */ /* 0x000fea0003800000 */
.L_x_1017:
        /* <DEDUP_REMOVED lines=10> */
.L_x_1020:
[----:B------:R-:W-:Y:S05]  /*1ef20*/  BSYNC B1 ;  /* 0x0000000000017941 */ /* 0x000fea0003800000 */
.L_x_1019:
        /* <DEDUP_REMOVED lines=10> */
.L_x_1022:
[----:B------:R-:W-:Y:S05]  /*1efd0*/  BSYNC B1 ;  /* 0x0000000000017941 */ /* 0x000fea0003800000 */
.L_x_1021:
        /* <DEDUP_REMOVED lines=10> */
.L_x_1024:
[----:B------:R-:W-:Y:S05]  /*1f080*/  BSYNC B1 ;  /* 0x0000000000017941 */ /* 0x000fea0003800000 */
.L_x_1023:
        /* <DEDUP_REMOVED lines=10> */
.L_x_1026:
[----:B------:R-:W-:Y:S05]  /*1f130*/  BSYNC B1 ;  /* 0x0000000000017941 */ /* 0x000fea0003800000 */
.L_x_1025:
        /* <DEDUP_REMOVED lines=10> */
.L_x_1028:
[----:B------:R-:W-:Y:S05]  /*1f1e0*/  BSYNC B1 ;  /* 0x0000000000017941 */ /* 0x000fea0003800000 */
.L_x_1027:
        /* <DEDUP_REMOVED lines=10> */
.L_x_1030:
[----:B------:R-:W-:Y:S05]  /*1f290*/  BSYNC B1 ;  /* 0x0000000000017941 */ /* 0x000fea0003800000 */
.L_x_1029:
        /* <DEDUP_REMOVED lines=10> */
.L_x_1032:
[----:B------:R-:W-:Y:S05]  /*1f340*/  BSYNC B1 ;  /* 0x0000000000017941 */ /* 0x000fea0003800000 */
.L_x_1031:
        /* <DEDUP_REMOVED lines=10> */
.L_x_1034:
[----:B------:R-:W-:Y:S05]  /*1f3f0*/  BSYNC B1 ;  /* 0x0000000000017941 */ /* 0x000fea0003800000 */
.L_x_1033:
        /* <DEDUP_REMOVED lines=10> */
.L_x_1036:
[----:B------:R-:W-:Y:S05]  /*1f4a0*/  BSYNC B1 ;  /* 0x0000000000017941 */ /* 0x000fea0003800000 */
.L_x_1035:
        /* <DEDUP_REMOVED lines=10> */
.L_x_1038:
[----:B------:R-:W-:Y:S05]  /*1f550*/  BSYNC B1 ;  /* 0x0000000000017941 */ /* 0x000fea0003800000 */
.L_x_1037:
        /* <DEDUP_REMOVED lines=10> */
.L_x_1040:
[----:B------:R-:W-:Y:S05]  /*1f600*/  BSYNC B1 ;  /* 0x0000000000017941 */ /* 0x000fea0003800000 */
.L_x_1039:
[----:B------:R-:W3:Y:S01]  /*1f610*/  LDL.LU R158, [R1+0x3f0] ;  /* 0x0003f000019e7983 */ /* 0x000ee20000300800 */
[----:B-----5:R-:W-:Y:S01]  /*1f620*/  HADD2.F32 R17, -RZ, R3.H0_H0 ;  /* 0x20000003ff117230 */ /* 0x020fe20000004100 */
        /* <DEDUP_REMOVED lines=8> */
.L_x_1042:
[----:B------:R-:W-:Y:S05]  /*1f6b0*/  BSYNC B1 ;  /* 0x0000000000017941 */ /* 0x000fea0003800000 */
.L_x_1041:
[----:B012---:R-:W2:Y:S01]  /*1f6c0*/  LDL.LU R156, [R1+0x3f4] ;  /* 0x0003f400019c7983 */ /* 0x007ea20000300800 */
[----:B---3-5:R-:W-:Y:S01]  /*1f6d0*/  HADD2.F32 R17, -RZ, R3.H0_H0 ;  /* 0x20000003ff117230 */ /* 0x028fe20000004100 */
[----:B------:R-:W-:Y:S01]  /*1f6e0*/  ISETP.GT.AND P6, PT, R0, 0x1f8, P5 ;  /* 0x000001f80000780c */ /* 0x000fe20002fc4270 */
[----:B------:R-:W-:Y:S03]  /*1f6f0*/  BSSY B1, `(.L_x_1043) ;  /* 0x0000007000017945 */ /* 0x000fe60003800000 */
[----:B------:R-:W-:-:S04]  /*1f700*/  FMUL R17, R17, R16 ;  /* 0x0000001011117220 */ /* 0x000fc80000400000 */
[----:B--2---:R-:W-:-:S05]  /*1f710*/  FFMA R17, R156, R2, R17 ;  /* 0x000000029c117223 */ /* 0x004fca0000000011 */
[----:B------:R-:W-:-:S05]  /*1f720*/  F2FP.F16.F32.PACK_AB R17, RZ, R17 ;  /* 0x00000011ff11723e */ /* 0x000fca00000000ff */
[----:B------:R0:W-:Y:S01]  /*1f730*/  @P0 STG.E.U16 desc[UR36][R14.64+0x3f2], R17 ;  /* 0x0003f2110e000986 */ /* 0x0001e2000c101524 */
[----:B------:R-:W-:Y:S05]  /*1f740*/  @!P6 BRA `(.L_x_1044) ;  /* 0x000000000004e947 */ /* 0x000fea0003800000 */
[----:B------:R1:W5:Y:S02]  /*1f750*/  LDG.E.LTC128B.U16 R3, desc[UR36][R154.64+0x3f0] ;  /* 0x0003f0249a037981 */ /* 0x000364000c1e1520 */
.L_x_1044:
[----:B------:R-:W-:Y:S05]  /*1f760*/  BSYNC B1 ;  /* 0x0000000000017941 */ /* 0x000fea0003800000 */
.L_x_1043:
[----:B0-----:R-:W2:Y:S01]  /*1f770*/  LDL.LU R15, [R1+0x3f8] ;  /* 0x0003f800010f7983 */ /* 0x001ea20000300800 */
[----:B-----5:R-:W-:Y:S01]  /*1f780*/  HADD2.F32 R14, -RZ, R3.H0_H0 ;  /* 0x20000003ff0e7230 */ /* 0x020fe20000004100 */
[----:B------:R-:W-:Y:S01]  /*1f790*/  ISETP.GT.AND P5, PT, R0, 0x1f9, P5 ;  /* 0x000001f90000780c */ /* 0x000fe20002fa4270 */
[----:B------:R-:W-:Y:S03]  /*1f7a0*/  BSSY B1, `(.L_x_1045) ;  /* 0x000000a000017945 */ /* 0x000fe60003800000 */
[----:B------:R-:W-:-:S04]  /*1f7b0*/  FMUL R14, R14, R16 ;  /* 0x000000100e0e7220 */ /* 0x000fc80000400000 */
[----:B--2---:R-:W-:Y:S01]  /*1f7c0*/  FFMA R14, R15, R2, R14 ;  /* 0x000000020f0e7223 */ /* 0x004fe2000000000e */
[----:B------:R-:W-:-:S04]  /*1f7d0*/  @P6 IMAD.MOV.U32 R15, RZ, RZ, R153 ;  /* 0x000000ffff0f6224 */ /* 0x000fc800078e0099 */
[----:B------:R-:W-:-:S04]  /*1f7e0*/  F2FP.F16.F32.PACK_AB R14, RZ, R14 ;  /* 0x0000000eff0e723e */ /* 0x000fc800000000ff */
[----:B------:R-:W-:Y:S01]  /*1f7f0*/  PRMT R17, R14, 0x7610, R17 ;  /* 0x000076100e117816 */ /* 0x000fe20000000011 */
[----:B------:R-:W-:-:S05]  /*1f800*/  @P6 IMAD.MOV.U32 R14, RZ, RZ, R152 ;  /* 0x000000ffff0e6224 */ /* 0x000fca00078e0098 */
[----:B------:R0:W-:Y:S01]  /*1f810*/  @P6 STG.E.U16 desc[UR36][R14.64+0x3f0], R17 ;  /* 0x0003f0110e006986 */ /* 0x0001e2000c101524 */
[----:B------:R-:W-:Y:S05]  /*1f820*/  @!P5 BRA `(.L_x_1046) ;  /* 0x000000000004d947 */ /* 0x000fea0003800000 */
[----:B------:R2:W5:Y:S02]  /*1f830*/  LDG.E.LTC128B.U16 R3, desc[UR36][R154.64+0x3f2] ;  /* 0x0003f2249a037981 */ /* 0x000564000c1e1520 */
.L_x_1046:
[----:B------:R-:W-:Y:S05]  /*1f840*/  BSYNC B1 ;  /* 0x0000000000017941 */ /* 0x000fea0003800000 */
.L_x_1045:
[----:B0-----:R-:W3:Y:S01]  /*1f850*/  LDL.LU R15, [R1+0x3fc] ;  /* 0x0003fc00010f7983 */ /* 0x001ee20000300800 */
        /* <DEDUP_REMOVED lines=9> */
.L_x_1048:
[----:B------:R-:W-:Y:S05]  /*1f8f0*/  BSYNC B1 ;  /* 0x0000000000017941 */ /* 0x000fea0003800000 */
.L_x_1047:
[----:B------:R-:W2:Y:S01]  /*1f900*/  LDL.LU R15, [R1] ;  /* 0x00000000010f7983 */ /* 0x000ea20000300800 */
[----:B0----5:R-:W-:Y:S01]  /*1f910*/  HADD2.F32 R14, -RZ, R3.H0_H0 ;  /* 0x20000003ff0e7230 */ /* 0x021fe20000004100 */
        /* <DEDUP_REMOVED lines=8> */
.L_x_1050:
[----:B------:R-:W-:Y:S05]  /*1f9a0*/  BSYNC B1 ;  /* 0x0000000000017941 */ /* 0x000fea0003800000 */
.L_x_1049:
[----:B------:R-:W3:Y:S01]  /*1f9b0*/  LDL.LU R15, [R1+0x4] ;  /* 0x00000400010f7983 */ /* 0x000ee20000300800 */
[----:B0----5:R-:W-:Y:S01]  /*1f9c0*/  HADD2.F32 R14, -RZ, R3.H0_H0 ;  /* 0x20000003ff0e7230 */ /* 0x021fe20000004100 */
        /* <DEDUP_REMOVED lines=8> */
.L_x_1052:
[----:B------:R-:W-:Y:S05]  /*1fa50*/  BSYNC B1 ;  /* 0x0000000000017941 */ /* 0x000fea0003800000 */
.L_x_1051:
[----:B------:R-:W2:Y:S01]  /*1fa60*/  LDL.LU R15, [R1+0x8] ;  /* 0x00000800010f7983 */ /* 0x000ea20000300800 */
        /* <DEDUP_REMOVED lines=9> */
.L_x_1054:
[----:B------:R-:W-:Y:S05]  /*1fb00*/  BSYNC B1 ;  /* 0x0000000000017941 */ /* 0x000fea0003800000 */
.L_x_1053:
        /* <DEDUP_REMOVED lines=10> */
.L_x_1056:
[----:B------:R-:W-:Y:S05]  /*1fbb0*/  BSYNC B1 ;  /* 0x0000000000017941 */ /* 0x000fea0003800000 */
.L_x_1055:
        /* <DEDUP_REMOVED lines=10> */
.L_x_1058:
[----:B------:R-:W-:Y:S05]  /*1fc60*/  BSYNC B1 ;  /* 0x0000000000017941 */ /* 0x000fea0003800000 */
.L_x_1057:
        /* <DEDUP_REMOVED lines=10> */
.L_x_1060:
[----:B------:R-:W-:Y:S05]  /*1fd10*/  BSYNC B1 ;  /* 0x0000000000017941 */ /* 0x000fea0003800000 */
.L_x_1059:
        /* <DEDUP_REMOVED lines=10> */
.L_x_1062:
[----:B------:R-:W-:Y:S05]  /*1fdc0*/  BSYNC B1 ;  /* 0x0000000000017941 */ /* 0x000fea0003800000 */
.L_x_1061:
        /* <DEDUP_REMOVED lines=10> */
.L_x_1064:
[----:B------:R-:W-:Y:S05]  /*1fe70*/  BSYNC B1 ;  /* 0x0000000000017941 */ /* 0x000fea0003800000 */
.L_x_1063:
        /* <DEDUP_REMOVED lines=10> */
.L_x_1066:
[----:B------:R-:W-:Y:S05]  /*1ff20*/  BSYNC B1 ;  /* 0x0000000000017941 */ /* 0x000fea0003800000 */
.L_x_1065:
        /* <DEDUP_REMOVED lines=10> */
.L_x_1068:
[----:B------:R-:W-:Y:S05]  /*1ffd0*/  BSYNC B1 ;  /* 0x0000000000017941 */ /* 0x000fea0003800000 */
.L_x_1067:
        /* <DEDUP_REMOVED lines=10> */
.L_x_1070:
[----:B------:R-:W-:Y:S05]  /*20080*/  BSYNC B1 ;  /* 0x0000000000017941 */ /* 0x000fea0003800000 */
.L_x_1069:
        /* <DEDUP_REMOVED lines=10> */
.L_x_1072:
[----:B------:R-:W-:Y:S05]  /*20130*/  BSYNC B1 ;  /* 0x0000000000017941 */ /* 0x000fea0003800000 */
.L_x_1071:
        /* <DEDUP_REMOVED lines=10> */
.L_x_1074:
[----:B------:R-:W-:Y:S05]  /*201e0*/  BSYNC B1 ;  /* 0x0000000000017941 */ /* 0x000fea0003800000 */
.L_x_1073:
        /* <DEDUP_REMOVED lines=10> */
.L_x_1076:
[----:B------:R-:W-:Y:S05]  /*20290*/  BSYNC B1 ;  /* 0x0000000000017941 */ /* 0x000fea0003800000 */
.L_x_1075:
        /* <DEDUP_REMOVED lines=10> */
.L_x_1078:
[----:B------:R-:W-:Y:S05]  /*20340*/  BSYNC B1 ;  /* 0x0000000000017941 */ /* 0x000fea0003800000 */
.L_x_1077:
        /* <DEDUP_REMOVED lines=10> */
.L_x_1080:
[----:B------:R-:W-:Y:S05]  /*203f0*/  BSYNC B1 ;  /* 0x0000000000017941 */ /* 0x000fea0003800000 */
.L_x_1079:
        /* <DEDUP_REMOVED lines=10> */
.L_x_1082:
[----:B------:R-:W-:Y:S05]  /*204a0*/  BSYNC B1 ;  /* 0x0000000000017941 */ /* 0x000fea0003800000 */
.L_x_1081:
        /* <DEDUP_REMOVED lines=10> */
.L_x_1084:
[----:B------:R-:W-:Y:S05]  /*20550*/  BSYNC B1 ;  /* 0x0000000000017941 */ /* 0x000fea0003800000 */
.L_x_1083:
        /* <DEDUP_REMOVED lines=10> */
.L_x_1086:
[----:B------:R-:W-:Y:S05]  /*20600*/  BSYNC B1 ;  /* 0x0000000000017941 */ /* 0x000fea0003800000 */
.L_x_1085:
        /* <DEDUP_REMOVED lines=10> */
.L_x_1088:
[----:B------:R-:W-:Y:S05]  /*206b0*/  BSYNC B1 ;  /* 0x0000000000017941 */ /* 0x000fea0003800000 */
.L_x_1087:
        /* <DEDUP_REMOVED lines=10> */
.L_x_1090:
[----:B------:R-:W-:Y:S05]  /*20760*/  BSYNC B1 ;  /* 0x0000000000017941 */ /* 0x000fea0003800000 */
.L_x_1089:
        /* <DEDUP_REMOVED lines=10> */
.L_x_1092:
[----:B------:R-:W-:Y:S05]  /*20810*/  BSYNC B1 ;  /* 0x0000000000017941 */ /* 0x000fea0003800000 */
.L_x_1091:
        /* <DEDUP_REMOVED lines=10> */
.L_x_1094:
[----:B------:R-:W-:Y:S05]  /*208c0*/  BSYNC B1 ;  /* 0x0000000000017941 */ /* 0x000fea0003800000 */
.L_x_1093:
        /* <DEDUP_REMOVED lines=10> */
.L_x_1096:
[----:B------:R-:W-:Y:S05]  /*20970*/  BSYNC B1 ;  /* 0x0000000000017941 */ /* 0x000fea0003800000 */
.L_x_1095:
        /* <DEDUP_REMOVED lines=10> */
.L_x_1098:
[----:B------:R-:W-:Y:S05]  /*20a20*/  BSYNC B1 ;  /* 0x0000000000017941 */ /* 0x000fea0003800000 */
.L_x_1097:
        /* <DEDUP_REMOVED lines=10> */
.L_x_1100:
[----:B------:R-:W-:Y:S05]  /*20ad0*/  BSYNC B1 ;  /* 0x0000000000017941 */ /* 0x000fea0003800000 */
.L_x_1099:
        /* <DEDUP_REMOVED lines=10> */
.L_x_1102:
[----:B------:R-:W-:Y:S05]  /*20b80*/  BSYNC B1 ;  /* 0x0000000000017941 */ /* 0x000fea0003800000 */
.L_x_1101:
        /* <DEDUP_REMOVED lines=10> */
.L_x_1104:
[----:B------:R-:W-:Y:S05]  /*20c30*/  BSYNC B1 ;  /* 0x0000000000017941 */ /* 0x000fea0003800000 */
.L_x_1103:
        /* <DEDUP_REMOVED lines=10> */
.L_x_1106:
[----:B------:R-:W-:Y:S05]  /*20ce0*/  BSYNC B1 ;  /* 0x0000000000017941 */ /* 0x000fea0003800000 */
.L_x_1105:
        /* <DEDUP_REMOVED lines=10> */
.L_x_1108:
[----:B------:R-:W-:Y:S05]  /*20d90*/  BSYNC B1 ;  /* 0x0000000000017941 */ /* 0x000fea0003800000 */
.L_x_1107:
        /* <DEDUP_REMOVED lines=10> */
.L_x_1110:
[----:B------:R-:W-:Y:S05]  /*20e40*/  BSYNC B1 ;  /* 0x0000000000017941 */ /* 0x000fea0003800000 */
.L_x_1109:
        /* <DEDUP_REMOVED lines=10> */
.L_x_1112:
[----:B------:R-:W-:Y:S05]  /*20ef0*/  BSYNC B1 ;  /* 0x0000000000017941 */ /* 0x000fea0003800000 */
.L_x_1111:
        /* <DEDUP_REMOVED lines=10> */
.L_x_1114:
[----:B------:R-:W-:Y:S05]  /*20fa0*/  BSYNC B1 ;  /* 0x0000000000017941 */ /* 0x000fea0003800000 */
.L_x_1113:
        /* <DEDUP_REMOVED lines=10> */
.L_x_1116:
[----:B------:R-:W-:Y:S05]  /*21050*/  BSYNC B1 ;  /* 0x0000000000017941 */ /* 0x000fea0003800000 */
.L_x_1115:
        /* <DEDUP_REMOVED lines=10> */
.L_x_1118:
[----:B------:R-:W-:Y:S05]  /*21100*/  BSYNC B1 ;  /* 0x0000000000017941 */ /* 0x000fea0003800000 */
.L_x_1117:
        /* <DEDUP_REMOVED lines=10> */
.L_x_1120:
[----:B------:R-:W-:Y:S05]  /*211b0*/  BSYNC B1 ;  /* 0x0000000000017941 */ /* 0x000fea0003800000 */
.L_x_1119:
        /* <DEDUP_REMOVED lines=10> */
.L_x_1122:
[----:B------:R-:W-:Y:S05]  /*21260*/  BSYNC B1 ;  /* 0x0000000000017941 */ /* 0x000fea0003800000 */
.L_x_1121:
        /* <DEDUP_REMOVED lines=10> */
.L_x_1124:
[----:B------:R-:W-:Y:S05]  /*21310*/  BSYNC B1 ;  /* 0x0000000000017941 */ /* 0x000fea0003800000 */
.L_x_1123:
        /* <DEDUP_REMOVED lines=10> */
.L_x_1126:
[----:B------:R-:W-:Y:S05]  /*213c0*/  BSYNC B1 ;  /* 0x0000000000017941 */ /* 0x000fea0003800000 */
.L_x_1125:
        /* <DEDUP_REMOVED lines=10> */
.L_x_1128:
[----:B------:R-:W-:Y:S05]  /*21470*/  BSYNC B1 ;  /* 0x0000000000017941 */ /* 0x000fea0003800000 */
.L_x_1127:
        /* <DEDUP_REMOVED lines=10> */
.L_x_1130:
[----:B------:R-:W-:Y:S05]  /*21520*/  BSYNC B1 ;  /* 0x0000000000017941 */ /* 0x000fea0003800000 */
.L_x_1129:
        /* <DEDUP_REMOVED lines=10> */
.L_x_1132:
[----:B------:R-:W-:Y:S05]  /*215d0*/  BSYNC B1 ;  /* 0x0000000000017941 */ /* 0x000fea0003800000 */
.L_x_1131:
        /* <DEDUP_REMOVED lines=10> */
.L_x_1134:
[----:B------:R-:W-:Y:S05]  /*21680*/  BSYNC B1 ;  /* 0x0000000000017941 */ /* 0x000fea0003800000 */
.L_x_1133:
        /* <DEDUP_REMOVED lines=10> */
.L_x_1136:
[----:B------:R-:W-:Y:S05]  /*21730*/  BSYNC B1 ;  /* 0x0000000000017941 */ /* 0x000fea0003800000 */
.L_x_1135:
[----:B0-----:R-:W2:Y:S01]  /*21740*/  LDL.LU R14, [R1+0xb0] ;  /* 0x0000b000010e7983 */ /* 0x001ea20000300800 */
[----:B-----5:R-:W-:Y:S01]  /*21750*/  HADD2.F32 R15, -RZ, R3.H0_H0 ;  /* 0x20000003ff0f7230 */ /* 0x020fe20000004100 */
        /* <DEDUP_REMOVED lines=8> */
.L_x_1138:
[----:B------:R-:W-:Y:S05]  /*217e0*/  BSYNC B1 ;  /* 0x0000000000017941 */ /* 0x000fea0003800000 */
.L_x_1137:
        /* <DEDUP_REMOVED lines=10> */
.L_x_1140:
[----:B------:R-:W-:Y:S05]  /*21890*/  BSYNC B1 ;  /* 0x0000000000017941 */ /* 0x000fea0003800000 */
.L_x_1139:
        /* <DEDUP_REMOVED lines=10> */
.L_x_1142:
[----:B------:R-:W-:Y:S05]  /*21940*/  BSYNC B1 ;  /* 0x0000000000017941 */ /* 0x000fea0003800000 */
.L_x_1141:
        /* <DEDUP_REMOVED lines=10> */
.L_x_1144:
[----:B------:R-:W-:Y:S05]  /*219f0*/  BSYNC B1 ;  /* 0x0000000000017941 */ /* 0x000fea0003800000 */
.L_x_1143:
        /* <DEDUP_REMOVED lines=10> */
.L_x_1146:
[----:B------:R-:W-:Y:S05]  /*21aa0*/  BSYNC B1 ;  /* 0x0000000000017941 */ /* 0x000fea0003800000 */
.L_x_1145:
        /* <DEDUP_REMOVED lines=10> */
.L_x_1148:
[----:B------:R-:W-:Y:S05]  /*21b50*/  BSYNC B1 ;  /* 0x0000000000017941 */ /* 0x000fea0003800000 */
.L_x_1147:
        /* <DEDUP_REMOVED lines=10> */
.L_x_1150:
[----:B------:R-:W-:Y:S05]  /*21c00*/  BSYNC B1 ;  /* 0x0000000000017941 */ /* 0x000fea0003800000 */
.L_x_1149:
        /* <DEDUP_REMOVED lines=10> */
.L_x_1152:
[----:B------:R-:W-:Y:S05]  /*21cb0*/  BSYNC B1 ;  /* 0x0000000000017941 */ /* 0x000fea0003800000 */
.L_x_1151:
        /* <DEDUP_REMOVED lines=10> */
.L_x_1154:
[----:B------:R-:W-:Y:S05]  /*21d60*/  BSYNC B1 ;  /* 0x0000000000017941 */ /* 0x000fea0003800000 */
.L_x_1153:
        /* <DEDUP_REMOVED lines=10> */
.L_x_1156:
[----:B------:R-:W-:Y:S05]  /*21e10*/  BSYNC B1 ;  /* 0x0000000000017941 */ /* 0x000fea0003800000 */
.L_x_1155:
        /* <DEDUP_REMOVED lines=10> */
.L_x_1158:
[----:B------:R-:W-:Y:S05]  /*21ec0*/  BSYNC B1 ;  /* 0x0000000000017941 */ /* 0x000fea0003800000 */
.L_x_1157:
        /* <DEDUP_REMOVED lines=10> */
.L_x_1160:
[----:B------:R-:W-:Y:S05]  /*21f70*/  BSYNC B1 ;  /* 0x0000000000017941 */ /* 0x000fea0003800000 */
.L_x_1159:
        /* <DEDUP_REMOVED lines=10> */
.L_x_1162:
[----:B------:R-:W-:Y:S05]  /*22020*/  BSYNC B1 ;  /* 0x0000000000017941 */ /* 0x000fea0003800000 */
.L_x_1161:
        /* <DEDUP_REMOVED lines=10> */
.L_x_1164:
[----:B------:R-:W-:Y:S05]  /*220d0*/  BSYNC B1 ;  /* 0x0000000000017941 */ /* 0x000fea0003800000 */
.L_x_1163:
        /* <DEDUP_REMOVED lines=10> */
.L_x_1166:
[----:B------:R-:W-:Y:S05]  /*22180*/  BSYNC B1 ;  /* 0x0000000000017941 */ /* 0x000fea0003800000 */
.L_x_1165:
        /* <DEDUP_REMOVED lines=10> */
.L_x_1168:
[----:B------:R-:W-:Y:S05]  /*22230*/  BSYNC B1 ;  /* 0x0000000000017941 */ /* 0x000fea0003800000 */
.L_x_1167:
        /* <DEDUP_REMOVED lines=10> */
.L_x_1170:
[----:B------:R-:W-:Y:S05]  /*222e0*/  BSYNC B1 ;  /* 0x0000000000017941 */ /* 0x000fea0003800000 */
.L_x_1169:
        /* <DEDUP_REMOVED lines=10> */
.L_x_1172:
[----:B------:R-:W-:Y:S05]  /*22390*/  BSYNC B1 ;  /* 0x0000000000017941 */ /* 0x000fea0003800000 */
.L_x_1171:
        /* <DEDUP_REMOVED lines=10> */
.L_x_1174:
[----:B------:R-:W-:Y:S05]  /*22440*/  BSYNC B1 ;  /* 0x0000000000017941 */ /* 0x000fea0003800000 */
.L_x_1173:
        /* <DEDUP_REMOVED lines=10> */
.L_x_1176:
[----:B------:R-:W-:Y:S05]  /*224f0*/  BSYNC B1 ;  /* 0x0000000000017941 */ /* 0x000fea0003800000 */
.L_x_1175:
        /* <DEDUP_REMOVED lines=10> */
.L_x_1178:
[----:B------:R-:W-:Y:S05]  /*225a0*/  BSYNC B1 ;  /* 0x0000000000017941 */ /* 0x000fea0003800000 */
.L_x_1177:
        /* <DEDUP_REMOVED lines=10> */
.L_x_1180:
[----:B------:R-:W-:Y:S05]  /*22650*/  BSYNC B1 ;  /* 0x0000000000017941 */ /* 0x000fea0003800000 */
.L_x_1179:
        /* <DEDUP_REMOVED lines=10> */
.L_x_1182:
[----:B------:R-:W-:Y:S05]  /*22700*/  BSYNC B1 ;  /* 0x0000000000017941 */ /* 0x000fea0003800000 */
.L_x_1181:
        /* <DEDUP_REMOVED lines=10> */
.L_x_1184:
[----:B------:R-:W-:Y:S05]  /*227b0*/  BSYNC B1 ;  /* 0x0000000000017941 */ /* 0x000fea0003800000 */
.L_x_1183:
        /* <DEDUP_REMOVED lines=10> */
.L_x_1186:
[----:B------:R-:W-:Y:S05]  /*22860*/  BSYNC B1 ;  /* 0x0000000000017941 */ /* 0x000fea0003800000 */
.L_x_1185:
        /* <DEDUP_REMOVED lines=10> */
.L_x_1188:
[----:B------:R-:W-:Y:S05]  /*22910*/  BSYNC B1 ;  /* 0x0000000000017941 */ /* 0x000fea0003800000 */
.L_x_1187:
        /* <DEDUP_REMOVED lines=10> */
.L_x_1190:
[----:B------:R-:W-:Y:S05]  /*229c0*/  BSYNC B1 ;  /* 0x0000000000017941 */ /* 0x000fea0003800000 */
.L_x_1189:
        /* <DEDUP_REMOVED lines=10> */
.L_x_1192:
[----:B------:R-:W-:Y:S05]  /*22a70*/  BSYNC B1 ;  /* 0x0000000000017941 */ /* 0x000fea0003800000 */
.L_x_1191:
        /* <DEDUP_REMOVED lines=10> */
.L_x_1194:
[----:B------:R-:W-:Y:S05]  /*22b20*/  BSYNC B1 ;  /* 0x0000000000017941 */ /* 0x000fea0003800000 */
.L_x_1193:
        /* <DEDUP_REMOVED lines=10> */
.L_x_1196:
[----:B------:R-:W-:Y:S05]  /*22bd0*/  BSYNC B1 ;  /* 0x0000000000017941 */ /* 0x000fea0003800000 */
.L_x_1195:
        /* <DEDUP_REMOVED lines=10> */
.L_x_1198:
[----:B------:R-:W-:Y:S05]  /*22c80*/  BSYNC B1 ;  /* 0x0000000000017941 */ /* 0x000fea0003800000 */
.L_x_1197:
        /* <DEDUP_REMOVED lines=10> */
.L_x_1200:
[----:B------:R-:W-:Y:S05]  /*22d30*/  BSYNC B1 ;  /* 0x0000000000017941 */ /* 0x000fea0003800000 */
.L_x_1199:
        /* <DEDUP_REMOVED lines=10> */
.L_x_1202:
[----:B------:R-:W-:Y:S05]  /*22de0*/  BSYNC B1 ;  /* 0x0000000000017941 */ /* 0x000fea0003800000 */
.L_x_1201:
        /* <DEDUP_REMOVED lines=10> */
.L_x_1204:
[----:B------:R-:W-:Y:S05]  /*22e90*/  BSYNC B1 ;  /* 0x0000000000017941 */ /* 0x000fea0003800000 */
.L_x_1203:
        /* <DEDUP_REMOVED lines=10> */
.L_x_1206:
[----:B------:R-:W-:Y:S05]  /*22f40*/  BSYNC B1 ;  /* 0x0000000000017941 */ /* 0x000fea0003800000 */
.L_x_1205:
        /* <DEDUP_REMOVED lines=10> */
.L_x_1208:
[----:B------:R-:W-:Y:S05]  /*22ff0*/  BSYNC B1 ;  /* 0x0000000000017941 */ /* 0x000fea0003800000 */
.L_x_1207:
        /* <DEDUP_REMOVED lines=10> */
.L_x_1210:
[----:B------:R-:W-:Y:S05]  /*230a0*/  BSYNC B1 ;  /* 0x0000000000017941 */ /* 0x000fea0003800000 */
.L_x_1209:
        /* <DEDUP_REMOVED lines=10> */
.L_x_1212:
[----:B------:R-:W-:Y:S05]  /*23150*/  BSYNC B1 ;  /* 0x0000000000017941 */ /* 0x000fea0003800000 */
.L_x_1211:
        /* <DEDUP_REMOVED lines=10> */
.L_x_1214:
[----:B------:R-:W-:Y:S05]  /*23200*/  BSYNC B1 ;  /* 0x0000000000017941 */ /* 0x000fea0003800000 */
.L_x_1213:
        /* <DEDUP_REMOVED lines=10> */
.L_x_1216:
[----:B------:R-:W-:Y:S05]  /*232b0*/  BSYNC B1 ;  /* 0x0000000000017941 */ /* 0x000fea0003800000 */
.L_x_1215:
        /* <DEDUP_REMOVED lines=10> */
.L_x_1218:
[----:B------:R-:W-:Y:S05]  /*23360*/  BSYNC B1 ;  /* 0x0000000000017941 */ /* 0x000fea0003800000 */
.L_x_1217:
        /* <DEDUP_REMOVED lines=10> */
.L_x_1220:
[----:B------:R-:W-:Y:S05]  /*23410*/  BSYNC B1 ;  /* 0x0000000000017941 */ /* 0x000fea0003800000 */
.L_x_1219:
        /* <DEDUP_REMOVED lines=10> */
.L_x_1222:
[----:B------:R-:W-:Y:S05]  /*234c0*/  BSYNC B1 ;  /* 0x0000000000017941 */ /* 0x000fea0003800000 */
.L_x_1221:
        /* <DEDUP_REMOVED lines=10> */
.L_x_1224:
[----:B------:R-:W-:Y:S05]  /*23570*/  BSYNC B1 ;  /* 0x0000000000017941 */ /* 0x000fea0003800000 */
.L_x_1223:
        /* <DEDUP_REMOVED lines=10> */
.L_x_1226:
[----:B------:R-:W-:Y:S05]  /*23620*/  BSYNC B1 ;  /* 0x0000000000017941 */ /* 0x000fea0003800000 */
.L_x_1225:
        /* <DEDUP_REMOVED lines=10> */
.L_x_1228:
[----:B------:R-:W-:Y:S05]  /*236d0*/  BSYNC B1 ;  /* 0x0000000000017941 */ /* 0x000fea0003800000 */
.L_x_1227:
        /* <DEDUP_REMOVED lines=10> */
.L_x_1230:
[----:B------:R-:W-:Y:S05]  /*23780*/  BSYNC B1 ;  /* 0x0000000000017941 */ /* 0x000fea0003800000 */
.L_x_1229:
        /* <DEDUP_REMOVED lines=10> */
.L_x_1232:
[----:B------:R-:W-:Y:S05]  /*23830*/  BSYNC B1 ;  /* 0x0000000000017941 */ /* 0x000fea0003800000 */
.L_x_1231:
        /* <DEDUP_REMOVED lines=10> */
.L_x_1234:
[----:B------:R-:W-:Y:S05]  /*238e0*/  BSYNC B1 ;  /* 0x0000000000017941 */ /* 0x000fea0003800000 */
.L_x_1233:
        /* <DEDUP_REMOVED lines=10> */
.L_x_1236:
[----:B------:R-:W-:Y:S05]  /*23990*/  BSYNC B1 ;  /* 0x0000000000017941 */ /* 0x000fea0003800000 */
.L_x_1235:
        /* <DEDUP_REMOVED lines=10> */
.L_x_1238:
[----:B------:R-:W-:Y:S05]  /*23a40*/  BSYNC B1 ;  /* 0x0000000000017941 */ /* 0x000fea0003800000 */
.L_x_1237:
        /* <DEDUP_REMOVED lines=10> */
.L_x_1240:
[----:B------:R-:W-:Y:S05]  /*23af0*/  BSYNC B1 ;  /* 0x0000000000017941 */ /* 0x000fea0003800000 */
.L_x_1239:
        /* <DEDUP_REMOVED lines=10> */
.L_x_1242:
[----:B------:R-:W-:Y:S05]  /*23ba0*/  BSYNC B1 ;  /* 0x0000000000017941 */ /* 0x000fea0003800000 */
.L_x_1241:
        /* <DEDUP_REMOVED lines=10> */
.L_x_1244:
[----:B------:R-:W-:Y:S05]  /*23c50*/  BSYNC B1 ;  /* 0x0000000000017941 */ /* 0x000fea0003800000 */
.L_x_1243:
        /* <DEDUP_REMOVED lines=10> */
.L_x_1246:
[----:B------:R-:W-:Y:S05]  /*23d00*/  BSYNC B1 ;  /* 0x0000000000017941 */ /* 0x000fea0003800000 */
.L_x_1245:
        /* <DEDUP_REMOVED lines=10> */
.L_x_1248:
[----:B------:R-:W-:Y:S05]  /*23db0*/  BSYNC B1 ;  /* 0x0000000000017941 */ /* 0x000fea0003800000 */
.L_x_1247:
        /* <DEDUP_REMOVED lines=10> */
.L_x_1250:
[----:B------:R-:W-:Y:S05]  /*23e60*/  BSYNC B1 ;  /* 0x0000000000017941 */ /* 0x000fea0003800000 */
.L_x_1249:
        /* <DEDUP_REMOVED lines=10> */
.L_x_1252:
[----:B------:R-:W-:Y:S05]  /*23f10*/  BSYNC B1 ;  /* 0x0000000000017941 */ /* 0x000fea0003800000 */
.L_x_1251:
        /* <DEDUP_REMOVED lines=10> */
.L_x_1254:
[----:B------:R-:W-:Y:S05]  /*23fc0*/  BSYNC B1 ;  /* 0x0000000000017941 */ /* 0x000fea0003800000 */
.L_x_1253:
        /* <DEDUP_REMOVED lines=10> */
.L_x_1256:
[----:B------:R-:W-:Y:S05]  /*24070*/  BSYNC B1 ;  /* 0x0000000000017941 */ /* 0x000fea0003800000 */
.L_x_1255:
        /* <DEDUP_REMOVED lines=10> */
.L_x_1258:
[----:B------:R-:W-:Y:S05]  /*24120*/  BSYNC B1 ;  /* 0x0000000000017941 */ /* 0x000fea0003800000 */
.L_x_1257:
        /* <DEDUP_REMOVED lines=10> */
.L_x_1260:
[----:B------:R-:W-:Y:S05]  /*241d0*/  BSYNC B1 ;  /* 0x0000000000017941 */ /* 0x000fea0003800000 */
.L_x_1259:
        /* <DEDUP_REMOVED lines=10> */
.L_x_1262:
[----:B------:R-:W-:Y:S05]  /*24280*/  BSYNC B1 ;  /* 0x0000000000017941 */ /* 0x000fea0003800000 */
.L_x_1261:
        /* <DEDUP_REMOVED lines=10> */
.L_x_1264:
[----:B------:R-:W-:Y:S05]  /*24330*/  BSYNC B1 ;  /* 0x0000000000017941 */ /* 0x000fea0003800000 */
.L_x_1263:
        /* <DEDUP_REMOVED lines=10> */
.L_x_1266:
[----:B------:R-:W-:Y:S05]  /*243e0*/  BSYNC B1 ;  /* 0x0000000000017941 */ /* 0x000fea0003800000 */
.L_x_1265:
        /* <DEDUP_REMOVED lines=10> */
.L_x_1268:
[----:B------:R-:W-:Y:S05]  /*24490*/  BSYNC B1 ;  /* 0x0000000000017941 */ /* 0x000fea0003800000 */
.L_x_1267:
        /* <DEDUP_REMOVED lines=10> */
.L_x_1270:
[----:B------:R-:W-:Y:S05]  /*24540*/  BSYNC B1 ;  /* 0x0000000000017941 */ /* 0x000fea0003800000 */
.L_x_1269:
        /* <DEDUP_REMOVED lines=10> */
.L_x_1272:
[----:B------:R-:W-:Y:S05]  /*245f0*/  BSYNC B1 ;  /* 0x0000000000017941 */ /* 0x000fea0003800000 */
.L_x_1271:
        /* <DEDUP_REMOVED lines=10> */
.L_x_1274:
[----:B------:R-:W-:Y:S05]  /*246a0*/  BSYNC B1 ;  /* 0x0000000000017941 */ /* 0x000fea0003800000 */
.L_x_1273:
        /* <DEDUP_REMOVED lines=10> */
.L_x_1276:
[----:B------:R-:W-:Y:S05]  /*24750*/  BSYNC B1 ;  /* 0x0000000000017941 */ /* 0x000fea0003800000 */
.L_x_1275:
        /* <DEDUP_REMOVED lines=10> */
.L_x_1278:
[----:B------:R-:W-:Y:S05]  /*24800*/  BSYNC B1 ;  /* 0x0000000000017941 */ /* 0x000fea0003800000 */
.L_x_1277:
        /* <DEDUP_REMOVED lines=10> */
.L_x_1280:
[----:B------:R-:W-:Y:S05]  /*248b0*/  BSYNC B1 ;  /* 0x0000000000017941 */ /* 0x000fea0003800000 */
.L_x_1279:
        /* <DEDUP_REMOVED lines=10> */
.L_x_1282:
[----:B------:R-:W-:Y:S05]  /*24960*/  BSYNC B1 ;  /* 0x0000000000017941 */ /* 0x000fea0003800000 */
.L_x_1281:
        /* <DEDUP_REMOVED lines=10> */
.L_x_1284:
[----:B------:R-:W-:Y:S05]  /*24a10*/  BSYNC B1 ;  /* 0x0000000000017941 */ /* 0x000fea0003800000 */
.L_x_1283:
        /* <DEDUP_REMOVED lines=10> */
.L_x_1286:
[----:B------:R-:W-:Y:S05]  /*24ac0*/  BSYNC B1 ;  /* 0x0000000000017941 */ /* 0x000fea0003800000 */
.L_x_1285:
        /* <DEDUP_REMOVED lines=10> */
.L_x_1288:
[----:B------:R-:W-:Y:S05]  /*24b70*/  BSYNC B1 ;  /* 0x0000000000017941 */ /* 0x000fea0003800000 */
.L_x_1287:
        /* <DEDUP_REMOVED lines=10> */
.L_x_1290:
[----:B------:R-:W-:Y:S05]  /*24c20*/  BSYNC B1 ;  /* 0x0000000000017941 */ /* 0x000fea0003800000 */
.L_x_1289:
        /* <DEDUP_REMOVED lines=10> */
.L_x_1292:
[----:B------:R-:W-:Y:S05]  /*24cd0*/  BSYNC B1 ;  /* 0x0000000000017941 */ /* 0x000fea0003800000 */
.L_x_1291:
        /* <DEDUP_REMOVED lines=10> */
.L_x_1294:
[----:B------:R-:W-:Y:S05]  /*24d80*/  BSYNC B1 ;  /* 0x0000000000017941 */ /* 0x000fea0003800000 */
.L_x_1293:
        /* <DEDUP_REMOVED lines=10> */
.L_x_1296:
[----:B------:R-:W-:Y:S05]  /*24e30*/  BSYNC B1 ;  /* 0x0000000000017941 */ /* 0x000fea0003800000 */
.L_x_1295:
        /* <DEDUP_REMOVED lines=10> */
.L_x_1298:
[----:B------:R-:W-:Y:S05]  /*24ee0*/  BSYNC B1 ;  /* 0x0000000000017941 */ /* 0x000fea0003800000 */
.L_x_1297:
        /* <DEDUP_REMOVED lines=10> */
.L_x_1300:
[----:B------:R-:W-:Y:S05]  /*24f90*/  BSYNC B1 ;  /* 0x0000000000017941 */ /* 0x000fea0003800000 */
.L_x_1299:
        /* <DEDUP_REMOVED lines=10> */
.L_x_1302:
[----:B------:R-:W-:Y:S05]  /*25040*/  BSYNC B1 ;  /* 0x0000000000017941 */ /* 0x000fea0003800000 */
.L_x_1301:
        /* <DEDUP_REMOVED lines=10> */
.L_x_1304:
[----:B------:R-:W-:Y:S05]  /*250f0*/  BSYNC B1 ;  /* 0x0000000000017941 */ /* 0x000fea0003800000 */
.L_x_1303:
[----:B0----5:R-:W-:Y:S01]  /*25100*/  HADD2.F32 R13, -RZ, R3.H0_H0 ;  /* 0x20000003ff0d7230 */ /* 0x021fe20000004100 */
[----:B------:R-:W-:Y:S01]  /*25110*/  ISETP.GT.AND P3, PT, R0, 0x101, P2 ;  /* 0x000001010000780c */ /* 0x000fe20001764270 */
[----:B------:R-:W-:Y:S03]  /*25120*/  BSSY B1, `(.L_x_1305) ;  /* 0x0000007000017945 */ /* 0x000fe60003800000 */
[----:B------:R-:W-:-:S04]  /*25130*/  FMUL R13, R13, R16 ;  /* 0x000000100d0d7220 */ /* 0x000fc80000400000 */
[----:B------:R-:W-:-:S05]  /*25140*/  FFMA R13, R24, R2, R13 ;  /* 0x00000002180d7223 */ /* 0x000fca000000000d */
[----:B------:R-:W-:-:S05]  /*25150*/  F2FP.F16.F32.PACK_AB R13, RZ, R13 ;  /* 0x0000000dff0d723e */ /* 0x000fca00000000ff */
[----:B------:R0:W-:Y:S01]  /*25160*/  @P0 STG.E.U16 desc[UR36][R10.64+0x200], R13 ;  /* 0x0002000d0a000986 */ /* 0x0001e2000c101524 */
[----:B------:R-:W-:Y:S05]  /*25170*/  @!P3 BRA `(.L_x_1306) ;  /* 0x000000000004b947 */ /* 0x000fea0003800000 */
[----:B------:R0:W5:Y:S02]  /*25180*/  LDG.E.LTC128B.U16 R3, desc[UR36][R8.64+0x202] ;  /* 0x0002022408037981 */ /* 0x000164000c1e1520 */
.L_x_1306:
[----:B------:R-:W-:Y:S05]  /*25190*/  BSYNC B1 ;  /* 0x0000000000017941 */ /* 0x000fea0003800000 */
.L_x_1305:
        /* <DEDUP_REMOVED lines=9> */
.L_x_1308:
[----:B------:R-:W-:Y:S05]  /*25230*/  BSYNC B1 ;  /* 0x0000000000017941 */ /* 0x000fea0003800000 */
.L_x_1307:
[----:B-----5:R-:W-:Y:S01]  /*25240*/  HADD2.F32 R13, -RZ, R3.H0_H0 ;  /* 0x20000003ff0d7230 */ /* 0x020fe20000004100 */
        /* <DEDUP_REMOVED lines=8> */
.L_x_1310:
[----:B------:R-:W-:Y:S05]  /*252d0*/  BSYNC B1 ;  /* 0x0000000000017941 */ /* 0x000fea0003800000 */
.L_x_1309:
        /* <DEDUP_REMOVED lines=9> */
.L_x_1312:
[----:B------:R-:W-:Y:S05]  /*25370*/  BSYNC B1 ;  /* 0x0000000000017941 */ /* 0x000fea0003800000 */
.L_x_1311:
        /* <DEDUP_REMOVED lines=9> */
.L_x_1314:
[----:B------:R-:W-:Y:S05]  /*25410*/  BSYNC B1 ;  /* 0x0000000000017941 */ /* 0x000fea0003800000 */
.L_x_1313:
        /* <DEDUP_REMOVED lines=9> */
.L_x_1316:
[----:B------:R-:W-:Y:S05]  /*254b0*/  BSYNC B1 ;  /* 0x0000000000017941 */ /* 0x000fea0003800000 */
.L_x_1315:
        /* <DEDUP_REMOVED lines=9> */
.L_x_1318:
[----:B------:R-:W-:Y:S05]  /*25550*/  BSYNC B1 ;  /* 0x0000000000017941 */ /* 0x000fea0003800000 */
.L_x_1317:
        /* <DEDUP_REMOVED lines=9> */
.L_x_1320:
[----:B------:R-:W-:Y:S05]  /*255f0*/  BSYNC B1 ;  /* 0x0000000000017941 */ /* 0x000fea0003800000 */
.L_x_1319:
        /* <DEDUP_REMOVED lines=9> */
.L_x_1322:
[----:B------:R-:W-:Y:S05]  /*25690*/  BSYNC B1 ;  /* 0x0000000000017941 */ /* 0x000fea0003800000 */
.L_x_1321:
        /* <DEDUP_REMOVED lines=9> */
.L_x_1324:
[----:B------:R-:W-:Y:S05]  /*25730*/  BSYNC B1 ;  /* 0x0000000000017941 */ /* 0x000fea0003800000 */
.L_x_1323:
        /* <DEDUP_REMOVED lines=9> */
.L_x_1326:
[----:B------:R-:W-:Y:S05]  /*257d0*/  BSYNC B1 ;  /* 0x0000000000017941 */ /* 0x000fea0003800000 */
.L_x_1325:
        /* <DEDUP_REMOVED lines=9> */
.L_x_1328:
[----:B------:R-:W-:Y:S05]  /*25870*/  BSYNC B1 ;  /* 0x0000000000017941 */ /* 0x000fea0003800000 */
.L_x_1327:
        /* <DEDUP_REMOVED lines=9> */
.L_x_1330:
[----:B------:R-:W-:Y:S05]  /*25910*/  BSYNC B1 ;  /* 0x0000000000017941 */ /* 0x000fea0003800000 */
.L_x_1329:
        /* <DEDUP_REMOVED lines=9> */
.L_x_1332:
[----:B------:R-:W-:Y:S05]  /*259b0*/  BSYNC B1 ;  /* 0x0000000000017941 */ /* 0x000fea0003800000 */
.L_x_1331:
        /* <DEDUP_REMOVED lines=9> */
.L_x_1334:
[----:B------:R-:W-:Y:S05]  /*25a50*/  BSYNC B1 ;  /* 0x0000000000017941 */ /* 0x000fea0003800000 */
.L_x_1333:
        /* <DEDUP_REMOVED lines=9> */
.L_x_1336:
[----:B------:R-:W-:Y:S05]  /*25af0*/  BSYNC B1 ;  /* 0x0000000000017941 */ /* 0x000fea0003800000 */
.L_x_1335:
        /* <DEDUP_REMOVED lines=9> */
.L_x_1338:
[----:B------:R-:W-:Y:S05]  /*25b90*/  BSYNC B1 ;  /* 0x0000000000017941 */ /* 0x000fea0003800000 */
.L_x_1337:
        /* <DEDUP_REMOVED lines=9> */
.L_x_1340:
[----:B------:R-:W-:Y:S05]  /*25c30*/  BSYNC B1 ;  /* 0x0000000000017941 */ /* 0x000fea0003800000 */
.L_x_1339:
        /* <DEDUP_REMOVED lines=9> */
.L_x_1342:
[----:B------:R-:W-:Y:S05]  /*25cd0*/  BSYNC B1 ;  /* 0x0000000000017941 */ /* 0x000fea0003800000 */
.L_x_1341:
        /* <DEDUP_REMOVED lines=9> */
.L_x_1344:
[----:B------:R-:W-:Y:S05]  /*25d70*/  BSYNC B1 ;  /* 0x0000000000017941 */ /* 0x000fea0003800000 */
.L_x_1343:
        /* <DEDUP_REMOVED lines=9> */
.L_x_1346:
[----:B------:R-:W-:Y:S05]  /*25e10*/  BSYNC B1 ;  /* 0x0000000000017941 */ /* 0x000fea0003800000 */
.L_x_1345:
        /* <DEDUP_REMOVED lines=9> */
.L_x_1348:
[----:B------:R-:W-:Y:S05]  /*25eb0*/  BSYNC B1 ;  /* 0x0000000000017941 */ /* 0x000fea0003800000 */
.L_x_1347:
        /* <DEDUP_REMOVED lines=9> */
.L_x_1350:
[----:B------:R-:W-:Y:S05]  /*25f50*/  BSYNC B1 ;  /* 0x0000000000017941 */ /* 0x000fea0003800000 */
.L_x_1349:
        /* <DEDUP_REMOVED lines=9> */
.L_x_1352:
[----:B------:R-:W-:Y:S05]  /*25ff0*/  BSYNC B1 ;  /* 0x0000000000017941 */ /* 0x000fea0003800000 */
.L_x_1351:
        /* <DEDUP_REMOVED lines=9> */
.L_x_1354:
[----:B------:R-:W-:Y:S05]  /*26090*/  BSYNC B1 ;  /* 0x0000000000017941 */ /* 0x000fea0003800000 */
.L_x_1353:
        /* <DEDUP_REMOVED lines=9> */
.L_x_1356:
[----:B------:R-:W-:Y:S05]  /*26130*/  BSYNC B1 ;  /* 0x0000000000017941 */ /* 0x000fea0003800000 */
.L_x_1355:
        /* <DEDUP_REMOVED lines=9> */
.L_x_1358:
[----:B------:R-:W-:Y:S05]  /*261d0*/  BSYNC B1 ;  /* 0x0000000000017941 */ /* 0x000fea0003800000 */
.L_x_1357:
        /* <DEDUP_REMOVED lines=9> */
.L_x_1360:
[----:B------:R-:W-:Y:S05]  /*26270*/  BSYNC B1 ;  /* 0x0000000000017941 */ /* 0x000fea0003800000 */
.L_x_1359:
        /* <DEDUP_REMOVED lines=9> */
.L_x_1362:
[----:B------:R-:W-:Y:S05]  /*26310*/  BSYNC B1 ;  /* 0x0000000000017941 */ /* 0x000fea0003800000 */
.L_x_1361:
        /* <DEDUP_REMOVED lines=9> */
.L_x_1364:
[----:B------:R-:W-:Y:S05]  /*263b0*/  BSYNC B1 ;  /* 0x0000000000017941 */ /* 0x000fea0003800000 */
.L_x_1363:
        /* <DEDUP_REMOVED lines=9> */
.L_x_1366:
[----:B------:R-:W-:Y:S05]  /*26450*/  BSYNC B1 ;  /* 0x0000000000017941 */ /* 0x000fea0003800000 */
.L_x_1365:
        /* <DEDUP_REMOVED lines=9> */
.L_x_1368:
[----:B------:R-:W-:Y:S05]  /*264f0*/  BSYNC B1 ;  /* 0x0000000000017941 */ /* 0x000fea0003800000 */
.L_x_1367:
        /* <DEDUP_REMOVED lines=9> */
.L_x_1370:
[----:B------:R-:W-:Y:S05]  /*26590*/  BSYNC B1 ;  /* 0x0000000000017941 */ /* 0x000fea0003800000 */
.L_x_1369:
        /* <DEDUP_REMOVED lines=9> */
.L_x_1372:
[----:B------:R-:W-:Y:S05]  /*26630*/  BSYNC B1 ;  /* 0x0000000000017941 */ /* 0x000fea0003800000 */
.L_x_1371:
        /* <DEDUP_REMOVED lines=9> */
.L_x_1374:
[----:B------:R-:W-:Y:S05]  /*266d0*/  BSYNC B1 ;  /* 0x0000000000017941 */ /* 0x000fea0003800000 */
.L_x_1373:
        /* <DEDUP_REMOVED lines=9> */
.L_x_1376:
[----:B------:R-:W-:Y:S05]  /*26770*/  BSYNC B1 ;  /* 0x0000000000017941 */ /* 0x000fea0003800000 */
.L_x_1375:
        /* <DEDUP_REMOVED lines=9> */
.L_x_1378:
[----:B------:R-:W-:Y:S05]  /*26810*/  BSYNC B1 ;  /* 0x0000000000017941 */ /* 0x000fea0003800000 */
.L_x_1377:
        /* <DEDUP_REMOVED lines=9> */
.L_x_1380:
[----:B------:R-:W-:Y:S05]  /*268b0*/  BSYNC B1 ;  /* 0x0000000000017941 */ /* 0x000fea0003800000 */
.L_x_1379:
        /* <DEDUP_REMOVED lines=9> */
.L_x_1382:
[----:B------:R-:W-:Y:S05]  /*26950*/  BSYNC B1 ;  /* 0x0000000000017941 */ /* 0x000fea0003800000 */
.L_x_1381:
        /* <DEDUP_REMOVED lines=9> */
.L_x_1384:
[----:B------:R-:W-:Y:S05]  /*269f0*/  BSYNC B1 ;  /* 0x0000000000017941 */ /* 0x000fea0003800000 */
.L_x_1383:
        /* <DEDUP_REMOVED lines=9> */
.L_x_1386:
[----:B------:R-:W-:Y:S05]  /*26a90*/  BSYNC B1 ;  /* 0x0000000000017941 */ /* 0x000fea0003800000 */
.L_x_1385:
        /* <DEDUP_REMOVED lines=9> */
.L_x_1388:
[----:B------:R-:W-:Y:S05]  /*26b30*/  BSYNC B1 ;  /* 0x0000000000017941 */ /* 0x000fea0003800000 */
.L_x_1387:
        /* <DEDUP_REMOVED lines=9> */
.L_x_1390:
[----:B------:R-:W-:Y:S05]  /*26bd0*/  BSYNC B1 ;  /* 0x0000000000017941 */ /* 0x000fea0003800000 */
.L_x_1389:
        /* <DEDUP_REMOVED lines=9> */
.L_x_1392:
[----:B------:R-:W-:Y:S05]  /*26c70*/  BSYNC B1 ;  /* 0x0000000000017941 */ /* 0x000fea0003800000 */
.L_x_1391:
        /* <DEDUP_REMOVED lines=9> */
.L_x_1394:
[----:B------:R-:W-:Y:S05]  /*26d10*/  BSYNC B1 ;  /* 0x0000000000017941 */ /* 0x000fea0003800000 */
.L_x_1393:
        /* <DEDUP_REMOVED lines=9> */
.L_x_1396:
[----:B------:R-:W-:Y:S05]  /*26db0*/  BSYNC B1 ;  /* 0x0000000000017941 */ /* 0x000fea0003800000 */
.L_x_1395:
        /* <DEDUP_REMOVED lines=9> */
.L_x_1398:
[----:B------:R-:W-:Y:S05]  /*26e50*/  BSYNC B1 ;  /* 0x0000000000017941 */ /* 0x000fea0003800000 */
.L_x_1397:
        /* <DEDUP_REMOVED lines=9> */
.L_x_1400:
[----:B------:R-:W-:Y:S05]  /*26ef0*/  BSYNC B1 ;  /* 0x0000000000017941 */ /* 0x000fea0003800000 */
.L_x_1399:
        /* <DEDUP_REMOVED lines=9> */
.L_x_1402:
[----:B------:R-:W-:Y:S05]  /*26f90*/  BSYNC B1 ;  /* 0x0000000000017941 */ /* 0x000fea0003800000 */
.L_x_1401:
        /* <DEDUP_REMOVED lines=9> */
.L_x_1404:
[----:B------:R-:W-:Y:S05]  /*27030*/  BSYNC B1 ;  /* 0x0000000000017941 */ /* 0x000fea0003800000 */
.L_x_1403:
        /* <DEDUP_REMOVED lines=9> */
.L_x_1406:
[----:B------:R-:W-:Y:S05]  /*270d0*/  BSYNC B1 ;  /* 0x0000000000017941 */ /* 0x000fea0003800000 */
.L_x_1405:
        /* <DEDUP_REMOVED lines=9> */
.L_x_1408:
[----:B------:R-:W-:Y:S05]  /*27170*/  BSYNC B1 ;  /* 0x0000000000017941 */ /* 0x000fea0003800000 */
.L_x_1407:
        /* <DEDUP_REMOVED lines=9> */
.L_x_1410:
[----:B------:R-:W-:Y:S05]  /*27210*/  BSYNC B1 ;  /* 0x0000000000017941 */ /* 0x000fea0003800000 */
.L_x_1409:
        /* <DEDUP_REMOVED lines=9> */
.L_x_1412:
[----:B------:R-:W-:Y:S05]  /*272b0*/  BSYNC B1 ;  /* 0x0000000000017941 */ /* 0x000fea0003800000 */
.L_x_1411:
        /* <DEDUP_REMOVED lines=9> */
.L_x_1414:
[----:B------:R-:W-:Y:S05]  /*27350*/  BSYNC B1 ;  /* 0x0000000000017941 */ /* 0x000fea0003800000 */
.L_x_1413:
        /* <DEDUP_REMOVED lines=9> */
.L_x_1416:
[----:B------:R-:W-:Y:S05]  /*273f0*/  BSYNC B1 ;  /* 0x0000000000017941 */ /* 0x000fea0003800000 */
.L_x_1415:
        /* <DEDUP_REMOVED lines=9> */
.L_x_1418:
[----:B------:R-:W-:Y:S05]  /*27490*/  BSYNC B1 ;  /* 0x0000000000017941 */ /* 0x000fea0003800000 */
.L_x_1417:
        /* <DEDUP_REMOVED lines=9> */
.L_x_1420:
[----:B------:R-:W-:Y:S05]  /*27530*/  BSYNC B1 ;  /* 0x0000000000017941 */ /* 0x000fea0003800000 */
.L_x_1419:
        /* <DEDUP_REMOVED lines=9> */
.L_x_1422:
[----:B------:R-:W-:Y:S05]  /*275d0*/  BSYNC B1 ;  /* 0x0000000000017941 */ /* 0x000fea0003800000 */
.L_x_1421:
        /* <DEDUP_REMOVED lines=9> */
.L_x_1424:
[----:B------:R-:W-:Y:S05]  /*27670*/  BSYNC B1 ;  /* 0x0000000000017941 */ /* 0x000fea0003800000 */
.L_x_1423:
        /* <DEDUP_REMOVED lines=9> */
.L_x_1426:
[----:B------:R-:W-:Y:S05]  /*27710*/  BSYNC B1 ;  /* 0x0000000000017941 */ /* 0x000fea0003800000 */
.L_x_1425:
        /* <DEDUP_REMOVED lines=9> */
.L_x_1428:
[----:B------:R-:W-:Y:S05]  /*277b0*/  BSYNC B1 ;  /* 0x0000000000017941 */ /* 0x000fea0003800000 */
.L_x_1427:
        /* <DEDUP_REMOVED lines=9> */
.L_x_1430:
[----:B------:R-:W-:Y:S05]  /*27850*/  BSYNC B1 ;  /* 0x0000000000017941 */ /* 0x000fea0003800000 */
.L_x_1429:
        /* <DEDUP_REMOVED lines=9> */
.L_x_1432:
[----:B------:R-:W-:Y:S05]  /*278f0*/  BSYNC B1 ;  /* 0x0000000000017941 */ /* 0x000fea0003800000 */
.L_x_1431:
        /* <DEDUP_REMOVED lines=9> */
.L_x_1434:
[----:B------:R-:W-:Y:S05]  /*27990*/  BSYNC B1 ;  /* 0x0000000000017941 */ /* 0x000fea0003800000 */
.L_x_1433:
        /* <DEDUP_REMOVED lines=9> */
.L_x_1436:
[----:B------:R-:W-:Y:S05]  /*27a30*/  BSYNC B1 ;  /* 0x0000000000017941 */ /* 0x000fea0003800000 */
.L_x_1435:
        /* <DEDUP_REMOVED lines=9> */
.L_x_1438:
[----:B------:R-:W-:Y:S05]  /*27ad0*/  BSYNC B1 ;  /* 0x0000000000017941 */ /* 0x000fea0003800000 */
.L_x_1437:
        /* <DEDUP_REMOVED lines=9> */
.L_x_1440:
[----:B------:R-:W-:Y:S05]  /*27b70*/  BSYNC B1 ;  /* 0x0000000000017941 */ /* 0x000fea0003800000 */
.L_x_1439:
        /* <DEDUP_REMOVED lines=9> */
.L_x_1442:
[----:B------:R-:W-:Y:S05]  /*27c10*/  BSYNC B1 ;  /* 0x0000000000017941 */ /* 0x000fea0003800000 */
.L_x_1441:
        /* <DEDUP_REMOVED lines=9> */
.L_x_1444:
[----:B------:R-:W-:Y:S05]  /*27cb0*/  BSYNC B1 ;  /* 0x0000000000017941 */ /* 0x000fea0003800000 */
.L_x_1443:
        /* <DEDUP_REMOVED lines=9> */
.L_x_1446:
[----:B------:R-:W-:Y:S05]  /*27d50*/  BSYNC B1 ;  /* 0x0000000000017941 */ /* 0x000fea0003800000 */
.L_x_1445:
        /* <DEDUP_REMOVED lines=9> */
.L_x_1448:
[----:B------:R-:W-:Y:S05]  /*27df0*/  BSYNC B1 ;  /* 0x0000000000017941 */ /* 0x000fea0003800000 */
.L_x_1447:
        /* <DEDUP_REMOVED lines=9> */
.L_x_1450:
[----:B------:R-:W-:Y:S05]  /*27e90*/  BSYNC B1 ;  /* 0x0000000000017941 */ /* 0x000fea0003800000 */
.L_x_1449:
        /* <DEDUP_REMOVED lines=9> */
.L_x_1452:
[----:B------:R-:W-:Y:S05]  /*27f30*/  BSYNC B1 ;  /* 0x0000000000017941 */ /* 0x000fea0003800000 */
.L_x_1451:
        /* <DEDUP_REMOVED lines=9> */
.L_x_1454:
[----:B------:R-:W-:Y:S05]  /*27fd0*/  BSYNC B1 ;  /* 0x0000000000017941 */ /* 0x000fea0003800000 */
.L_x_1453:
        /* <DEDUP_REMOVED lines=9> */
.L_x_1456:
[----:B------:R-:W-:Y:S05]  /*28070*/  BSYNC B1 ;  /* 0x0000000000017941 */ /* 0x000fea0003800000 */
.L_x_1455:
        /* <DEDUP_REMOVED lines=9> */
.L_x_1458:
[----:B------:R-:W-:Y:S05]  /*28110*/  BSYNC B1 ;  /* 0x0000000000017941 */ /* 0x000fea0003800000 */
.L_x_1457:
        /* <DEDUP_REMOVED lines=9> */
.L_x_1460:
[----:B------:R-:W-:Y:S05]  /*281b0*/  BSYNC B1 ;  /* 0x0000000000017941 */ /* 0x000fea0003800000 */
.L_x_1459:
        /* <DEDUP_REMOVED lines=9> */
.L_x_1462:
[----:B------:R-:W-:Y:S05]  /*28250*/  BSYNC B1 ;  /* 0x0000000000017941 */ /* 0x000fea0003800000 */
.L_x_1461:
        /* <DEDUP_REMOVED lines=9> */
.L_x_1464:
[----:B------:R-:W-:Y:S05]  /*282f0*/  BSYNC B1 ;  /* 0x0000000000017941 */ /* 0x000fea0003800000 */
.L_x_1463:
        /* <DEDUP_REMOVED lines=9> */
.L_x_1466:
[----:B------:R-:W-:Y:S05]  /*28390*/  BSYNC B1 ;  /* 0x0000000000017941 */ /* 0x000fea0003800000 */
.L_x_1465:
        /* <DEDUP_REMOVED lines=9> */
.L_x_1468:
[----:B------:R-:W-:Y:S05]  /*28430*/  BSYNC B1 ;  /* 0x0000000000017941 */ /* 0x000fea0003800000 */
.L_x_1467:
        /* <DEDUP_REMOVED lines=9> */
.L_x_1470:
[----:B------:R-:W-:Y:S05]  /*284d0*/  BSYNC B1 ;  /* 0x0000000000017941 */ /* 0x000fea0003800000 */
.L_x_1469:
        /* <DEDUP_REMOVED lines=9> */
.L_x_1472:
[----:B------:R-:W-:Y:S05]  /*28570*/  BSYNC B1 ;  /* 0x0000000000017941 */ /* 0x000fea0003800000 */
.L_x_1471:
        /* <DEDUP_REMOVED lines=9> */
.L_x_1474:
[----:B------:R-:W-:Y:S05]  /*28610*/  BSYNC B1 ;  /* 0x0000000000017941 */ /* 0x000fea0003800000 */
.L_x_1473:
        /* <DEDUP_REMOVED lines=9> */
.L_x_1476:
[----:B------:R-:W-:Y:S05]  /*286b0*/  BSYNC B1 ;  /* 0x0000000000017941 */ /* 0x000fea0003800000 */
.L_x_1475:
        /* <DEDUP_REMOVED lines=9> */
.L_x_1478:
[----:B------:R-:W-:Y:S05]  /*28750*/  BSYNC B1 ;  /* 0x0000000000017941 */ /* 0x000fea0003800000 */
.L_x_1477:
        /* <DEDUP_REMOVED lines=9> */
.L_x_1480:
[----:B------:R-:W-:Y:S05]  /*287f0*/  BSYNC B1 ;  /* 0x0000000000017941 */ /* 0x000fea0003800000 */
.L_x_1479:
        /* <DEDUP_REMOVED lines=9> */
.L_x_1482:
[----:B------:R-:W-:Y:S05]  /*28890*/  BSYNC B1 ;  /* 0x0000000000017941 */ /* 0x000fea0003800000 */
.L_x_1481:
        /* <DEDUP_REMOVED lines=9> */
.L_x_1484:
[----:B------:R-:W-:Y:S05]  /*28930*/  BSYNC B1 ;  /* 0x0000000000017941 */ /* 0x000fea0003800000 */
.L_x_1483:
        /* <DEDUP_REMOVED lines=9> */
.L_x_1486:
[----:B------:R-:W-:Y:S05]  /*289d0*/  BSYNC B1 ;  /* 0x0000000000017941 */ /* 0x000fea0003800000 */
.L_x_1485:
        /* <DEDUP_REMOVED lines=9> */
.L_x_1488:
[----:B------:R-:W-:Y:S05]  /*28a70*/  BSYNC B1 ;  /* 0x0000000000017941 */ /* 0x000fea0003800000 */
.L_x_1487:
        /* <DEDUP_REMOVED lines=9> */
.L_x_1490:
[----:B------:R-:W-:Y:S05]  /*28b10*/  BSYNC B1 ;  /* 0x0000000000017941 */ /* 0x000fea0003800000 */
.L_x_1489:
        /* <DEDUP_REMOVED lines=9> */
.L_x_1492:
[----:B------:R-:W-:Y:S05]  /*28bb0*/  BSYNC B1 ;  /* 0x0000000000017941 */ /* 0x000fea0003800000 */
.L_x_1491:
        /* <DEDUP_REMOVED lines=9> */
.L_x_1494:
[----:B------:R-:W-:Y:S05]  /*28c50*/  BSYNC B1 ;  /* 0x0000000000017941 */ /* 0x000fea0003800000 */
.L_x_1493:
        /* <DEDUP_REMOVED lines=9> */
.L_x_1496:
[----:B------:R-:W-:Y:S05]  /*28cf0*/  BSYNC B1 ;  /* 0x0000000000017941 */ /* 0x000fea0003800000 */
.L_x_1495:
        /* <DEDUP_REMOVED lines=9> */
.L_x_1498:
[----:B------:R-:W-:Y:S05]  /*28d90*/  BSYNC B1 ;  /* 0x0000000000017941 */ /* 0x000fea0003800000 */
.L_x_1497:
        /* <DEDUP_REMOVED lines=9> */
.L_x_1500:
[----:B------:R-:W-:Y:S05]  /*28e30*/  BSYNC B1 ;  /* 0x0000000000017941 */ /* 0x000fea0003800000 */
.L_x_1499:
        /* <DEDUP_REMOVED lines=9> */
.L_x_1502:
[----:B------:R-:W-:Y:S05]  /*28ed0*/  BSYNC B1 ;  /* 0x0000000000017941 */ /* 0x000fea0003800000 */
.L_x_1501:
        /* <DEDUP_REMOVED lines=9> */
.L_x_1504:
[----:B------:R-:W-:Y:S05]  /*28f70*/  BSYNC B1 ;  /* 0x0000000000017941 */ /* 0x000fea0003800000 */
.L_x_1503:
        /* <DEDUP_REMOVED lines=9> */
.L_x_1506:
[----:B------:R-:W-:Y:S05]  /*29010*/  BSYNC B1 ;  /* 0x0000000000017941 */ /* 0x000fea0003800000 */
.L_x_1505:
        /* <DEDUP_REMOVED lines=9> */
.L_x_1508:
[----:B------:R-:W-:Y:S05]  /*290b0*/  BSYNC B1 ;  /* 0x0000000000017941 */ /* 0x000fea0003800000 */
.L_x_1507:
        /* <DEDUP_REMOVED lines=9> */
.L_x_1510:
[----:B------:R-:W-:Y:S05]  /*29150*/  BSYNC B1 ;  /* 0x0000000000017941 */ /* 0x000fea0003800000 */
.L_x_1509:
        /* <DEDUP_REMOVED lines=9> */
.L_x_1512:
[----:B------:R-:W-:Y:S05]  /*291f0*/  BSYNC B1 ;  /* 0x0000000000017941 */ /* 0x000fea0003800000 */
.L_x_1511:
        /* <DEDUP_REMOVED lines=9> */
.L_x_1514:
[----:B------:R-:W-:Y:S05]  /*29290*/  BSYNC B1 ;  /* 0x0000000000017941 */ /* 0x000fea0003800000 */
.L_x_1513:
        /* <DEDUP_REMOVED lines=9> */
.L_x_1516:
[----:B------:R-:W-:Y:S05]  /*29330*/  BSYNC B1 ;  /* 0x0000000000017941 */ /* 0x000fea0003800000 */
.L_x_1515:
        /* <DEDUP_REMOVED lines=9> */
.L_x_1518:
[----:B------:R-:W-:Y:S05]  /*293d0*/  BSYNC B1 ;  /* 0x0000000000017941 */ /* 0x000fea0003800000 */
.L_x_1517:
        /* <DEDUP_REMOVED lines=9> */
.L_x_1520:
[----:B------:R-:W-:Y:S05]  /*29470*/  BSYNC B1 ;  /* 0x0000000000017941 */ /* 0x000fea0003800000 */
.L_x_1519:
        /* <DEDUP_REMOVED lines=9> */
.L_x_1522:
[----:B------:R-:W-:Y:S05]  /*29510*/  BSYNC B1 ;  /* 0x0000000000017941 */ /* 0x000fea0003800000 */
.L_x_1521:
        /* <DEDUP_REMOVED lines=9> */
.L_x_1524:
[----:B------:R-:W-:Y:S05]  /*295b0*/  BSYNC B1 ;  /* 0x0000000000017941 */ /* 0x000fea0003800000 */
.L_x_1523:
        /* <DEDUP_REMOVED lines=9> */
.L_x_1526:
[----:B------:R-:W-:Y:S05]  /*29650*/  BSYNC B1 ;  /* 0x0000000000017941 */ /* 0x000fea0003800000 */
.L_x_1525:
        /* <DEDUP_REMOVED lines=9> */
.L_x_1528:
[----:B------:R-:W-:Y:S05]  /*296f0*/  BSYNC B1 ;  /* 0x0000000000017941 */ /* 0x000fea0003800000 */
.L_x_1527:
        /* <DEDUP_REMOVED lines=9> */
.L_x_1530:
[----:B------:R-:W-:Y:S05]  /*29790*/  BSYNC B1 ;  /* 0x0000000000017941 */ /* 0x000fea0003800000 */
.L_x_1529:
        /* <DEDUP_REMOVED lines=9> */
.L_x_1532:
[----:B------:R-:W-:Y:S05]  /*29830*/  BSYNC B1 ;  /* 0x0000000000017941 */ /* 0x000fea0003800000 */
.L_x_1531:
        /* <DEDUP_REMOVED lines=9> */
.L_x_1534:
[----:B------:R-:W-:Y:S05]  /*298d0*/  BSYNC B1 ;  /* 0x0000000000017941 */ /* 0x000fea0003800000 */
.L_x_1533:
        /* <DEDUP_REMOVED lines=9> */
.L_x_1536:
[----:B------:R-:W-:Y:S05]  /*29970*/  BSYNC B1 ;  /* 0x0000000000017941 */ /* 0x000fea0003800000 */
.L_x_1535:
        /* <DEDUP_REMOVED lines=9> */
.L_x_1538:
[----:B------:R-:W-:Y:S05]  /*29a10*/  BSYNC B1 ;  /* 0x0000000000017941 */ /* 0x000fea0003800000 */
.L_x_1537:
        /* <DEDUP_REMOVED lines=9> */
.L_x_1540:
[----:B------:R-:W-:Y:S05]  /*29ab0*/  BSYNC B1 ;  /* 0x0000000000017941 */ /* 0x000fea0003800000 */
.L_x_1539:
        /* <DEDUP_REMOVED lines=9> */
.L_x_1542:
[----:B------:R-:W-:Y:S05]  /*29b50*/  BSYNC B1 ;  /* 0x0000000000017941 */ /* 0x000fea0003800000 */
.L_x_1541:
        /* <DEDUP_REMOVED lines=9> */
.L_x_1544:
[----:B------:R-:W-:Y:S05]  /*29bf0*/  BSYNC B1 ;  /* 0x0000000000017941 */ /* 0x000fea0003800000 */
.L_x_1543:
        /* <DEDUP_REMOVED lines=9> */
.L_x_1546:
[----:B------:R-:W-:Y:S05]  /*29c90*/  BSYNC B1 ;  /* 0x0000000000017941 */ /* 0x000fea0003800000 */
.L_x_1545:
        /* <DEDUP_REMOVED lines=9> */
.L_x_1548:
[----:B------:R-:W-:Y:S05]  /*29d30*/  BSYNC B1 ;  /* 0x0000000000017941 */ /* 0x000fea0003800000 */
.L_x_1547:
        /* <DEDUP_REMOVED lines=9> */
.L_x_1550:
[----:B------:R-:W-:Y:S05]  /*29dd0*/  BSYNC B1 ;  /* 0x0000000000017941 */ /* 0x000fea0003800000 */
.L_x_1549:
        /* <DEDUP_REMOVED lines=9> */
.L_x_1552:
[----:B------:R-:W-:Y:S05]  /*29e70*/  BSYNC B1 ;  /* 0x0000000000017941 */ /* 0x000fea0003800000 */
.L_x_1551:
        /* <DEDUP_REMOVED lines=9> */
.L_x_1554:
[----:B------:R-:W-:Y:S05]  /*29f10*/  BSYNC B1 ;  /* 0x0000000000017941 */ /* 0x000fea0003800000 */
.L_x_1553:
[----:B0--345:R-:W-:Y:S01]  /*29f20*/  HADD2.F32 R9, -RZ, R3.H0_H0 ;  /* 0x20000003ff097230 */ /* 0x039fe20000004100 */
        /* <DEDUP_REMOVED lines=8> */
.L_x_1556:
[----:B------:R-:W-:Y:S05]  /*29fb0*/  BSYNC B1 ;  /* 0x0000000000017941 */ /* 0x000fea0003800000 */
.L_x_1555:
        /* <DEDUP_REMOVED lines=9> */
.L_x_1558:
[----:B------:R-:W-:Y:S05]  /*2a050*/  BSYNC B1 ;  /* 0x0000000000017941 */ /* 0x000fea0003800000 */
.L_x_1557:
[----:B------:R-:W-:Y:S05]  /*2a060*/  @!P1 BRA `(.L_x_1559) ;  /* 0x00000124002c9947 */ /* 0x000fea0003800000 */
[----:B-----5:R-:W-:-:S05]  /*2a070*/  HADD2.F32 R3, -RZ, R3.H0_H0 ;  /* 0x20000003ff037230 */ /* 0x020fca0000004100 */
[----:B------:R-:W-:-:S04]  /*2a080*/  FMUL R0, R3, R16 ;  /* 0x0000001003007220 */ /* 0x000fc80000400000 */
[----:B------:R-:W-:-:S05]  /*2a090*/  FFMA R0, R151, R2, R0 ;  /* 0x0000000297007223 */ /* 0x000fca0000000000 */
[----:B------:R-:W-:-:S05]  /*2a0a0*/  F2FP.F16.F32.PACK_AB R0, RZ, R0 ;  /* 0x00000000ff00723e */ /* 0x000fca00000000ff */
[----:B------:R0:W-:Y:S01]  /*2a0b0*/  STG.E.U16 desc[UR36][R4.64+0x3f2], R0 ;  /* 0x0003f20004007986 */ /* 0x0001e2000c101524 */
[----:B------:R-:W-:Y:S05]  /*2a0c0*/  BRA `(.L_x_1559) ;  /* 0x0000012400147947 */ /* 0x000fea0003800000 */
.L_x_30:
[----:B------:R-:W2:Y:S01]  /*2a0d0*/  LDL.LU R4, [R1+0x800] ;  /* 0x0008000001047983 */ /* 0x000ea20000300800 */
[----:B------:R-:W-:-:S03]  /*2a0e0*/  ULDC.64 UR4, c[0x0][0x5c0] ;  /* 0x0001700000047ab9 */ /* 0x000fc60000000a00 */
[----:B------:R-:W3:Y:S04]  /*2a0f0*/  LDL.LU R5, [R1+0x804] ;  /* 0x0008040001057983 */ /* 0x000ee80000300800 */
[----:B------:R-:W4:Y:S04]  /*2a100*/  LDL.LU R14, [R1+0x808] ;  /* 0x00080800010e7983 */ /* 0x000f280000300800 */
[----:B------:R-:W5:Y:S04]  /*2a110*/  LDL.LU R235, [R1+0x894] ;  /* 0x0008940001eb7983 */ /* 0x000f680000300800 */
        /* <DEDUP_REMOVED lines=63> */
[----:B------:R-:W5:Y:S01]  /*2a510*/  LDL.LU R193, [R1+0x994] ;  /* 0x0009940001c17983 */ /* 0x000f620000300800 */
[----:B------:R-:W-:-:S03]  /*2a520*/  LEA R12, P1, R8, UR4, 0x1 ;  /* 0x00000004080c7c11 */ /* 0x000fc6000f8208ff */
[----:B------:R-:W5:Y:S04]  /*2a530*/  LDL.LU R192, [R1+0x998] ;  /* 0x0009980001c07983 */ /* 0x000f680000300800 */
[----:B------:R-:W5:Y:S04]  /*2a540*/  LDL.LU R194, [R1+0x99c] ;  /* 0x00099c0001c27983 */ /* 0x000f680000300800 */
[----:B------:R-:W5:Y:S04]  /*2a550*/  LDL.LU R195, [R1+0x9a0] ;  /* 0x0009a00001c37983 */ /* 0x000f680000300800 */
[----:B------:R-:W5:Y:S01]  /*2a560*/  LDL.LU R197, [R1+0x9a4] ;  /* 0x0009a40001c57983 */ /* 0x000f620000300800 */
[----:B------:R-:W-:-:S03]  /*2a570*/  LEA.HI.X R13, R8, UR5, R19, 0x1, P1 ;  /* 0x00000005080d7c11 */ /* 0x000fc600088f0c13 */
[----:B------:R-:W5:Y:S04]  /*2a580*/  LDL.LU R196, [R1+0x9a8] ;  /* 0x0009a80001c47983 */ /* 0x000f680000300800 */
[----:B------:R-:W5:Y:S04]  /*2a590*/  LDL.LU R198, [R1+0x9ac] ;  /* 0x0009ac0001c67983 */ /* 0x000f680000300800 */
[----:B------:R-:W5:Y:S01]  /*2a5a0*/  LDL.LU R199, [R1+0x9b0] ;  /* 0x0009b00001c77983 */ /* 0x000f620000300800 */
[----:B--2---:R-:W-:-:S03]  /*2a5b0*/  FMUL R4, R4, R2 ;  /* 0x0000000204047220 */ /* 0x004fc60000400000 */
[----:B------:R-:W2:Y:S01]  /*2a5c0*/  LDL.LU R201, [R1+0x9b4] ;  /* 0x0009b40001c97983 */ /* 0x000ea20000300800 */
[----:B------:R-:W-:Y:S02]  /*2a5d0*/  ISETP.GT.AND P1, PT, R0, 0x1, P0 ;  /* 0x000000010000780c */ /* 0x000fe40000724270 */
[----:B------:R-:W-:Y:S01]  /*2a5e0*/  F2FP.F16.F32.PACK_AB R4, RZ, R4 ;  /* 0x00000004ff04723e */ /* 0x000fe200000000ff */
[----:B------:R-:W2:Y:S04]  /*2a5f0*/  LDL.LU R200, [R1+0x9b8] ;  /* 0x0009b80001c87983 */ /* 0x000ea80000300800 */
[----:B------:R-:W2:Y:S04]  /*2a600*/  LDL.LU R202, [R1+0x9bc] ;  /* 0x0009bc0001ca7983 */ /* 0x000ea80000300800 */
[----:B------:R-:W2:Y:S04]  /*2a610*/  LDL.LU R203, [R1+0x9c0] ;  /* 0x0009c00001cb7983 */ /* 0x000ea80000300800 */
[----:B------:R-:W2:Y:S04]  /*2a620*/  LDL.LU R205, [R1+0x9c4] ;  /* 0x0009c40001cd7983 */ /* 0x000ea80000300800 */
[----:B------:R-:W2:Y:S04]  /*2a630*/  LDL.LU R204, [R1+0x9c8] ;  /* 0x0009c80001cc7983 */ /* 0x000ea80000300800 */
[----:B------:R3:W-:Y:S04]  /*2a640*/  @P2 STG.E.U16 desc[UR36][R12.64], R4 ;  /* 0x000000040c002986 */ /* 0x0007e8000c101524 */
[----:B------:R-:W2:Y:S04]  /*2a650*/  LDL.LU R206, [R1+0x9cc] ;  /* 0x0009cc0001ce7983 */ /* 0x000ea80000300800 */
[----:B------:R-:W2:Y:S01]  /*2a660*/  LDL.LU R207, [R1+0x9d0] ;  /* 0x0009d00001cf7983 */ /* 0x000ea20000300800 */
[----:B---3--:R-:W-:-:S03]  /*2a670*/  FMUL R4, R5, R2 ;  /* 0x0000000205047220 */ /* 0x008fc60000400000 */
[----:B------:R-:W3:Y:S04]  /*2a680*/  LDL.LU R209, [R1+0x9d4] ;  /* 0x0009d40001d17983 */ /* 0x000ee80000300800 */
[----:B------:R-:W3:Y:S01]  /*2a690*/  LDL.LU R208, [R1+0x9d8] ;  /* 0x0009d80001d07983 */ /* 0x000ee20000300800 */
[----:B------:R-:W-:-:S03]  /*2a6a0*/  F2FP.F16.F32.PACK_AB R4, RZ, R4 ;  /* 0x00000004ff04723e */ /* 0x000fc600000000ff */
[----:B------:R-:W3:Y:S04]  /*2a6b0*/  LDL.LU R210, [R1+0x9dc] ;  /* 0x0009dc0001d27983 */ /* 0x000ee80000300800 */
[----:B------:R-:W3:Y:S01]  /*2a6c0*/  LDL.LU R211, [R1+0x9e0] ;  /* 0x0009e00001d37983 */ /* 0x000ee20000300800 */
[----:B------:R-:W-:-:S03]  /*2a6d0*/  PRMT R6, R4, 0x7610, R6 ;  /* 0x0000761004067816 */ /* 0x000fc60000000006 */
[----:B------:R-:W3:Y:S01]  /*2a6e0*/  LDL.LU R213, [R1+0x9e4] ;  /* 0x0009e40001d57983 */ /* 0x000ee20000300800 */
[----:B------:R-:W-:-:S03]  /*2a6f0*/  @P1 IMAD.MOV.U32 R4, RZ, RZ, R12 ;  /* 0x000000ffff041224 */ /* 0x000fc600078e000c */
[----:B------:R-:W3:Y:S01]  /*2a700*/  LDL.LU R212, [R1+0x9e8] ;  /* 0x0009e80001d47983 */ /* 0x000ee20000300800 */
[----:B------:R-:W-:-:S03]  /*2a710*/  @P1 IMAD.MOV.U32 R5, RZ, RZ, R13 ;  /* 0x000000ffff051224 */ /* 0x000fc600078e000d */
[----:B------:R-:W3:Y:S04]  /*2a720*/  LDL.LU R214, [R1+0x9ec] ;  /* 0x0009ec0001d67983 */ /* 0x000ee80000300800 */
[----:B------:R-:W3:Y:S04]  /*2a730*/  LDL.LU R215, [R1+0x9f0] ;  /* 0x0009f00001d77983 */ /* 0x000ee80000300800 */
[----:B------:R-:W3:Y:S04]  /*2a740*/  LDL.LU R217, [R1+0x9f4] ;  /* 0x0009f40001d97983 */ /* 0x000ee80000300800 */
[----:B------:R-:W3:Y:S04]  /*2a750*/  LDL.LU R216, [R1+0x9f8] ;  /* 0x0009f80001d87983 */ /* 0x000ee80000300800 */
[----:B------:R-:W3:Y:S04]  /*2a760*/  LDL.LU R218, [R1+0x9fc] ;  /* 0x0009fc0001da7983 */ /* 0x000ee80000300800 */
[----:B------:R-:W3:Y:S04]  /*2a770*/  LDL.LU R8, [R1+0x888] ;  /* 0x0008880001087983 */ /* 0x000ee80000300800 */
[----:B------:R-:W3:Y:S04]  /*2a780*/  LDL.LU R9, [R1+0x88c] ;  /* 0x00088c0001097983 */ /* 0x000ee80000300800 */
[----:B------:R-:W3:Y:S04]  /*2a790*/  LDL.LU R19, [R1+0x890] ;  /* 0x0008900001137983 */ /* 0x000ee80000300800 */
[----:B------:R0:W-:Y:S04]  /*2a7a0*/  @P1 STG.E.U16 desc[UR36][R4.64+0x2], R6 ;  /* 0x0000020604001986 */ /* 0x0001e8000c101524 */
[----:B0-----:R-:W5:Y:S01]  /*2a7b0*/  LDL.LU R5, [R1+0x80c] ;  /* 0x00080c0001057983 */ /* 0x001f620000300800 */
[----:B------:R-:W-:Y:S01]  /*2a7c0*/  ISETP.GT.AND P5, PT, R3, 0x8, PT ;  /* 0x000000080300780c */ /* 0x000fe20003fa4270 */
[----:B------:R-:W-:Y:S01]  /*2a7d0*/  USHF.L.U32 UR5, UR8, 0x4, URZ ;  /* 0x0000000408057899 */ /* 0x000fe2000800063f */
[----:B----4-:R-:W-:Y:S01]  /*2a7e0*/  FMUL R4, R14, R2 ;  /* 0x000000020e047220 */ /* 0x010fe20000400000 */
[----:B------:R-:W-:Y:S01]  /*2a7f0*/  USHF.L.U64.HI UR4, UR8, 0x4, UR9 ;  /* 0x0000000408047899 */ /* 0x000fe20008010209 */
[----:B------:R-:W-:-:S03]  /*2a800*/  ISETP.GT.AND P1, PT, R0, RZ, P5 ;  /* 0x000000ff0000720c */ /* 0x000fc60002f24270 */
[----:B------:R-:W-:Y:S02]  /*2a810*/  IADD3 R14, P2, R12, UR5, RZ ;  /* 0x000000050c0e7c10 */ /* 0x000fe4000ff5e0ff */
[----:B------:R-:W-:Y:S02]  /*2a820*/  F2FP.F16.F32.PACK_AB R4, RZ, R4 ;  /* 0x00000004ff04723e */ /* 0x000fe400000000ff */
[----:B------:R-:W-:-:S06]  /*2a830*/  IADD3.X R15, R13, UR4, RZ, P2, !PT ;  /* 0x000000040d0f7c10 */ /* 0x000fcc00097fe4ff */
[----:B------:R5:W-:Y:S01]  /*2a840*/  @P1 STG.E.U16 desc[UR36][R14.64], R4 ;  /* 0x000000040e001986 */ /* 0x000be2000c101524 */
[----:B------:R-:W-:Y:S01]  /*2a850*/  ISETP.GT.AND P1, PT, R0, 0x1, P5 ;  /* 0x000000010000780c */ /* 0x000fe20002f24270 */
[----:B-----5:R-:W-:-:S12]  /*2a860*/  FMUL R4, R5, R2 ;  /* 0x0000000205047220 */ /* 0x020fd80000400000 */
[----:B------:R-:W-:Y:S01]  /*2a870*/  @P1 IMAD.MOV.U32 R5, RZ, RZ, R15 ;  /* 0x000000ffff051224 */ /* 0x000fe200078e000f */
[----:B------:R-:W-:-:S04]  /*2a880*/  F2FP.F16.F32.PACK_AB R4, RZ, R4 ;  /* 0x00000004ff04723e */ /* 0x000fc800000000ff */
[----:B------:R-:W-:Y:S01]  /*2a890*/  PRMT R6, R4, 0x7610, R6 ;  /* 0x0000761004067816 */ /* 0x000fe20000000006 */
[----:B------:R-:W-:-:S05]  /*2a8a0*/  @P1 IMAD.MOV.U32 R4, RZ, RZ, R14 ;  /* 0x000000ffff041224 */ /* 0x000fca00078e000e */
[----:B------:R0:W-:Y:S04]  /*2a8b0*/  @P1 STG.E.U16 desc[UR36][R4.64+0x2], R6 ;  /* 0x0000020604001986 */ /* 0x0001e8000c101524 */
[----:B0-----:R-:W4:Y:S01]  /*2a8c0*/  LDL.LU R5, [R1+0x810] ;  /* 0x0008100001057983 */ /* 0x001f220000300800 */
[----:B------:R-:W-:Y:S01]  /*2a8d0*/  ISETP.GT.AND P1, PT, R0, 0x8, P0 ;  /* 0x000000080000780c */ /* 0x000fe20000724270 */
[----:B----4-:R-:W-:-:S12]  /*2a8e0*/  FMUL R4, R5, R2 ;  /* 0x0000000205047220 */ /* 0x010fd80000400000 */
        /* <DEDUP_REMOVED lines=230> */
[C---:B------:R-:W-:Y:S01]  /*2b750*/  ISETP.GT.AND P1, PT, R0.reuse, 0x41, P0 ;  /* 0x000000410000780c */ /* 0x040fe20000724270 */
[-C--:B------:R-:W-:Y:S01]  /*2b760*/  FMUL R7, R7, R2.reuse ;  /* 0x0000000207077220 */ /* 0x080fe20000400000 */
[C---:B------:R-:W-:Y:S01]  /*2b770*/  ISETP.GT.AND P2, PT, R0.reuse, 0x58, P5 ;  /* 0x000000580000780c */ /* 0x040fe20002f44270 */
[-C--:B------:R-:W-:Y:S01]  /*2b780*/  FMUL R17, R17, R2.reuse ;  /* 0x0000000211117220 */ /* 0x080fe20000400000 */
[----:B------:R-:W-:Y:S01]  /*2b790*/  ISETP.GT.AND P3, PT, R0, 0x59, P5 ;  /* 0x000000590000780c */ /* 0x000fe20002f64270 */
[-C--:B------:R-:W-:Y:S01]  /*2b7a0*/  FMUL R10, R10, R2.reuse ;  /* 0x000000020a0a7220 */ /* 0x080fe20000400000 */
[----:B------:R-:W-:Y:S01]  /*2b7b0*/  ISETP.GT.AND P4, PT, R0, 0x61, P0 ;  /* 0x000000610000780c */ /* 0x000fe20000784270 */
[-C--:B------:R-:W-:Y:S01]  /*2b7c0*/  FMUL R11, R11, R2.reuse ;  /* 0x000000020b0b7220 */ /* 0x080fe20000400000 */
[----:B------:R-:W-:Y:S01]  /*2b7d0*/  F2FP.F16.F32.PACK_AB R7, RZ, R7 ;  /* 0x00000007ff07723e */ /* 0x000fe200000000ff */
[-C--:B------:R-:W-:Y:S01]  /*2b7e0*/  FMUL R18, R18, R2.reuse ;  /* 0x0000000212127220 */ /* 0x080fe20000400000 */
        /* <DEDUP_REMOVED lines=51> */
[-C--:B--2---:R-:W-:Y:S01]  /*2bb20*/  FMUL R201, R201, R2.reuse ;  /* 0x00000002c9c97220 */ /* 0x084fe20000400000 */
[-C--:B------:R-:W-:Y:S01]  /*2bb30*/  FMUL R199, R199, R2.reuse ;  /* 0x00000002c7c77220 */ /* 0x080fe20000400000 */
[-C--:B------:R-:W-:Y:S01]  /*2bb40*/  FMUL R200, R200, R2.reuse ;  /* 0x00000002c8c87220 */ /* 0x080fe20000400000 */
[-C--:B------:R-:W-:Y:S01]  /*2bb50*/  FMUL R202, R202, R2.reuse ;  /* 0x00000002caca7220 */ /* 0x080fe20000400000 */
[-C--:B------:R-:W-:Y:S01]  /*2bb60*/  FMUL R205, R205, R2.reuse ;  /* 0x00000002cdcd7220 */ /* 0x080fe20000400000 */
[-C--:B------:R-:W-:Y:S01]  /*2bb70*/  FMUL R203, R203, R2.reuse ;  /* 0x00000002cbcb7220 */ /* 0x080fe20000400000 */
[-C--:B------:R-:W-:Y:S01]  /*2bb80*/  FMUL R204, R204, R2.reuse ;  /* 0x00000002cccc7220 */ /* 0x080fe20000400000 */
[-C--:B------:R-:W-:Y:S01]  /*2bb90*/  FMUL R206, R206, R2.reuse ;  /* 0x00000002cece7220 */ /* 0x080fe20000400000 */
[-C--:B---3--:R-:W-:Y:S01]  /*2bba0*/  FMUL R209, R209, R2.reuse ;  /* 0x00000002d1d17220 */ /* 0x088fe20000400000 */
        /* <DEDUP_REMOVED lines=11> */
[----:B----4-:R-:W-:Y:S01]  /*2bc60*/  FMUL R4, R5, R2 ;  /* 0x0000000205047220 */ /* 0x010fe20000400000 */
[----:B------:R-:W-:-:S04]  /*2bc70*/  @P1 IMAD.MOV.U32 R5, RZ, RZ, R13 ;  /* 0x000000ffff051224 */ /* 0x000fc800078e000d */
[----:B------:R-:W-:-:S04]  /*2bc80*/  F2FP.F16.F32.PACK_AB R4, RZ, R4 ;  /* 0x00000004ff04723e */ /* 0x000fc800000000ff */
[----:B------:R-:W-:Y:S01]  /*2bc90*/  PRMT R6, R4, 0x7610, R6 ;  /* 0x0000761004067816 */ /* 0x000fe20000000006 */
[----:B------:R-:W-:-:S05]  /*2bca0*/  @P1 IMAD.MOV.U32 R4, RZ, RZ, R12 ;  /* 0x000000ffff041224 */ /* 0x000fca00078e000c */
[----:B------:R0:W-:Y:S01]  /*2bcb0*/  @P1 STG.E.U16 desc[UR36][R4.64+0x82], R6 ;  /* 0x0000820604001986 */ /* 0x0001e2000c101524 */
[----:B------:R-:W-:Y:S01]  /*2bcc0*/  ISETP.GT.AND P1, PT, R0, 0x40, P5 ;  /* 0x000000400000780c */ /* 0x000fe20002f24270 */
[-C--:B0-----:R-:W-:Y:S01]  /*2bcd0*/  FMUL R4, R8, R2.reuse ;  /* 0x0000000208047220 */ /* 0x081fe20000400000 */
[----:B------:R-:W-:-:S11]  /*2bce0*/  FMUL R8, R223, R2 ;  /* 0x00000002df087220 */ /* 0x000fd60000400000 */
[----:B------:R-:W-:Y:S01]  /*2bcf0*/  @P1 IMAD.MOV.U32 R5, RZ, RZ, R15 ;  /* 0x000000ffff051224 */ /* 0x000fe200078e000f */
        /* <DEDUP_REMOVED lines=21> */
[----:B0-----:R-:W-:-:S12]  /*2be50*/  FMUL R4, R235, R2 ;  /* 0x00000002eb047220 */ /* 0x001fd80000400000 */
[----:B------:R-:W-:Y:S01]  /*2be60*/  @P1 IMAD.MOV.U32 R5, RZ, RZ, R13 ;  /* 0x000000ffff051224 */ /* 0x000fe200078e000d */
[----:B------:R-:W2:Y:S01]  /*2be70*/  LDL.LU R235, [R1+0x7c4] ;  /* 0x0007c40001eb7983 */ /* 0x000ea20000300800 */
[----:B------:R-:W-:-:S04]  /*2be80*/  F2FP.F16.F32.PACK_AB R4, RZ, R4 ;  /* 0x00000004ff04723e */ /* 0x000fc800000000ff */
[----:B------:R-:W-:Y:S01]  /*2be90*/  PRMT R6, R4, 0x7610, R6 ;  /* 0x0000761004067816 */ /* 0x000fe20000000006 */
[----:B------:R-:W-:-:S05]  /*2bea0*/  @P1 IMAD.MOV.U32 R4, RZ, RZ, R12 ;  /* 0x000000ffff041224 */ /* 0x000fca00078e000c */
[----:B------:R0:W-:Y:S01]  /*2beb0*/  @P1 STG.E.U16 desc[UR36][R4.64+0x92], R6 ;  /* 0x0000920604001986 */ /* 0x0001e2000c101524 */
[----:B------:R-:W-:Y:S01]  /*2bec0*/  ISETP.GT.AND P1, PT, R0, 0x48, P5 ;  /* 0x000000480000780c */ /* 0x000fe20002f24270 */
[----:B0-----:R-:W-:-:S12]  /*2bed0*/  FMUL R4, R234, R2 ;  /* 0x00000002ea047220 */ /* 0x001fd80000400000 */
[----:B------:R-:W-:Y:S01]  /*2bee0*/  @P1 IMAD.MOV.U32 R5, RZ, RZ, R15 ;  /* 0x000000ffff051224 */ /* 0x000fe200078e000f */
[----:B------:R-:W3:Y:S01]  /*2bef0*/  LDL.LU R234, [R1+0x7c8] ;  /* 0x0007c80001ea7983 */ /* 0x000ee20000300800 */
[----:B------:R-:W-:-:S04]  /*2bf00*/  F2FP.F16.F32.PACK_AB R4, RZ, R4 ;  /* 0x00000004ff04723e */ /* 0x000fc800000000ff */
[----:B------:R-:W-:Y:S01]  /*2bf10*/  PRMT R6, R4, 0x7610, R6 ;  /* 0x0000761004067816 */ /* 0x000fe20000000006 */
[----:B------:R-:W-:-:S05]  /*2bf20*/  @P1 IMAD.MOV.U32 R4, RZ, RZ, R14 ;  /* 0x000000ffff041224 */ /* 0x000fca00078e000e */
[----:B------:R0:W-:Y:S01]  /*2bf30*/  @P1 STG.E.U16 desc[UR36][R4.64+0x90], R6 ;  /* 0x0000900604001986 */ /* 0x0001e2000c101524 */
[----:B------:R-:W-:Y:S01]  /*2bf40*/  ISETP.GT.AND P1, PT, R0, 0x49, P5 ;  /* 0x000000490000780c */ /* 0x000fe20002f24270 */
[----:B0-----:R-:W-:-:S12]  /*2bf50*/  FMUL R4, R233, R2 ;  /* 0x00000002e9047220 */ /* 0x001fd80000400000 */
[----:B------:R-:W-:Y:S01]  /*2bf60*/  @P1 IMAD.MOV.U32 R5, RZ, RZ, R15 ;  /* 0x000000ffff051224 */ /* 0x000fe200078e000f */
[----:B------:R-:W4:Y:S01]  /*2bf70*/  LDL.LU R233, [R1+0x7cc] ;  /* 0x0007cc0001e97983 */ /* 0x000f220000300800 */
[----:B------:R-:W-:-:S04]  /*2bf80*/  F2FP.F16.F32.PACK_AB R4, RZ, R4 ;  /* 0x00000004ff04723e */ /* 0x000fc800000000ff */
[----:B------:R-:W-:Y:S01]  /*2bf90*/  PRMT R6, R4, 0x7610, R6 ;  /* 0x0000761004067816 */ /* 0x000fe20000000006 */
[----:B------:R-:W-:-:S05]  /*2bfa0*/  @P1 IMAD.MOV.U32 R4, RZ, RZ, R14 ;  /* 0x000000ffff041224 */ /* 0x000fca00078e000e */
[----:B------:R0:W-:Y:S01]  /*2bfb0*/  @P1 STG.E.U16 desc[UR36][R4.64+0x92], R6 ;  /* 0x0000920604001986 */ /* 0x0001e2000c101524 */
[----:B------:R-:W-:Y:S01]  /*2bfc0*/  ISETP.GT.AND P1, PT, R0, 0x50, P0 ;  /* 0x000000500000780c */ /* 0x000fe20000724270 */
[----:B0-----:R-:W-:-:S12]  /*2bfd0*/  FMUL R4, R232, R2 ;  /* 0x00000002e8047220 */ /* 0x001fd80000400000 */
[----:B------:R-:W-:Y:S01]  /*2bfe0*/  @P1 IMAD.MOV.U32 R5, RZ, RZ, R13 ;  /* 0x000000ffff051224 */ /* 0x000fe200078e000d */
[----:B------:R-:W5:Y:S01]  /*2bff0*/  LDL.LU R232, [R1+0x7d0] ;  /* 0x0007d00001e87983 */ /* 0x000f620000300800 */
        /* <DEDUP_REMOVED lines=43> */
[----:B------:R0:W-:Y:S02]  /*2c2b0*/  @P1 STG.E.U16 desc[UR36][R4.64+0xb2], R6 ;  /* 0x0000b20604001986 */ /* 0x0001e4000c101524 */
[-C--:B0-----:R-:W-:Y:S01]  /*2c2c0*/  FMUL R5, R226, R2.reuse ;  /* 0x00000002e2057220 */ /* 0x081fe20000400000 */
[-C--:B------:R-:W-:Y:S01]  /*2c2d0*/  FMUL R4, R225, R2.reuse ;  /* 0x00000002e1047220 */ /* 0x080fe20000400000 */
[----:B------:R-:W-:Y:S01]  /*2c2e0*/  ISETP.GT.AND P1, PT, R0, 0x60, P0 ;  /* 0x000000600000780c */ /* 0x000fe20000724270 */
[----:B------:R-:W-:Y:S01]  /*2c2f0*/  FMUL R6, R224, R2 ;  /* 0x00000002e0067220 */ /* 0x000fe20000400000 */
[----:B------:R-:W5:Y:S01]  /*2c300*/  LDL.LU R226, [R1+0x7e8] ;  /* 0x0007e80001e27983 */ /* 0x000f620000300800 */
[----:B------:R-:W-:Y:S02]  /*2c310*/  F2FP.F16.F32.PACK_AB R5, RZ, R5 ;  /* 0x00000005ff05723e */ /* 0x000fe400000000ff */
[----:B------:R-:W-:Y:S01]  /*2c320*/  F2FP.F16.F32.PACK_AB R4, RZ, R4 ;  /* 0x00000004ff04723e */ /* 0x000fe200000000ff */
[----:B------:R-:W5:Y:S01]  /*2c330*/  LDL.LU R225, [R1+0x7ec] ;  /* 0x0007ec0001e17983 */ /* 0x000f620000300800 */
[----:B------:R-:W-:Y:S01]  /*2c340*/  PRMT R219, R5, 0x7610, R219 ;  /* 0x0000761005db7816 */ /* 0x000fe200000000db */
[----:B------:R-:W-:Y:S01]  /*2c350*/  @P2 IMAD.MOV.U32 R5, RZ, RZ, R15 ;  /* 0x000000ffff052224 */ /* 0x000fe200078e000f */
[----:B------:R-:W-:Y:S01]  /*2c360*/  PRMT R220, R4, 0x7610, R220 ;  /* 0x0000761004dc7816 */ /* 0x000fe200000000dc */
[--C-:B------:R-:W-:Y:S01]  /*2c370*/  @P2 IMAD.MOV.U32 R4, RZ, RZ, R14.reuse ;  /* 0x000000ffff042224 */ /* 0x100fe200078e000e */
[----:B------:R-:W-:Y:S01]  /*2c380*/  F2FP.F16.F32.PACK_AB R6, RZ, R6 ;  /* 0x00000006ff06723e */ /* 0x000fe200000000ff */
[----:B------:R-:W5:Y:S04]  /*2c390*/  LDL.LU R224, [R1+0x7f0] ;  /* 0x0007f00001e07983 */ /* 0x000f680000300800 */
[----:B------:R0:W-:Y:S04]  /*2c3a0*/  @P2 STG.E.U16 desc[UR36][R4.64+0xb0], R219 ;  /* 0x0000b0db04002986 */ /* 0x0001e8000c101524 */
[----:B------:R-:W5:Y:S01]  /*2c3b0*/  LDL.LU R223, [R1+0x7f4] ;  /* 0x0007f40001df7983 */ /* 0x000f620000300800 */
[----:B0-----:R-:W-:-:S02]  /*2c3c0*/  @P3 IMAD.MOV.U32 R4, RZ, RZ, R14 ;  /* 0x000000ffff043224 */ /* 0x001fc400078e000e */
[----:B------:R-:W-:Y:S01]  /*2c3d0*/  @P3 IMAD.MOV.U32 R5, RZ, RZ, R15 ;  /* 0x000000ffff053224 */ /* 0x000fe200078e000f */
[C---:B------:R-:W-:Y:S01]  /*2c3e0*/  ISETP.GT.AND P2, PT, R0.reuse, 0x61, P5 ;  /* 0x000000610000780c */ /* 0x040fe20002f44270 */
[----:B------:R-:W5:Y:S04]  /*2c3f0*/  LDL.LU R222, [R1+0x7f8] ;  /* 0x0007f80001de7983 */ /* 0x000f680000300800 */
[----:B------:R0:W-:Y:S01]  /*2c400*/  @P3 STG.E.U16 desc[UR36][R4.64+0xb2], R220 ;  /* 0x0000b2dc04003986 */ /* 0x0001e2000c101524 */
[----:B------:R-:W-:-:S03]  /*2c410*/  ISETP.GT.AND P3, PT, R0, 0x60, P5 ;  /* 0x000000600000780c */ /* 0x000fc60002f64270 */
[----:B------:R-:W5:Y:S01]  /*2c420*/  LDL.LU R221, [R1+0x7fc] ;  /* 0x0007fc0001dd7983 */ /* 0x000f620000300800 */
[----:B0-----:R-:W-:Y:S01]  /*2c430*/  F2FP.F16.F32.PACK_AB R4, RZ, R8 ;  /* 0x00000008ff04723e */ /* 0x001fe200000000ff */
[----:B------:R-:W-:Y:S02]  /*2c440*/  @P1 IMAD.MOV.U32 R5, RZ, RZ, R13 ;  /* 0x000000ffff051224 */ /* 0x000fe400078e000d */
[----:B------:R-:W3:Y:S01]  /*2c450*/  LDL.LU R220, [R1+0x7c0] ;  /* 0x0007c00001dc7983 */ /* 0x000ee20000300800 */
[----:B------:R-:W-:Y:S01]  /*2c460*/  PRMT R219, R4, 0x7610, R219 ;  /* 0x0000761004db7816 */ /* 0x000fe200000000db */
[----:B------:R-:W-:-:S05]  /*2c470*/  @P1 IMAD.MOV.U32 R4, RZ, RZ, R12 ;  /* 0x000000ffff041224 */ /* 0x000fca00078e000c */
[----:B------:R0:W-:Y:S01]  /*2c480*/  @P1 STG.E.U16 desc[UR36][R4.64+0xc0], R6 ;  /* 0x0000c00604001986 */ /* 0x0001e2000c101524 */
[----:B------:R-:W-:Y:S01]  /*2c490*/  PRMT R8, R7, 0x7610, R8 ;  /* 0x0000761007087816 */ /* 0x000fe20000000008 */
[----:B0-----:R-:W-:Y:S02]  /*2c4a0*/  @P4 IMAD.MOV.U32 R4, RZ, RZ, R12 ;  /* 0x000000ffff044224 */ /* 0x001fe400078e000c */
[----:B------:R-:W-:Y:S01]  /*2c4b0*/  @P4 IMAD.MOV.U32 R5, RZ, RZ, R13 ;  /* 0x000000ffff054224 */ /* 0x000fe200078e000d */
[----:B------:R-:W-:-:S04]  /*2c4c0*/  F2FP.F16.F32.PACK_AB R6, RZ, R9 ;  /* 0x00000009ff06723e */ /* 0x000fc800000000ff */
[----:B------:R0:W-:Y:S01]  /*2c4d0*/  @P4 STG.E.U16 desc[UR36][R4.64+0xc2], R219 ;  /* 0x0000c2db04004986 */ /* 0x0001e2000c101524 */
[----:B------:R-:W-:Y:S02]  /*2c4e0*/  ISETP.GT.AND P1, PT, R0, 0x68, P0 ;  /* 0x000000680000780c */ /* 0x000fe40000724270 */
[----:B------:R-:W-:Y:S01]  /*2c4f0*/  PRMT R7, R6, 0x7610, R7 ;  /* 0x0000761006077816 */ /* 0x000fe20000000007 */
[----:B0-----:R-:W-:Y:S01]  /*2c500*/  @P3 IMAD.MOV.U32 R4, RZ, RZ, R14 ;  /* 0x000000ffff043224 */ /* 0x001fe200078e000e */
[----:B------:R-:W2:Y:S01]  /*2c510*/  LDL.LU R219, [R1+0x7bc] ;  /* 0x0007bc0001db7983 */ /* 0x000ea20000300800 */
[----:B------:R-:W-:-:S05]  /*2c520*/  @P3 IMAD.MOV.U32 R5, RZ, RZ, R15 ;  /* 0x000000ffff053224 */ /* 0x000fca00078e000f */
[----:B------:R0:W-:Y:S01]  /*2c530*/  @P3 STG.E.U16 desc[UR36][R4.64+0xc0], R8 ;  /* 0x0000c00804003986 */ /* 0x0001e2000c101524 */
[----:B------:R-:W-:Y:S01]  /*2c540*/  ISETP.GT.AND P4, PT, R0, 0x69, P0 ;  /* 0x000000690000780c */ /* 0x000fe20000784270 */
[----:B0-----:R-:W-:Y:S02]  /*2c550*/  @P2 IMAD.MOV.U32 R4, RZ, RZ, R14 ;  /* 0x000000ffff042224 */ /* 0x001fe400078e000e */
[----:B------:R-:W-:-:S05]  /*2c560*/  @P2 IMAD.MOV.U32 R5, RZ, RZ, R15 ;  /* 0x000000ffff052224 */ /* 0x000fca00078e000f */
[----:B------:R0:W-:Y:S01]  /*2c570*/  @P2 STG.E.U16 desc[UR36][R4.64+0xc2], R7 ;  /* 0x0000c20704002986 */ /* 0x0001e2000c101524 */
[C---:B------:R-:W-:Y:S02]  /*2c580*/  ISETP.GT.AND P3, PT, R0.reuse, 0x68, P5 ;  /* 0x000000680000780c */ /* 0x040fe40002f64270 */
[----:B------:R-:W-:Y:S02]  /*2c590*/  F2FP.F16.F32.PACK_AB R6, RZ, R10 ;  /* 0x0000000aff06723e */ /* 0x000fe400000000ff */
[----:B0-----:R-:W-:Y:S01]  /*2c5a0*/  F2FP.F16.F32.PACK_AB R4, RZ, R17 ;  /* 0x00000011ff04723e */ /* 0x001fe200000000ff */
[----:B------:R-:W-:Y:S01]  /*2c5b0*/  @P1 IMAD.MOV.U32 R5, RZ, RZ, R13 ;  /* 0x000000ffff051224 */ /* 0x000fe200078e000d */
[----:B------:R-:W-:Y:S01]  /*2c5c0*/  ISETP.GT.AND P2, PT, R0, 0x69, P5 ;  /* 0x000000690000780c */ /* 0x000fe20002f44270 */
[----:B------:R-:W4:Y:S01]  /*2c5d0*/  LDL.LU R10, [R1+0x600] ;  /* 0x00060000010a7983 */ /* 0x000f220000300800 */
[----:B------:R-:W-:Y:S01]  /*2c5e0*/  PRMT R9, R4, 0x7610, R9 ;  /* 0x0000761004097816 */ /* 0x000fe20000000009 */
[----:B------:R-:W-:Y:S01]  /*2c5f0*/  @P1 IMAD.MOV.U32 R4, RZ, RZ, R12 ;  /* 0x000000ffff041224 */ /* 0x000fe200078e000c */
[----:B------:R-:W-:Y:S01]  /*2c600*/  F2FP.F16.F32.PACK_AB R7, RZ, R11 ;  /* 0x0000000bff07723e */ /* 0x000fe200000000ff */
[----:B------:R-:W5:Y:S04]  /*2c610*/  LDL.LU R17, [R1+0x614] ;  /* 0x0006140001117983 */ /* 0x000f680000300800 */
[----:B------:R0:W-:Y:S01]  /*2c620*/  @P1 STG.E.U16 desc[UR36][R4.64+0xd0], R6 ;  /* 0x0000d00604001986 */ /* 0x0001e2000c101524 */
[----:B------:R-:W-:Y:S01]  /*2c630*/  PRMT R8, R7, 0x7610, R8 ;  /* 0x0000761007087816 */ /* 0x000fe20000000008 */
[----:B0-----:R-:W-:-:S02]  /*2c640*/  @P4 IMAD.MOV.U32 R4, RZ, RZ, R12 ;  /* 0x000000ffff044224 */ /* 0x001fc400078e000c */
[----:B------:R-:W-:Y:S01]  /*2c650*/  @P4 IMAD.MOV.U32 R5, RZ, RZ, R13 ;  /* 0x000000ffff054224 */ /* 0x000fe200078e000d */
[----:B------:R-:W-:-:S04]  /*2c660*/  F2FP.F16.F32.PACK_AB R6, RZ, R18 ;  /* 0x00000012ff06723e */ /* 0x000fc800000000ff */
[----:B------:R0:W-:Y:S01]  /*2c670*/  @P4 STG.E.U16 desc[UR36][R4.64+0xd2], R9 ;  /* 0x0000d20904004986 */ /* 0x0001e2000c101524 */
[----:B------:R-:W-:Y:S02]  /*2c680*/  ISETP.GT.AND P1, PT, R0, 0x70, P0 ;  /* 0x000000700000780c */ /* 0x000fe40000724270 */
[----:B------:R-:W-:Y:S01]  /*2c690*/  PRMT R7, R6, 0x7610, R7 ;  /* 0x0000761006077816 */ /* 0x000fe20000000007 */
[----:B0-----:R-:W-:Y:S02]  /*2c6a0*/  @P3 IMAD.MOV.U32 R4, RZ, RZ, R14 ;  /* 0x000000ffff043224 */ /* 0x001fe400078e000e */
        /* <DEDUP_REMOVED lines=11> */
[----:B------:R-:W3:Y:S01]  /*2c760*/  LDL.LU R19, [R1+0x7b8] ;  /* 0x0007b80001137983 */ /* 0x000ee20000300800 */
[----:B------:R-:W-:Y:S01]  /*2c770*/  PRMT R9, R4, 0x7610, R9 ;  /* 0x0000761004097816 */ /* 0x000fe20000000009 */
[----:B------:R-:W-:Y:S01]  /*2c780*/  @P1 IMAD.MOV.U32 R4, RZ, RZ, R12 ;  /* 0x000000ffff041224 */ /* 0x000fe200078e000c */
[----:B------:R-:W-:-:S04]  /*2c790*/  F2FP.F16.F32.PACK_AB R7, RZ, R20 ;  /* 0x00000014ff07723e */ /* 0x000fc800000000ff */
        /* <DEDUP_REMOVED lines=20> */
[----:B------:R-:W2:Y:S01]  /*2c8e0*/  LDL.LU R23, [R1+0x7b4] ;  /* 0x0007b40001177983 */ /* 0x000ea20000300800 */
[----:B------:R-:W-:Y:S01]  /*2c8f0*/  PRMT R9, R4, 0x7610, R9 ;  /* 0x0000761004097816 */ /* 0x000fe20000000009 */
[----:B------:R-:W-:Y:S01]  /*2c900*/  @P1 IMAD.MOV.U32 R4, RZ, RZ, R12 ;  /* 0x000000ffff041224 */ /* 0x000fe200078e000c */
[----:B------:R-:W-:Y:S01]  /*2c910*/  F2FP.F16.F32.PACK_AB R7, RZ, R152 ;  /* 0x00000098ff07723e */ /* 0x000fe200000000ff */
[----:B------:R-:W2:Y:S04]  /*2c920*/  LDL.LU R153, [R1+0x7b0] ;  /* 0x0007b00001997983 */ /* 0x000ea80000300800 */
[----:B------:R0:W-:Y:S01]  /*2c930*/  @P1 STG.E.U16 desc[UR36][R4.64+0xf0], R6 ;  /* 0x0000f00604001986 */ /* 0x0001e2000c101524 */
[----:B------:R-:W-:-:S03]  /*2c940*/  PRMT R8, R7, 0x7610, R8 ;  /* 0x0000761007087816 */ /* 0x000fc60000000008 */
[----:B------:R-:W3:Y:S01]  /*2c950*/  LDL.LU R152, [R1+0x7ac] ;  /* 0x0007ac0001987983 */ /* 0x000ee20000300800 */
[----:B0-----:R-:W-:Y:S02]  /*2c960*/  @P4 IMAD.MOV.U32 R4, RZ, RZ, R12 ;  /* 0x000000ffff044224 */ /* 0x001fe400078e000c */
[----:B------:R-:W-:Y:S01]  /*2c970*/  @P4 IMAD.MOV.U32 R5, RZ, RZ, R13 ;  /* 0x000000ffff054224 */ /* 0x000fe200078e000d */
[----:B------:R-:W-:Y:S02]  /*2c980*/  F2FP.F16.F32.PACK_AB R6, RZ, R154 ;  /* 0x0000009aff06723e */ /* 0x000fe400000000ff */
[----:B------:R-:W-:Y:S01]  /*2c990*/  ISETP.GT.AND P1, PT, R0, 0x80, P0 ;  /* 0x000000800000780c */ /* 0x000fe20000724270 */
[----:B------:R-:W2:Y:S04]  /*2c9a0*/  LDL.LU R154, [R1+0x7a8] ;  /* 0x0007a800019a7983 */ /* 0x000ea80000300800 */
[----:B------:R0:W-:Y:S01]  /*2c9b0*/  @P4 STG.E.U16 desc[UR36][R4.64+0xf2], R9 ;  /* 0x0000f20904004986 */ /* 0x0001e2000c101524 */
[----:B------:R-:W-:Y:S01]  /*2c9c0*/  PRMT R7, R6, 0x7610, R7 ;  /* 0x0000761006077816 */ /* 0x000fe20000000007 */
[----:B0-----:R-:W-:-:S02]  /*2c9d0*/  @P3 IMAD.MOV.U32 R4, RZ, RZ, R14 ;  /* 0x000000ffff043224 */ /* 0x001fc400078e000e */
        /* <DEDUP_REMOVED lines=413> */
[----:B------:R-:W-:Y:S01]  /*2e3b0*/  ISETP.GT.AND P3, PT, R0, 0xf9, P5 ;  /* 0x000000f90000780c */ /* 0x000fe20002f64270 */
[----:B------:R-:W3:Y:S01]  /*2e3c0*/  LDL.LU R215, [R1+0x6b4] ;  /* 0x0006b40001d77983 */ /* 0x000ee20000300800 */
[----:B0-----:R-:W-:Y:S01]  /*2e3d0*/  F2FP.F16.F32.PACK_AB R4, RZ, R217 ;  /* 0x000000d9ff04723e */ /* 0x001fe200000000ff */
[----:B------:R-:W-:Y:S01]  /*2e3e0*/  @P1 IMAD.MOV.U32 R5, RZ, RZ, R13 ;  /* 0x000000ffff051224 */ /* 0x000fe200078e000d */
[----:B------:R-:W-:Y:S01]  /*2e3f0*/  F2FP.F16.F32.PACK_AB R7, RZ, R216 ;  /* 0x000000d8ff07723e */ /* 0x000fe200000000ff */
[----:B------:R-:W2:Y:S01]  /*2e400*/  LDL.LU R217, [R1+0x6b0] ;  /* 0x0006b00001d97983 */ /* 0x000ea20000300800 */
[----:B------:R-:W-:Y:S01]  /*2e410*/  PRMT R9, R4, 0x7610, R9 ;  /* 0x0000761004097816 */ /* 0x000fe20000000009 */
[----:B------:R-:W-:Y:S01]  /*2e420*/  @P1 IMAD.MOV.U32 R4, RZ, RZ, R12 ;  /* 0x000000ffff041224 */ /* 0x000fe200078e000c */
[----:B------:R-:W-:Y:S01]  /*2e430*/  PRMT R8, R7, 0x7610, R8 ;  /* 0x0000761007087816 */ /* 0x000fe20000000008 */
[----:B------:R-:W3:Y:S04]  /*2e440*/  LDL.LU R216, [R1+0x6ac] ;  /* 0x0006ac0001d87983 */ /* 0x000ee80000300800 */
[----:B------:R0:W-:Y:S02]  /*2e450*/  @P1 STG.E.U16 desc[UR36][R4.64+0x1f0], R6 ;  /* 0x0001f00604001986 */ /* 0x0001e4000c101524 */
[----:B0-----:R-:W-:-:S02]  /*2e460*/  @P4 IMAD.MOV.U32 R4, RZ, RZ, R12 ;  /* 0x000000ffff044224 */ /* 0x001fc400078e000c */
[----:B------:R-:W-:Y:S01]  /*2e470*/  @P4 IMAD.MOV.U32 R5, RZ, RZ, R13 ;  /* 0x000000ffff054224 */ /* 0x000fe200078e000d */
[----:B------:R-:W-:Y:S02]  /*2e480*/  F2FP.F16.F32.PACK_AB R6, RZ, R218 ;  /* 0x000000daff06723e */ /* 0x000fe400000000ff */
[----:B------:R-:W2:Y:S04]  /*2e490*/  LDL.LU R218, [R1+0x6a8] ;  /* 0x0006a80001da7983 */ /* 0x000ea80000300800 */
[----:B------:R0:W-:Y:S01]  /*2e4a0*/  @P4 STG.E.U16 desc[UR36][R4.64+0x1f2], R9 ;  /* 0x0001f20904004986 */ /* 0x0001e2000c101524 */
[----:B------:R-:W-:Y:S01]  /*2e4b0*/  PRMT R7, R6, 0x7610, R7 ;  /* 0x0000761006077816 */ /* 0x000fe20000000007 */
[----:B----4-:R-:W-:Y:S01]  /*2e4c0*/  FMUL R6, R10, R2 ;  /* 0x000000020a067220 */ /* 0x010fe20000400000 */
[----:B0-----:R-:W-:-:S02]  /*2e4d0*/  @P2 IMAD.MOV.U32 R4, RZ, RZ, R14 ;  /* 0x000000ffff042224 */ /* 0x001fc400078e000e */
[----:B------:R-:W-:-:S05]  /*2e4e0*/  @P2 IMAD.MOV.U32 R5, RZ, RZ, R15 ;  /* 0x000000ffff052224 */ /* 0x000fca00078e000f */
[----:B------:R0:W-:Y:S02]  /*2e4f0*/  @P2 STG.E.U16 desc[UR36][R4.64+0x1f0], R8 ;  /* 0x0001f00804002986 */ /* 0x0001e4000c101524 */
[----:B0-----:R-:W-:Y:S02]  /*2e500*/  @P3 IMAD.MOV.U32 R4, RZ, RZ, R14 ;  /* 0x000000ffff043224 */ /* 0x001fe400078e000e */
[----:B------:R-:W4:Y:S01]  /*2e510*/  LDL.LU R8, [R1+0x60c] ;  /* 0x00060c0001087983 */ /* 0x000f220000300800 */
[----:B------:R-:W-:-:S05]  /*2e520*/  @P3 IMAD.MOV.U32 R5, RZ, RZ, R15 ;  /* 0x000000ffff053224 */ /* 0x000fca00078e000f */
[----:B------:R0:W-:Y:S04]  /*2e530*/  @P3 STG.E.U16 desc[UR36][R4.64+0x1f2], R7 ;  /* 0x0001f20704003986 */ /* 0x0001e8000c101524 */
[----:B0-----:R-:W3:Y:S01]  /*2e540*/  LDL.LU R5, [R1+0x604] ;  /* 0x0006040001057983 */ /* 0x001ee20000300800 */
[----:B------:R-:W-:-:S03]  /*2e550*/  F2FP.F16.F32.PACK_AB R4, RZ, R6 ;  /* 0x00000006ff04723e */ /* 0x000fc600000000ff */
[----:B------:R-:W2:Y:S01]  /*2e560*/  LDL.LU R6, [R1+0x608] ;  /* 0x0006080001067983 */ /* 0x000ea20000300800 */
[----:B------:R-:W-:Y:S01]  /*2e570*/  ISETP.GT.AND P1, PT, R3, 0x80, PT ;  /* 0x000000800300780c */ /* 0x000fe20003f24270 */
[----:B------:R-:W-:-:S03]  /*2e580*/  USHF.L.U32 UR11, UR8, 0x8, URZ ;  /* 0x00000008080b7899 */ /* 0x000fc6000800063f */
[----:B------:R-:W-:Y:S01]  /*2e590*/  ISETP.GT.AND P2, PT, R0, RZ, P1 ;  /* 0x000000ff0000720c */ /* 0x000fe20000f44270 */
[----:B------:R-:W-:Y:S02]  /*2e5a0*/  USHF.L.U64.HI UR10, UR8, 0x8, UR9 ;  /* 0x00000008080a7899 */ /* 0x000fe40008010209 */
[----:B------:R-:W-:Y:S02]  /*2e5b0*/  IADD3 R10, P6, R12, UR11, RZ ;  /* 0x0000000b0c0a7c10 */ /* 0x000fe4000ffde0ff */
[----:B------:R-:W-:Y:S02]  /*2e5c0*/  ISETP.GT.AND P4, PT, R3, 0x88, PT ;  /* 0x000000880300780c */ /* 0x000fe40003f84270 */
[----:B------:R-:W-:Y:S02]  /*2e5d0*/  IADD3.X R11, R13, UR10, RZ, P6, !PT ;  /* 0x0000000a0d0b7c10 */ /* 0x000fe4000b7fe4ff */
[C---:B------:R-:W-:Y:S02]  /*2e5e0*/  ISETP.GT.AND P3, PT, R0.reuse, 0x1, P1 ;  /* 0x000000010000780c */ /* 0x040fe40000f64270 */
[----:B------:R-:W-:-:S02]  /*2e5f0*/  ISETP.GT.AND P6, PT, R0, RZ, P4 ;  /* 0x000000ff0000720c */ /* 0x000fc400027c4270 */
[----:B------:R0:W-:Y:S02]  /*2e600*/  @P2 STG.E.U16 desc[UR36][R10.64], R4 ;  /* 0x000000040a002986 */ /* 0x0001e4000c101524 */
[----:B0-----:R-:W-:Y:S01]  /*2e610*/  IADD3 R4, P2, R10, UR5, RZ ;  /* 0x000000050a047c10 */ /* 0x001fe2000ff5e0ff */
[-C--:B-----5:R-:W-:Y:S01]  /*2e620*/  FMUL R17, R17, R2.reuse ;  /* 0x0000000211117220 */ /* 0x0a0fe20000400000 */
[-C--:B---3--:R-:W-:Y:S01]  /*2e630*/  FMUL R5, R5, R2.reuse ;  /* 0x0000000205057220 */ /* 0x088fe20000400000 */
[----:B--2---:R-:W-:-:S04]  /*2e640*/  FMUL R6, R6, R2 ;  /* 0x0000000206067220 */ /* 0x004fc80000400000 */
[----:B------:R-:W-:Y:S02]  /*2e650*/  F2FP.F16.F32.PACK_AB R5, RZ, R5 ;  /* 0x00000005ff05723e */ /* 0x000fe400000000ff */
[----:B------:R-:W-:Y:S02]  /*2e660*/  F2FP.F16.F32.PACK_AB R6, RZ, R6 ;  /* 0x00000006ff06723e */ /* 0x000fe400000000ff */
[----:B------:R-:W-:Y:S02]  /*2e670*/  PRMT R7, R5, 0x7610, R7 ;  /* 0x0000761005077816 */ /* 0x000fe40000000007 */
[----:B------:R-:W-:Y:S02]  /*2e680*/  IADD3.X R5, R11, UR4, RZ, P2, !PT ;  /* 0x000000040b057c10 */ /* 0x000fe400097fe4ff */
[----:B------:R-:W-:Y:S01]  /*2e690*/  PRMT R9, R6, 0x7610, R9 ;  /* 0x0000761006097816 */ /* 0x000fe20000000009 */
[----:B----4-:R-:W-:Y:S01]  /*2e6a0*/  FMUL R6, R8, R2 ;  /* 0x0000000208067220 */ /* 0x010fe20000400000 */
[----:B------:R-:W-:Y:S01]  /*2e6b0*/  IMAD.U32 R8, RZ, RZ, UR5 ;  /* 0x00000005ff087e24 */ /* 0x000fe2000f8e00ff */
[----:B------:R0:W-:Y:S04]  /*2e6c0*/  @P3 STG.E.U16 desc[UR36][R10.64+0x2], R7 ;  /* 0x000002070a003986 */ /* 0x0001e8000c101524 */
[----:B------:R1:W-:Y:S01]  /*2e6d0*/  @P6 STG.E.U16 desc[UR36][R4.64], R9 ;  /* 0x0000000904006986 */ /* 0x0003e2000c101524 */
[----:B------:R-:W-:-:S02]  /*2e6e0*/  IADD3 R8, P3, P6, R8, UR11, R12 ;  /* 0x0000000b08087c10 */ /* 0x000fc4000fe7e00c */
[----:B------:R-:W-:Y:S02]  /*2e6f0*/  ISETP.GT.AND P2, PT, R0, 0x1, P4 ;  /* 0x000000010000780c */ /* 0x000fe40002744270 */
[----:B------:R-:W-:Y:S01]  /*2e700*/  F2FP.F16.F32.PACK_AB R6, RZ, R6 ;  /* 0x00000006ff06723e */ /* 0x000fe200000000ff */
[----:B0-----:R-:W2:Y:S01]  /*2e710*/  LDL.LU R7, [R1+0x610] ;  /* 0x0006100001077983 */ /* 0x001ea20000300800 */
[----:B-1----:R-:W-:-:S05]  /*2e720*/  IMAD.U32 R4, RZ, RZ, UR4 ;  /* 0x00000004ff047e24 */ /* 0x002fca000f8e00ff */
[----:B------:R-:W-:Y:S02]  /*2e730*/  IADD3.X R9, R4, UR10, R13, P3, P6 ;  /* 0x0000000a04097c10 */ /* 0x000fe40009fec40d */
[----:B------:R-:W-:-:S04]  /*2e740*/  IADD3 R4, P3, R10, UR5, RZ ;  /* 0x000000050a047c10 */ /* 0x000fc8000ff7e0ff */
[----:B------:R-:W-:Y:S02]  /*2e750*/  IADD3.X R5, R11, UR4, RZ, P3, !PT ;  /* 0x000000040b057c10 */ /* 0x000fe40009ffe4ff */
[----:B------:R-:W-:Y:S02]  /*2e760*/  ISETP.GT.AND P3, PT, R0, 0x9, P1 ;  /* 0x000000090000780c */ /* 0x000fe40000f64270 */
[----:B------:R-:W-:Y:S02]  /*2e770*/  PRMT R18, R6, 0x7610, R18 ;  /* 0x0000761006127816 */ /* 0x000fe40000000012 */
[----:B------:R-:W-:-:S03]  /*2e780*/  F2FP.F16.F32.PACK_AB R6, RZ, R17 ;  /* 0x00000011ff06723e */ /* 0x000fc600000000ff */
[----:B------:R0:W-:Y:S06]  /*2e790*/  @P2 STG.E.U16 desc[UR36][R4.64+0x2], R18 ;  /* 0x0000021204002986 */ /* 0x0001ec000c101524 */
[----:B------:R1:W-:Y:S04]  /*2e7a0*/  @P3 STG.E.U16 desc[UR36][R10.64+0x12], R6 ;  /* 0x000012060a003986 */ /* 0x0003e8000c101524 */
[----:B0-----:R-:W3:Y:S04]  /*2e7b0*/  LDL.LU R4, [R1+0x618] ;  /* 0x0006180001047983 */ /* 0x001ee80000300800 */
[----:B------:R-:W4:Y:S04]  /*2e7c0*/  LDL.LU R5, [R1+0x61c] ;  /* 0x00061c0001057983 */ /* 0x000f280000300800 */
[----:B------:R-:W5:Y:S04]  /*2e7d0*/  LDL.LU R18, [R1+0x6a4] ;  /* 0x0006a40001127983 */ /* 0x000f680000300800 */
[----:B-1----:R-:W5:Y:S01]  /*2e7e0*/  LDL.LU R6, [R1+0x620] ;  /* 0x0006200001067983 */ /* 0x002f620000300800 */
[----:B------:R-:W-:-:S02]  /*2e7f0*/  ISETP.GT.AND P6, PT, R0, 0x8, P1 ;  /* 0x000000080000780c */ /* 0x000fc40000fc4270 */
[C---:B------:R-:W-:Y:S02]  /*2e800*/  ISETP.GT.AND P2, PT, R0.reuse, 0x8, P4 ;  /* 0x000000080000780c */ /* 0x040fe40002744270 */
[----:B------:R-:W-:Y:S01]  /*2e810*/  ISETP.GT.AND P3, PT, R0, 0x10, P1 ;  /* 0x000000100000780c */ /* 0x000fe20000f64270 */
[----:B--2---:R-:W-:-:S05]  /*2e820*/  FMUL R7, R7, R2 ;  /* 0x0000000207077220 */ /* 0x004fca0000400000 */
[----:B------:R-:W-:-:S05]  /*2e830*/  F2FP.F16.F32.PACK_AB R7, RZ, R7 ;  /* 0x00000007ff07723e */ /* 0x000fca00000000ff */
[----:B------:R0:W-:Y:S01]  /*2e840*/  @P6 STG.E.U16 desc[UR36][R10.64+0x10], R7 ;  /* 0x000010070a006986 */ /* 0x0001e2000c101524 */
[----:B------:R-:W-:Y:S01]  /*2e850*/  ISETP.GT.AND P6, PT, R0, 0x9, P4 ;  /* 0x000000090000780c */ /* 0x000fe200027c4270 */
[-C--:B---3--:R-:W-:Y:S01]  /*2e860*/  FMUL R4, R4, R2.reuse ;  /* 0x0000000204047220 */ /* 0x088fe20000400000 */
[----:B----4-:R-:W-:-:S04]  /*2e870*/  FMUL R5, R5, R2 ;  /* 0x0000000205057220 */ /* 0x010fc80000400000 */
[----:B------:R-:W-:Y:S01]  /*2e880*/  F2FP.F16.F32.PACK_AB R4, RZ, R4 ;  /* 0x00000004ff04723e */ /* 0x000fe200000000ff */
[----:B-----5:R-:W-:-:S03]  /*2e890*/  FMUL R6, R6, R2 ;  /* 0x0000000206067220 */ /* 0x020fc60000400000 */
[----:B0-----:R-:W-:Y:S02]  /*2e8a0*/  PRMT R7, R4, 0x7610, R7 ;  /* 0x0000761004077816 */ /* 0x001fe40000000007 */
[----:B------:R-:W-:Y:S02]  /*2e8b0*/  F2FP.F16.F32.PACK_AB R5, RZ, R5 ;  /* 0x00000005ff05723e */ /* 0x000fe400000000ff */
[----:B------:R-:W-:Y:S02]  /*2e8c0*/  F2FP.F16.F32.PACK_AB R4, RZ, R6 ;  /* 0x00000006ff04723e */ /* 0x000fe400000000ff */
[----:B------:R-:W-:Y:S01]  /*2e8d0*/  PRMT R17, R5, 0x7610, R17 ;  /* 0x0000761005117816 */ /* 0x000fe20000000011 */
[----:B------:R-:W-:Y:S01]  /*2e8e0*/  @P6 IMAD.MOV.U32 R5, RZ, RZ, R9 ;  /* 0x000000ffff056224 */ /* 0x000fe200078e0009 */
[----:B------:R-:W-:Y:S01]  /*2e8f0*/  PRMT R6, R4, 0x7610, R6 ;  /* 0x0000761004067816 */ /* 0x000fe20000000006 */
[----:B------:R-:W-:Y:S01]  /*2e900*/  @P6 IMAD.MOV.U32 R4, RZ, RZ, R8 ;  /* 0x000000ffff046224 */ /* 0x000fe200078e0008 */
[----:B------:R-:W-:Y:S04]  /*2e910*/  @P2 STG.E.U16 desc[UR36][R8.64+0x10], R7 ;  /* 0x0000100708002986 */ /* 0x000fe8000c101524 */
[----:B------:R0:W-:Y:S04]  /*2e920*/  @P6 STG.E.U16 desc[UR36][R4.64+0x12], R17 ;  /* 0x0000121104006986 */ /* 0x0001e8000c101524 */
[----:B------:R1:W-:Y:S04]  /*2e930*/  @P3 STG.E.U16 desc[UR36][R10.64+0x20], R6 ;  /* 0x000020060a003986 */ /* 0x0003e8000c101524 */
[----:B0-----:R-:W2:Y:S04]  /*2e940*/  LDL.LU R4, [R1+0x624] ;  /* 0x0006240001047983 */ /* 0x001ea80000300800 */
[----:B------:R-:W3:Y:S04]  /*2e950*/  LDL.LU R5, [R1+0x628] ;  /* 0x0006280001057983 */ /* 0x000ee80000300800 */
[----:B-1----:R-:W4:Y:S01]  /*2e960*/  LDL.LU R6, [R1+0x62c] ;  /* 0x00062c0001067983 */ /* 0x002f220000300800 */
[----:B------:R-:W-:-:S02]  /*2e970*/  ISETP.GT.AND P2, PT, R0, 0x11, P1 ;  /* 0x000000110000780c */ /* 0x000fc40000f44270 */
[C---:B------:R-:W-:Y:S02]  /*2e980*/  ISETP.GT.AND P6, PT, R0.reuse, 0x10, P4 ;  /* 0x000000100000780c */ /* 0x040fe400027c4270 */
[----:B------:R-:W-:Y:S01]  /*2e990*/  ISETP.GT.AND P3, PT, R0, 0x11, P4 ;  /* 0x000000110000780c */ /* 0x000fe20002764270 */
[-C--:B--2---:R-:W-:Y:S01]  /*2e9a0*/  FMUL R4, R4, R2.reuse ;  /* 0x0000000204047220 */ /* 0x084fe20000400000 */
[----:B---3--:R-:W-:-:S04]  /*2e9b0*/  FMUL R5, R5, R2 ;  /* 0x0000000205057220 */ /* 0x008fc80000400000 */
[----:B------:R-:W-:Y:S01]  /*2e9c0*/  F2FP.F16.F32.PACK_AB R4, RZ, R4 ;  /* 0x00000004ff04723e */ /* 0x000fe200000000ff */
[----:B----4-:R-:W-:-:S03]  /*2e9d0*/  FMUL R6, R6, R2 ;  /* 0x0000000206067220 */ /* 0x010fc60000400000 */
[----:B------:R-:W-:Y:S02]  /*2e9e0*/  PRMT R7, R4, 0x7610, R7 ;  /* 0x0000761004077816 */ /* 0x000fe40000000007 */
[----:B------:R-:W-:Y:S02]  /*2e9f0*/  F2FP.F16.F32.PACK_AB R5, RZ, R5 ;  /* 0x00000005ff05723e */ /* 0x000fe400000000ff */
[----:B------:R-:W-:Y:S01]  /*2ea00*/  F2FP.F16.F32.PACK_AB R4, RZ, R6 ;  /* 0x00000006ff04723e */ /* 0x000fe200000000ff */
[----:B------:R0:W-:Y:S01]  /*2ea10*/  @P2 STG.E.U16 desc[UR36][R10.64+0x22], R7 ;  /* 0x000022070a002986 */ /* 0x0001e2000c101524 */
[----:B------:R-:W-:Y:S01]  /*2ea20*/  PRMT R17, R5, 0x7610, R17 ;  /* 0x0000761005117816 */ /* 0x000fe20000000011 */
[----:B------:R-:W-:Y:S02]  /*2ea30*/  @P6 IMAD.MOV.U32 R5, RZ, RZ, R9 ;  /* 0x000000ffff056224 */ /* 0x000fe400078e0009 */
[----:B------:R-:W2:Y:S01]  /*2ea40*/  LDL.LU R6, [R1+0x630] ;  /* 0x0006300001067983 */ /* 0x000ea20000300800 */
[----:B0-----:R-:W-:Y:S01]  /*2ea50*/  PRMT R7, R4, 0x7610, R7 ;  /* 0x0000761004077816 */ /* 0x001fe20000000007 */
[----:B------:R-:W-:-:S05]  /*2ea60*/  @P6 IMAD.MOV.U32 R4, RZ, RZ, R8 ;  /* 0x000000ffff046224 */ /* 0x000fca00078e0008 */
[----:B------:R0:W-:Y:S02]  /*2ea70*/  @P6 STG.E.U16 desc[UR36][R4.64+0x20], R17 ;  /* 0x0000201104006986 */ /* 0x0001e4000c101524 */
[----:B0-----:R-:W-:Y:S02]  /*2ea80*/  @P3 IMAD.MOV.U32 R4, RZ, RZ, R8 ;  /* 0x000000ffff043224 */ /* 0x001fe400078e0008 */
[----:B------:R-:W-:-:S05]  /*2ea90*/  @P3 IMAD.MOV.U32 R5, RZ, RZ, R9 ;  /* 0x000000ffff053224 */ /* 0x000fca00078e0009 */
[----:B------:R0:W-:Y:S04]  /*2eaa0*/  @P3 STG.E.U16 desc[UR36][R4.64+0x22], R7 ;  /* 0x0000220704003986 */ /* 0x0001e8000c101524 */
[----:B0-----:R-:W3:Y:S04]  /*2eab0*/  LDL.LU R5, [R1+0x634] ;  /* 0x0006340001057983 */ /* 0x001ee80000300800 */
[----:B------:R-:W4:Y:S01]  /*2eac0*/  LDL.LU R4, [R1+0x638] ;  /* 0x0006380001047983 */ /* 0x000f220000300800 */
[C---:B------:R-:W-:Y:S02]  /*2ead0*/  ISETP.GT.AND P2, PT, R0.reuse, 0x18, P1 ;  /* 0x000000180000780c */ /* 0x040fe40000f44270 */
[----:B------:R-:W-:-:S02]  /*2eae0*/  ISETP.GT.AND P3, PT, R0, 0x19, P1 ;  /* 0x000000190000780c */ /* 0x000fc40000f64270 */
[----:B------:R-:W-:Y:S01]  /*2eaf0*/  ISETP.GT.AND P6, PT, R0, 0x18, P4 ;  /* 0x000000180000780c */ /* 0x000fe200027c4270 */
[----:B--2---:R-:W-:-:S05]  /*2eb00*/  FMUL R6, R6, R2 ;  /* 0x0000000206067220 */ /* 0x004fca0000400000 */
[----:B------:R-:W-:-:S04]  /*2eb10*/  F2FP.F16.F32.PACK_AB R6, RZ, R6 ;  /* 0x00000006ff06723e */ /* 0x000fc800000000ff */
[----:B------:R-:W-:Y:S02]  /*2eb20*/  PRMT R7, R6, 0x7610, R7 ;  /* 0x0000761006077816 */ /* 0x000fe40000000007 */
[----:B------:R-:W2:Y:S04]  /*2eb30*/  LDL.LU R6, [R1+0x63c] ;  /* 0x00063c0001067983 */ /* 0x000ea80000300800 */
[----:B------:R0:W-:Y:S01]  /*2eb40*/  @P2 STG.E.U16 desc[UR36][R10.64+0x30], R7 ;  /* 0x000030070a002986 */ /* 0x0001e2000c101524 */
[-C--:B---3--:R-:W-:Y:S01]  /*2eb50*/  FMUL R5, R5, R2.reuse ;  /* 0x0000000205057220 */ /* 0x088fe20000400000 */
[----:B----4-:R-:W-:-:S04]  /*2eb60*/  FMUL R4, R4, R2 ;  /* 0x0000000204047220 */ /* 0x010fc80000400000 */
[----:B------:R-:W-:Y:S02]  /*2eb70*/  F2FP.F16.F32.PACK_AB R5, RZ, R5 ;  /* 0x00000005ff05723e */ /* 0x000fe400000000ff */
[----:B------:R-:W-:-:S03]  /*2eb80*/  F2FP.F16.F32.PACK_AB R4, RZ, R4 ;  /* 0x00000004ff04723e */ /* 0x000fc600000000ff */
[----:B------:R1:W-:Y:S01]  /*2eb90*/  @P3 STG.E.U16 desc[UR36][R10.64+0x32], R5 ;  /* 0x000032050a003986 */ /* 0x0003e2000c101524 */
[----:B0-----:R-:W-:Y:S01]  /*2eba0*/  PRMT R7, R4, 0x7610, R7 ;  /* 0x0000761004077816 */ /* 0x001fe20000000007 */
[----:B------:R-:W-:Y:S02]  /*2ebb0*/  @P6 IMAD.MOV.U32 R4, RZ, RZ, R8 ;  /* 0x000000ffff046224 */ /* 0x000fe400078e0008 */
[----:B-1----:R-:W-:-:S05]  /*2ebc0*/  @P6 IMAD.MOV.U32 R5, RZ, RZ, R9 ;  /* 0x000000ffff056224 */ /* 0x002fca00078e0009 */
[----:B------:R0:W-:Y:S04]  /*2ebd0*/  @P6 STG.E.U16 desc[UR36][R4.64+0x30], R7 ;  /* 0x0000300704006986 */ /* 0x0001e8000c101524 */
[----:B0-----:R-:W3:Y:S04]  /*2ebe0*/  LDL.LU R4, [R1+0x640] ;  /* 0x0006400001047983 */ /* 0x001ee80000300800 */
[----:B------:R-:W4:Y:S01]  /*2ebf0*/  LDL.LU R5, [R1+0x644] ;  /* 0x0006440001057983 */ /* 0x000f220000300800 */
[----:B------:R-:W-:Y:S01]  /*2ec00*/  ISETP.GT.AND P2, PT, R0, 0x19, P4 ;  /* 0x000000190000780c */ /* 0x000fe20002744270 */
[----:B--2---:R-:W-:-:S05]  /*2ec10*/  FMUL R6, R6, R2 ;  /* 0x0000000206067220 */ /* 0x004fca0000400000 */
[----:B------:R-:W-:-:S04]  /*2ec20*/  F2FP.F16.F32.PACK_AB R6, RZ, R6 ;  /* 0x00000006ff06723e */ /* 0x000fc800000000ff */
[----:B------:R-:W-:Y:S01]  /*2ec30*/  PRMT R17, R6, 0x7610, R17 ;  /* 0x0000761006117816 */ /* 0x000fe20000000011 */
[-C--:B---3--:R-:W-:Y:S01]  /*2ec40*/  FMUL R7, R4, R2.reuse ;  /* 0x0000000204077220 */ /* 0x088fe20000400000 */
[----:B----4-:R-:W-:Y:S01]  /*2ec50*/  FMUL R4, R5, R2 ;  /* 0x0000000205047220 */ /* 0x010fe20000400000 */
[----:B------:R-:W-:-:S04]  /*2ec60*/  @P2 IMAD.MOV.U32 R5, RZ, RZ, R9 ;  /* 0x000000ffff052224 */ /* 0x000fc800078e0009 */
[----:B------:R-:W-:Y:S01]  /*2ec70*/  F2FP.F16.F32.PACK_AB R6, RZ, R4 ;  /* 0x00000004ff06723e */ /* 0x000fe200000000ff */
[----:B------:R-:W-:-:S05]  /*2ec80*/  @P2 IMAD.MOV.U32 R4, RZ, RZ, R8 ;  /* 0x000000ffff042224 */ /* 0x000fca00078e0008 */
[----:B------:R0:W-:Y:S04]  /*2ec90*/  @P2 STG.E.U16 desc[UR36][R4.64+0x32], R17 ;  /* 0x0000321104002986 */ /* 0x0001e8000c101524 */
[----:B0-----:R-:W2:Y:S04]  /*2eca0*/  LDL.LU R4, [R1+0x648] ;  /* 0x0006480001047983 */ /* 0x001ea80000300800 */
[----:B------:R-:W3:Y:S01]  /*2ecb0*/  LDL.LU R5, [R1+0x650] ;  /* 0x0006500001057983 */ /* 0x000ee20000300800 */
[C---:B------:R-:W-:Y:S02]  /*2ecc0*/  ISETP.GT.AND P3, PT, R0.reuse, 0x20, P1 ;  /* 0x000000200000780c */ /* 0x040fe40000f64270 */
[----:B------:R-:W-:-:S02]  /*2ecd0*/  ISETP.GT.AND P6, PT, R0, 0x21, P1 ;  /* 0x000000210000780c */ /* 0x000fc40000fc4270 */
[----:B------:R-:W-:Y:S02]  /*2ece0*/  ISETP.GT.AND P2, PT, R0, 0x20, P4 ;  /* 0x000000200000780c */ /* 0x000fe40002744270 */
[----:B------:R-:W-:-:S07]  /*2ecf0*/  F2FP.F16.F32.PACK_AB R7, RZ, R7 ;  /* 0x00000007ff07723e */ /* 0x000fce00000000ff */
[----:B------:R0:W-:Y:S04]  /*2ed00*/  @P3 STG.E.U16 desc[UR36][R10.64+0x40], R7 ;  /* 0x000040070a003986 */ /* 0x0001e8000c101524 */
[----:B------:R3:W-:Y:S04]  /*2ed10*/  @P6 STG.E.U16 desc[UR36][R10.64+0x42], R6 ;  /* 0x000042060a006986 */ /* 0x0007e8000c101524 */
[----:B0-----:R-:W4:Y:S01]  /*2ed20*/  LDL.LU R7, [R1+0x64c] ;  /* 0x00064c0001077983 */ /* 0x001f220000300800 */
[----:B--2---:R-:W-:-:S05]  /*2ed30*/  FMUL R4, R4, R2 ;  /* 0x0000000204047220 */ /* 0x004fca0000400000 */
[----:B------:R-:W-:Y:S01]  /*2ed40*/  F2FP.F16.F32.PACK_AB R4, RZ, R4 ;  /* 0x00000004ff04723e */ /* 0x000fe200000000ff */
[----:B---3--:R-:W-:Y:S01]  /*2ed50*/  FMUL R6, R5, R2 ;  /* 0x0000000205067220 */ /* 0x008fe20000400000 */
[----:B------:R-:W-:Y:S02]  /*2ed60*/  @P2 IMAD.MOV.U32 R5, RZ, RZ, R9 ;  /* 0x000000ffff052224 */ /* 0x000fe400078e0009 */
[----:B------:R-:W-:Y:S01]  /*2ed70*/  PRMT R17, R4, 0x7610, R17 ;  /* 0x0000761004117816 */ /* 0x000fe20000000011 */
[----:B------:R-:W-:-:S05]  /*2ed80*/  @P2 IMAD.MOV.U32 R4, RZ, RZ, R8 ;  /* 0x000000ffff042224 */ /* 0x000fca00078e0008 */
[----:B------:R0:W-:Y:S04]  /*2ed90*/  @P2 STG.E.U16 desc[UR36][R4.64+0x40], R17 ;  /* 0x0000401104002986 */ /* 0x0001e8000c101524 */
[----:B0-----:R-:W2:Y:S01]  /*2eda0*/  LDL.LU R5, [R1+0x654] ;  /* 0x0006540001057983 */ /* 0x001ea20000300800 */
[C---:B------:R-:W-:Y:S01]  /*2edb0*/  ISETP.GT.AND P3, PT, R0.reuse, 0x21, P4 ;  /* 0x000000210000780c */ /* 0x040fe20002764270 */
[----:B----4-:R-:W-:Y:S01]  /*2edc0*/  FMUL R7, R7, R2 ;  /* 0x0000000207077220 */ /* 0x010fe20000400000 */
[----:B------:R-:W-:-:S04]  /*2edd0*/  ISETP.GT.AND P6, PT, R0, 0x28, P1 ;  /* 0x000000280000780c */ /* 0x000fc80000fc4270 */
[----:B------:R-:W-:-:S04]  /*2ede0*/  F2FP.F16.F32.PACK_AB R7, RZ, R7 ;  /* 0x00000007ff07723e */ /* 0x000fc800000000ff */
[----:B------:R-:W-:-:S03]  /*2edf0*/  PRMT R17, R7, 0x7610, R17 ;  /* 0x0000761007117816 */ /* 0x000fc60000000011 */
[----:B------:R-:W-:Y:S01]  /*2ee00*/  @P3 IMAD.MOV.U32 R4, RZ, RZ, R8 ;  /* 0x000000ffff043224 */ /* 0x000fe200078e0008 */
[----:B------:R-:W-:Y:S01]  /*2ee10*/  F2FP.F16.F32.PACK_AB R6, RZ, R6 ;  /* 0x00000006ff06723e */ /* 0x000fe200000000ff */
[----:B--2---:R-:W-:Y:S01]  /*2ee20*/  FMUL R7, R5, R2 ;  /* 0x0000000205077220 */ /* 0x004fe20000400000 */
[----:B------:R-:W-:-:S05]  /*2ee30*/  @P3 IMAD.MOV.U32 R5, RZ, RZ, R9 ;  /* 0x000000ffff053224 */ /* 0x000fca00078e0009 */
[----:B------:R0:W-:Y:S04]  /*2ee40*/  @P3 STG.E.U16 desc[UR36][R4.64+0x42], R17 ;  /* 0x0000421104003986 */ /* 0x0001e8000c101524 */
[----:B------:R1:W-:Y:S04]  /*2ee50*/  @P6 STG.E.U16 desc[UR36][R10.64+0x50], R6 ;  /* 0x000050060a006986 */ /* 0x0003e8000c101524 */
[----:B0-----:R-:W2:Y:S04]  /*2ee60*/  LDL.LU R5, [R1+0x658] ;  /* 0x0006580001057983 */ /* 0x001ea80000300800 */
[----:B-1----:R-:W3:Y:S01]  /*2ee70*/  LDL.LU R6, [R1+0x65c] ;  /* 0x00065c0001067983 */ /* 0x002ee20000300800 */
[----:B------:R-:W-:-:S02]  /*2ee80*/  ISETP.GT.AND P2, PT, R0, 0x29, P1 ;  /* 0x000000290000780c */ /* 0x000fc40000f44270 */
[C---:B------:R-:W-:Y:S02]  /*2ee90*/  ISETP.GT.AND P3, PT, R0.reuse, 0x28, P4 ;  /* 0x000000280000780c */ /* 0x040fe40002764270 */
[----:B------:R-:W-:Y:S02]  /*2eea0*/  F2FP.F16.F32.PACK_AB R4, RZ, R7 ;  /* 0x00000007ff04723e */ /* 0x000fe400000000ff */
[----:B------:R-:W-:-:S07]  /*2eeb0*/  ISETP.GT.AND P6, PT, R0, 0x29, P4 ;  /* 0x000000290000780c */ /* 0x000fce00027c4270 */
[----:B------:R0:W-:Y:S01]  /*2eec0*/  @P2 STG.E.U16 desc[UR36][R10.64+0x52], R4 ;  /* 0x000052040a002986 */ /* 0x0001e2000c101524 */
[-C--:B--2---:R-:W-:Y:S01]  /*2eed0*/  FMUL R5, R5, R2.reuse ;  /* 0x0000000205057220 */ /* 0x084fe20000400000 */
[----:B---3--:R-:W-:-:S04]  /*2eee0*/  FMUL R6, R6, R2 ;  /* 0x0000000206067220 */ /* 0x008fc80000400000 */
[----:B------:R-:W-:Y:S02]  /*2eef0*/  F2FP.F16.F32.PACK_AB R5, RZ, R5 ;  /* 0x00000005ff05723e */ /* 0x000fe400000000ff */
[----:B0-----:R-:W-:Y:S02]  /*2ef00*/  F2FP.F16.F32.PACK_AB R4, RZ, R6 ;  /* 0x00000006ff04723e */ /* 0x001fe400000000ff */
[----:B------:R-:W-:Y:S01]  /*2ef10*/  PRMT R7, R5, 0x7610, R7 ;  /* 0x0000761005077816 */ /* 0x000fe20000000007 */
[----:B------:R-:W-:Y:S01]  /*2ef20*/  @P3 IMAD.MOV.U32 R5, RZ, RZ, R9 ;  /* 0x000000ffff053224 */ /* 0x000fe200078e0009 */
[----:B------:R-:W-:Y:S01]  /*2ef30*/  PRMT R17, R4, 0x7610, R17 ;  /* 0x0000761004117816 */ /* 0x000fe20000000011 */
[--C-:B------:R-:W-:Y:S01]  /*2ef40*/  @P3 IMAD.MOV.U32 R4, RZ, RZ, R8.reuse ;  /* 0x000000ffff043224 */ /* 0x100fe200078e0008 */
[----:B------:R-:W2:Y:S04]  /*2ef50*/  LDL.LU R6, [R1+0x660] ;  /* 0x0006600001067983 */ /* 0x000ea80000300800 */
[----:B------:R0:W-:Y:S02]  /*2ef60*/  @P3 STG.E.U16 desc[UR36][R4.64+0x50], R7 ;  /* 0x0000500704003986 */ /* 0x0001e4000c101524 */
[----:B0-----:R-:W-:-:S02]  /*2ef70*/  @P6 IMAD.MOV.U32 R4, RZ, RZ, R8 ;  /* 0x000000ffff046224 */ /* 0x001fc400078e0008 */
        /* <DEDUP_REMOVED lines=8> */
[----:B------:R-:W-:-:S05]  /*2f000*/  F2FP.F16.F32.PACK_AB R6, RZ, R6 ;  /* 0x00000006ff06723e */ /* 0x000fca00000000ff */
[----:B------:R0:W-:Y:S04]  /*2f010*/  @P2 STG.E.U16 desc[UR36][R10.64+0x60], R6 ;  /* 0x000060060a002986 */ /* 0x0001e8000c101524 */
[----:B0-----:R-:W2:Y:S01]  /*2f020*/  LDL.LU R6, [R1+0x66c] ;  /* 0x00066c0001067983 */ /* 0x001ea20000300800 */
[-C--:B---3--:R-:W-:Y:S01]  /*2f030*/  FMUL R5, R5, R2.reuse ;  /* 0x0000000205057220 */ /* 0x088fe20000400000 */
[----:B----4-:R-:W-:-:S04]  /*2f040*/  FMUL R4, R4, R2 ;  /* 0x0000000204047220 */ /* 0x010fc80000400000 */
[----:B------:R-:W-:Y:S02]  /*2f050*/  F2FP.F16.F32.PACK_AB R5, RZ, R5 ;  /* 0x00000005ff05723e */ /* 0x000fe400000000ff */
[----:B------:R-:W-:-:S03]  /*2f060*/  F2FP.F16.F32.PACK_AB R4, RZ, R4 ;  /* 0x00000004ff04723e */ /* 0x000fc600000000ff */
[----:B------:R0:W-:Y:S01]  /*2f070*/  @P3 STG.E.U16 desc[UR36][R10.64+0x62], R5 ;  /* 0x000062050a003986 */ /* 0x0001e2000c101524 */
[----:B------:R-:W-:Y:S01]  /*2f080*/  PRMT R7, R4, 0x7610, R7 ;  /* 0x0000761004077816 */ /* 0x000fe20000000007 */
[----:B------:R-:W-:Y:S02]  /*2f090*/  @P6 IMAD.MOV.U32 R4, RZ, RZ, R8 ;  /* 0x000000ffff046224 */ /* 0x000fe400078e0008 */
[----:B0-----:R-:W-:-:S05]  /*2f0a0*/  @P6 IMAD.MOV.U32 R5, RZ, RZ, R9 ;  /* 0x000000ffff056224 */ /* 0x001fca00078e0009 */
[----:B------:R0:W-:Y:S04]  /*2f0b0*/  @P6 STG.E.U16 desc[UR36][R4.64+0x60], R7 ;  /* 0x0000600704006986 */ /* 0x0001e8000c101524 */
[----:B0-----:R-:W3:Y:S04]  /*2f0c0*/  LDL.LU R4, [R1+0x670] ;  /* 0x0006700001047983 */ /* 0x001ee80000300800 */
[----:B------:R-:W4:Y:S01]  /*2f0d0*/  LDL.LU R5, [R1+0x674] ;  /* 0x0006740001057983 */ /* 0x000f220000300800 */
[----:B------:R-:W-:Y:S01]  /*2f0e0*/  ISETP.GT.AND P2, PT, R0, 0x31, P4 ;  /* 0x000000310000780c */ /* 0x000fe20002744270 */
[----:B--2---:R-:W-:-:S05]  /*2f0f0*/  FMUL R6, R6, R2 ;  /* 0x0000000206067220 */ /* 0x004fca0000400000 */
[----:B------:R-:W-:-:S04]  /*2f100*/  F2FP.F16.F32.PACK_AB R6, RZ, R6 ;  /* 0x00000006ff06723e */ /* 0x000fc800000000ff */
[----:B------:R-:W-:Y:S01]  /*2f110*/  PRMT R17, R6, 0x7610, R17 ;  /* 0x0000761006117816 */ /* 0x000fe20000000011 */
[-C--:B---3--:R-:W-:Y:S02]  /*2f120*/  FMUL R7, R4, R2.reuse ;  /* 0x0000000204077220 */ /* 0x088fe40000400000 */
[----:B------:R-:W-:Y:S02]  /*2f130*/  @P2 IMAD.MOV.U32 R4, RZ, RZ, R8 ;  /* 0x000000ffff042224 */ /* 0x000fe400078e0008 */
[----:B----4-:R-:W-:Y:S01]  /*2f140*/  FMUL R6, R5, R2 ;  /* 0x0000000205067220 */ /* 0x010fe20000400000 */
[----:B------:R-:W-:-:S05]  /*2f150*/  @P2 IMAD.MOV.U32 R5, RZ, RZ, R9 ;  /* 0x000000ffff052224 */ /* 0x000fca00078e0009 */
[----:B------:R0:W-:Y:S02]  /*2f160*/  @P2 STG.E.U16 desc[UR36][R4.64+0x62], R17 ;  /* 0x0000621104002986 */ /* 0x0001e4000c101524 */
[----:B0-----:R-:W-:Y:S02]  /*2f170*/  F2FP.F16.F32.PACK_AB R4, RZ, R6 ;  /* 0x00000006ff04723e */ /* 0x001fe400000000ff */
[----:B------:R-:W2:Y:S01]  /*2f180*/  LDL.LU R6, [R1+0x678] ;  /* 0x0006780001067983 */ /* 0x000ea20000300800 */
[----:B------:R-:W-:-:S04]  /*2f190*/  F2FP.F16.F32.PACK_AB R5, RZ, R7 ;  /* 0x00000007ff05723e */ /* 0x000fc800000000ff */
[----:B------:R-:W-:Y:S02]  /*2f1a0*/  PRMT R7, R5, 0x7610, R7 ;  /* 0x0000761005077816 */ /* 0x000fe40000000007 */
[----:B------:R-:W-:Y:S02]  /*2f1b0*/  PRMT R5, R4, 0x7610, R5 ;  /* 0x0000761004057816 */ /* 0x000fe40000000005 */
[----:B------:R-:W-:Y:S01]  /*2f1c0*/  ISETP.GT.AND P3, PT, R0, 0x38, P1 ;  /* 0x000000380000780c */ /* 0x000fe20000f64270 */
[----:B--2---:R-:W-:-:S05]  /*2f1d0*/  FMUL R6, R6, R2 ;  /* 0x0000000206067220 */ /* 0x004fca0000400000 */
[----:B------:R-:W-:Y:S02]  /*2f1e0*/  F2FP.F16.F32.PACK_AB R4, RZ, R6 ;  /* 0x00000006ff04723e */ /* 0x000fe400000000ff */
[----:B------:R-:W2:Y:S01]  /*2f1f0*/  LDL.LU R6, [R1+0x67c] ;  /* 0x00067c0001067983 */ /* 0x000ea20000300800 */
[----:B------:R-:W-:-:S04]  /*2f200*/  ISETP.GT.AND P6, PT, R0, 0x39, P1 ;  /* 0x000000390000780c */ /* 0x000fc80000fc4270 */
[----:B------:R0:W-:Y:S01]  /*2f210*/  @P3 STG.E.U16 desc[UR36][R10.64+0x70], R7 ;  /* 0x000070070a003986 */ /* 0x0001e2000c101524 */
[----:B------:R-:W-:-:S03]  /*2f220*/  ISETP.GT.AND P2, PT, R0, 0x38, P4 ;  /* 0x000000380000780c */ /* 0x000fc60002744270 */
[----:B0-----:R-:W3:Y:S01]  /*2f230*/  LDL.LU R7, [R1+0x680] ;  /* 0x0006800001077983 */ /* 0x001ee20000300800 */
[----:B------:R-:W-:-:S09]  /*2f240*/  PRMT R17, R4, 0x7610, R17 ;  /* 0x0000761004117816 */ /* 0x000fd20000000011 */
[----:B------:R-:W-:Y:S01]  /*2f250*/  @P2 IMAD.MOV.U32 R4, RZ, RZ, R8 ;  /* 0x000000ffff042224 */ /* 0x000fe200078e0008 */
[----:B------:R0:W-:Y:S02]  /*2f260*/  @P6 STG.E.U16 desc[UR36][R10.64+0x72], R5 ;  /* 0x000072050a006986 */ /* 0x0001e4000c101524 */
[----:B0-----:R-:W-:-:S05]  /*2f270*/  @P2 IMAD.MOV.U32 R5, RZ, RZ, R9 ;  /* 0x000000ffff052224 */ /* 0x001fca00078e0009 */
[----:B------:R0:W-:Y:S01]  /*2f280*/  @P2 STG.E.U16 desc[UR36][R4.64+0x70], R17 ;  /* 0x0000701104002986 */ /* 0x0001e2000c101524 */
[----:B--2---:R-:W-:-:S05]  /*2f290*/  FMUL R6, R6, R2 ;  /* 0x0000000206067220 */ /* 0x004fca0000400000 */
[----:B0-----:R-:W-:Y:S02]  /*2f2a0*/  F2FP.F16.F32.PACK_AB R5, RZ, R6 ;  /* 0x00000006ff05723e */ /* 0x001fe400000000ff */
[----:B------:R-:W2:Y:S01]  /*2f2b0*/  LDL.LU R6, [R1+0x684] ;  /* 0x0006840001067983 */ /* 0x000ea20000300800 */
[----:B------:R-:W-:Y:S01]  /*2f2c0*/  ISETP.GT.AND P3, PT, R0, 0x39, P4 ;  /* 0x000000390000780c */ /* 0x000fe20002764270 */
[----:B---3--:R-:W-:Y:S01]  /*2f2d0*/  FMUL R7, R7, R2 ;  /* 0x0000000207077220 */ /* 0x008fe20000400000 */
[----:B------:R-:W-:-:S04]  /*2f2e0*/  PRMT R17, R5, 0x7610, R17 ;  /* 0x0000761005117816 */ /* 0x000fc80000000011 */
[----:B------:R-:W-:-:S07]  /*2f2f0*/  F2FP.F16.F32.PACK_AB R4, RZ, R7 ;  /* 0x00000007ff04723e */ /* 0x000fce00000000ff */
[----:B------:R-:W-:Y:S01]  /*2f300*/  @P3 IMAD.MOV.U32 R5, RZ, RZ, R9 ;  /* 0x000000ffff053224 */ /* 0x000fe200078e0009 */
[----:B------:R-:W-:Y:S01]  /*2f310*/  PRMT R7, R4, 0x7610, R7 ;  /* 0x0000761004077816 */ /* 0x000fe20000000007 */
[----:B------:R-:W-:Y:S01]  /*2f320*/  @P3 IMAD.MOV.U32 R4, RZ, RZ, R8 ;  /* 0x000000ffff043224 */ /* 0x000fe200078e0008 */
[----:B------:R-:W-:-:S04]  /*2f330*/  ISETP.GT.AND P2, PT, R0, 0x41, P1 ;  /* 0x000000410000780c */ /* 0x000fc80000f44270 */
[----:B------:R0:W-:Y:S04]  /*2f340*/  @P3 STG.E.U16 desc[UR36][R4.64+0x72], R17 ;  /* 0x0000721104003986 */ /* 0x0001e8000c101524 */
[----:B0-----:R-:W3:Y:S04]  /*2f350*/  LDL.LU R5, [R1+0x688] ;  /* 0x0006880001057983 */ /* 0x001ee80000300800 */
[----:B------:R-:W4:Y:S01]  /*2f360*/  LDL.LU R4, [R1+0x68c] ;  /* 0x00068c0001047983 */ /* 0x000f220000300800 */
[----:B--2---:R-:W-:-:S05]  /*2f370*/  FMUL R6, R6, R2 ;  /* 0x0000000206067220 */ /* 0x004fca0000400000 */
[----:B------:R-:W-:-:S05]  /*2f380*/  F2FP.F16.F32.PACK_AB R6, RZ, R6 ;  /* 0x00000006ff06723e */ /* 0x000fca00000000ff */
[----:B------:R0:W-:Y:S04]  /*2f390*/  @P2 STG.E.U16 desc[UR36][R10.64+0x82], R6 ;  /* 0x000082060a002986 */ /* 0x0001e8000c101524 */
[----:B0-----:R-:W2:Y:S01]  /*2f3a0*/  LDL.LU R6, [R1+0x690] ;  /* 0x0006900001067983 */ /* 0x001ea20000300800 */
[C---:B------:R-:W-:Y:S02]  /*2f3b0*/  ISETP.GT.AND P6, PT, R0.reuse, 0x40, P1 ;  /* 0x000000400000780c */ /* 0x040fe40000fc4270 */
[----:B------:R-:W-:Y:S01]  /*2f3c0*/  ISETP.GT.AND P3, PT, R0, 0x40, P4 ;  /* 0x000000400000780c */ /* 0x000fe20002764270 */
[----:B---3--:R-:W-:-:S10]  /*2f3d0*/  FMUL R5, R5, R2 ;  /* 0x0000000205057220 */ /* 0x008fd40000400000 */
[----:B------:R0:W-:Y:S01]  /*2f3e0*/  @P6 STG.E.U16 desc[UR36][R10.64+0x80], R7 ;  /* 0x000080070a006986 */ /* 0x0001e2000c101524 */
[----:B----4-:R-:W-:Y:S01]  /*2f3f0*/  FMUL R4, R4, R2 ;  /* 0x0000000204047220 */ /* 0x010fe20000400000 */
[----:B------:R-:W-:Y:S02]  /*2f400*/  ISETP.GT.AND P6, PT, R0, 0x41, P4 ;  /* 0x000000410000780c */ /* 0x000fe400027c4270 */
[----:B------:R-:W-:Y:S02]  /*2f410*/  F2FP.F16.F32.PACK_AB R5, RZ, R5 ;  /* 0x00000005ff05723e */ /* 0x000fe400000000ff */
[----:B------:R-:W-:Y:S02]  /*2f420*/  F2FP.F16.F32.PACK_AB R4, RZ, R4 ;  /* 0x00000004ff04723e */ /* 0x000fe400000000ff */
[----:B0-----:R-:W-:Y:S01]  /*2f430*/  PRMT R7, R5, 0x7610, R7 ;  /* 0x0000761005077816 */ /* 0x001fe20000000007 */
[----:B------:R-:W-:Y:S01]  /*2f440*/  @P3 IMAD.MOV.U32 R5, RZ, RZ, R9 ;  /* 0x000000ffff053224 */ /* 0x000fe200078e0009 */
[----:B------:R-:W-:Y:S01]  /*2f450*/  PRMT R17, R4, 0x7610, R17 ;  /* 0x0000761004117816 */ /* 0x000fe20000000011 */
[----:B------:R-:W-:Y:S01]  /*2f460*/  @P3 IMAD.MOV.U32 R4, RZ, RZ, R8 ;  /* 0x000000ffff043224 */ /* 0x000fe200078e0008 */
[----:B------:R-:W-:-:S04]  /*2f470*/  ISETP.GT.AND P2, PT, R0, 0x48, P1 ;  /* 0x000000480000780c */ /* 0x000fc80000f44270 */
[----:B------:R0:W-:Y:S02]  /*2f480*/  @P3 STG.E.U16 desc[UR36][R4.64+0x80], R7 ;  /* 0x0000800704003986 */ /* 0x0001e4000c101524 */
[----:B0-----:R-:W-:Y:S02]  /*2f490*/  @P6 IMAD.MOV.U32 R4, RZ, RZ, R8 ;  /* 0x000000ffff046224 */ /* 0x001fe400078e0008 */
[----:B------:R-:W-:-:S05]  /*2f4a0*/  @P6 IMAD.MOV.U32 R5, RZ, RZ, R9 ;  /* 0x000000ffff056224 */ /* 0x000fca00078e0009 */
[----:B------:R0:W-:Y:S04]  /*2f4b0*/  @P6 STG.E.U16 desc[UR36][R4.64+0x82], R17 ;  /* 0x0000821104006986 */ /* 0x0001e8000c101524 */
[----:B0-----:R-:W3:Y:S04]  /*2f4c0*/  LDL.LU R4, [R1+0x694] ;  /* 0x0006940001047983 */ /* 0x001ee80000300800 */
[----:B------:R-:W4:Y:S01]  /*2f4d0*/  LDL.LU R5, [R1+0x698] ;  /* 0x0006980001057983 */ /* 0x000f220000300800 */
[----:B--2---:R-:W-:-:S05]  /*2f4e0*/  FMUL R6, R6, R2 ;  /* 0x0000000206067220 */ /* 0x004fca0000400000 */
[----:B------:R-:W-:-:S05]  /*2f4f0*/  F2FP.F16.F32.PACK_AB R6, RZ, R6 ;  /* 0x00000006ff06723e */ /* 0x000fca00000000ff */
[----:B------:R0:W-:Y:S04]  /*2f500*/  @P2 STG.E.U16 desc[UR36][R10.64+0x90], R6 ;  /* 0x000090060a002986 */ /* 0x0001e8000c101524 */
[----:B0-----:R-:W2:Y:S01]  /*2f510*/  LDL.LU R6, [R1+0x69c] ;  /* 0x00069c0001067983 */ /* 0x001ea20000300800 */
[----:B---3--:R-:W-:-:S05]  /*2f520*/  FMUL R4, R4, R2 ;  /* 0x0000000204047220 */ /* 0x008fca0000400000 */
[----:B------:R-:W-:-:S04]  /*2f530*/  F2FP.F16.F32.PACK_AB R4, RZ, R4 ;  /* 0x00000004ff04723e */ /* 0x000fc800000000ff */
[----:B------:R-:W-:Y:S01]  /*2f540*/  PRMT R7, R4, 0x7610, R7 ;  /* 0x0000761004077816 */ /* 0x000fe20000000007 */
[----:B--2---:R-:W-:-:S05]  /*2f550*/  FMUL R6, R6, R2 ;  /* 0x0000000206067220 */ /* 0x004fca0000400000 */
[----:B------:R-:W-:Y:S02]  /*2f560*/  F2FP.F16.F32.PACK_AB R4, RZ, R6 ;  /* 0x00000006ff04723e */ /* 0x000fe400000000ff */
[----:B------:R-:W2:Y:S01]  /*2f570*/  LDL.LU R6, [R1+0x6a0] ;  /* 0x0006a00001067983 */ /* 0x000ea20000300800 */
[C---:B------:R-:W-:Y:S02]  /*2f580*/  ISETP.GT.AND P3, PT, R0.reuse, 0x49, P1 ;  /* 0x000000490000780c */ /* 0x040fe40000f64270 */
[C---:B------:R-:W-:Y:S01]  /*2f590*/  ISETP.GT.AND P6, PT, R0.reuse, 0x48, P4 ;  /* 0x000000480000780c */ /* 0x040fe200027c4270 */
[----:B----4-:R-:W-:Y:S01]  /*2f5a0*/  FMUL R5, R5, R2 ;  /* 0x0000000205057220 */ /* 0x010fe20000400000 */
[----:B------:R-:W-:-:S04]  /*2f5b0*/  ISETP.GT.AND P2, PT, R0, 0x49, P4 ;  /* 0x000000490000780c */ /* 0x000fc80002744270 */
[----:B------:R-:W-:-:S04]  /*2f5c0*/  F2FP.F16.F32.PACK_AB R5, RZ, R5 ;  /* 0x00000005ff05723e */ /* 0x000fc800000000ff */
[----:B------:R-:W-:Y:S01]  /*2f5d0*/  PRMT R17, R5, 0x7610, R17 ;  /* 0x0000761005117816 */ /* 0x000fe20000000011 */
[----:B------:R0:W-:Y:S02]  /*2f5e0*/  @P3 STG.E.U16 desc[UR36][R10.64+0x92], R7 ;  /* 0x000092070a003986 */ /* 0x0001e4000c101524 */
[----:B------:R-:W-:Y:S01]  /*2f5f0*/  @P6 IMAD.MOV.U32 R5, RZ, RZ, R9 ;  /* 0x000000ffff056224 */ /* 0x000fe200078e0009 */
[----:B0-----:R-:W-:Y:S01]  /*2f600*/  PRMT R7, R4, 0x7610, R7 ;  /* 0x0000761004077816 */ /* 0x001fe20000000007 */
[----:B------:R-:W-:-:S05]  /*2f610*/  @P6 IMAD.MOV.U32 R4, RZ, RZ, R8 ;  /* 0x000000ffff046224 */ /* 0x000fca00078e0008 */
[----:B------:R0:W-:Y:S01]  /*2f620*/  @P6 STG.E.U16 desc[UR36][R4.64+0x90], R17 ;  /* 0x0000901104006986 */ /* 0x0001e2000c101524 */
[C---:B------:R-:W-:Y:S02]  /*2f630*/  ISETP.GT.AND P3, PT, R0.reuse, 0x50, P1 ;  /* 0x000000500000780c */ /* 0x040fe40000f64270 */
[----:B------:R-:W-:Y:S01]  /*2f640*/  ISETP.GT.AND P6, PT, R0, 0x50, P4 ;  /* 0x000000500000780c */ /* 0x000fe200027c4270 */
[----:B0-----:R-:W-:Y:S02]  /*2f650*/  @P2 IMAD.MOV.U32 R4, RZ, RZ, R8 ;  /* 0x000000ffff042224 */ /* 0x001fe400078e0008 */
[----:B------:R-:W-:-:S05]  /*2f660*/  @P2 IMAD.MOV.U32 R5, RZ, RZ, R9 ;  /* 0x000000ffff052224 */ /* 0x000fca00078e0009 */
[----:B------:R0:W-:Y:S01]  /*2f670*/  @P2 STG.E.U16 desc[UR36][R4.64+0x92], R7 ;  /* 0x0000920704002986 */ /* 0x0001e2000c101524 */
[----:B------:R-:W-:Y:S01]  /*2f680*/  ISETP.GT.AND P2, PT, R0, 0x51, P1 ;  /* 0x000000510000780c */ /* 0x000fe20000f44270 */
[-C--:B0-----:R-:W-:Y:S01]  /*2f690*/  FMUL R5, R18, R2.reuse ;  /* 0x0000000212057220 */ /* 0x081fe20000400000 */
[----:B------:R-:W-:Y:S01]  /*2f6a0*/  FMUL R4, R218, R2 ;  /* 0x00000002da047220 */ /* 0x000fe20000400000 */
[----:B------:R-:W3:Y:S03]  /*2f6b0*/  LDL.LU R18, [R1+0x400] ;  /* 0x0004000001127983 */ /* 0x000ee60000300800 */
[----:B------:R-:W-:Y:S02]  /*2f6c0*/  F2FP.F16.F32.PACK_AB R5, RZ, R5 ;  /* 0x00000005ff05723e */ /* 0x000fe400000000ff */
[----:B------:R-:W-:-:S05]  /*2f6d0*/  F2FP.F16.F32.PACK_AB R4, RZ, R4 ;  /* 0x00000004ff04723e */ /* 0x000fca00000000ff */
[----:B------:R0:W-:Y:S01]  /*2f6e0*/  @P2 STG.E.U16 desc[UR36][R10.64+0xa2], R5 ;  /* 0x0000a2050a002986 */ /* 0x0001e2000c101524 */
[----:B------:R-:W-:Y:S01]  /*2f6f0*/  ISETP.GT.AND P2, PT, R0, 0x58, P1 ;  /* 0x000000580000780c */ /* 0x000fe20000f44270 */
[----:B0-----:R-:W-:Y:S02]  /*2f700*/  @P6 IMAD.MOV.U32 R5, RZ, RZ, R9 ;  /* 0x000000ffff056224 */ /* 0x001fe400078e0009 */
[----:B--2---:R-:W-:-:S05]  /*2f710*/  FMUL R6, R6, R2 ;  /* 0x0000000206067220 */ /* 0x004fca0000400000 */
[----:B------:R-:W-:-:S04]  /*2f720*/  F2FP.F16.F32.PACK_AB R6, RZ, R6 ;  /* 0x00000006ff06723e */ /* 0x000fc800000000ff */
[----:B------:R-:W-:Y:S01]  /*2f730*/  PRMT R7, R6, 0x7610, R7 ;  /* 0x0000761006077816 */ /* 0x000fe20000000007 */
[----:B------:R-:W-:-:S04]  /*2f740*/  FMUL R6, R216, R2 ;  /* 0x00000002d8067220 */ /* 0x000fc80000400000 */
[----:B------:R0:W-:Y:S01]  /*2f750*/  @P3 STG.E.U16 desc[UR36][R10.64+0xa0], R7 ;  /* 0x0000a0070a003986 */ /* 0x0001e2000c101524 */
[----:B------:R-:W-:Y:S02]  /*2f760*/  ISETP.GT.AND P3, PT, R0, 0x51, P4 ;  /* 0x000000510000780c */ /* 0x000fe40002764270 */
[----:B------:R-:W-:Y:S02]  /*2f770*/  F2FP.F16.F32.PACK_AB R6, RZ, R6 ;  /* 0x00000006ff06723e */ /* 0x000fe400000000ff */
[----:B0-----:R-:W-:Y:S01]  /*2f780*/  PRMT R7, R4, 0x7610, R7 ;  /* 0x0000761004077816 */ /* 0x001fe20000000007 */
[----:B------:R-:W-:-:S05]  /*2f790*/  @P6 IMAD.MOV.U32 R4, RZ, RZ, R8 ;  /* 0x000000ffff046224 */ /* 0x000fca00078e0008 */
[----:B------:R0:W-:Y:S01]  /*2f7a0*/  @P6 STG.E.U16 desc[UR36][R4.64+0xa0], R7 ;  /* 0x0000a00704006986 */ /* 0x0001e2000c101524 */
[----:B------:R-:W-:Y:S01]  /*2f7b0*/  PRMT R17, R6, 0x7610, R17 ;  /* 0x0000761006117816 */ /* 0x000fe20000000011 */
[-C--:B0-----:R-:W-:Y:S01]  /*2f7c0*/  FMUL R4, R215, R2.reuse ;  /* 0x00000002d7047220 */ /* 0x081fe20000400000 */
[----:B------:R-:W-:Y:S02]  /*2f7d0*/  @P3 IMAD.MOV.U32 R5, RZ, RZ, R9 ;  /* 0x000000ffff053224 */ /* 0x000fe400078e0009 */
[----:B------:R-:W-:Y:S02]  /*2f7e0*/  FMUL R7, R217, R2 ;  /* 0x00000002d9077220 */ /* 0x000fe40000400000 */
[----:B------:R-:W-:Y:S01]  /*2f7f0*/  F2FP.F16.F32.PACK_AB R6, RZ, R4 ;  /* 0x00000004ff06723e */ /* 0x000fe200000000ff */
[----:B------:R-:W-:Y:S01]  /*2f800*/  @P3 IMAD.MOV.U32 R4, RZ, RZ, R8 ;  /* 0x000000ffff043224 */ /* 0x000fe200078e0008 */
[----:B------:R-:W-:Y:S02]  /*2f810*/  ISETP.GT.AND P6, PT, R0, 0x59, P1 ;  /* 0x000000590000780c */ /* 0x000fe40000fc4270 */
[----:B------:R-:W-:-:S02]  /*2f820*/  F2FP.F16.F32.PACK_AB R7, RZ, R7 ;  /* 0x00000007ff07723e */ /* 0x000fc400000000ff */
[----:B------:R0:W-:Y:S01]  /*2f830*/  @P3 STG.E.U16 desc[UR36][R4.64+0xa2], R17 ;  /* 0x0000a21104003986 */ /* 0x0001e2000c101524 */
[----:B------:R-:W-:-:S03]  /*2f840*/  ISETP.GT.AND P3, PT, R0, 0x58, P4 ;  /* 0x000000580000780c */ /* 0x000fc60002764270 */
[----:B------:R1:W-:Y:S01]  /*2f850*/  @P2 STG.E.U16 desc[UR36][R10.64+0xb0], R7 ;  /* 0x0000b0070a002986 */ /* 0x0003e2000c101524 */
[----:B------:R-:W-:Y:S01]  /*2f860*/  ISETP.GT.AND P2, PT, R0, 0x59, P4 ;  /* 0x000000590000780c */ /* 0x000fe20002744270 */
[----:B0-----:R-:W-:-:S05]  /*2f870*/  FMUL R4, R214, R2 ;  /* 0x00000002d6047220 */ /* 0x001fca0000400000 */
[----:B------:R-:W-:Y:S01]  /*2f880*/  F2FP.F16.F32.PACK_AB R4, RZ, R4 ;  /* 0x00000004ff04723e */ /* 0x000fe200000000ff */
[-C--:B-1----:R-:W-:Y:S01]  /*2f890*/  FMUL R7, R212, R2.reuse ;  /* 0x00000002d4077220 */ /* 0x082fe20000400000 */
[----:B------:R0:W-:Y:S01]  /*2f8a0*/  @P6 STG.E.U16 desc[UR36][R10.64+0xb2], R6 ;  /* 0x0000b2060a006986 */ /* 0x0001e2000c101524 */
[----:B------:R-:W-:Y:S01]  /*2f8b0*/  @P3 IMAD.MOV.U32 R5, RZ, RZ, R9 ;  /* 0x000000ffff053224 */ /* 0x000fe200078e0009 */
[----:B------:R-:W-:Y:S01]  /*2f8c0*/  PRMT R17, R4, 0x7610, R17 ;  /* 0x0000761004117816 */ /* 0x000fe20000000011 */
[----:B------:R-:W-:Y:S01]  /*2f8d0*/  @P3 IMAD.MOV.U32 R4, RZ, RZ, R8 ;  /* 0x000000ffff043224 */ /* 0x000fe200078e0008 */
[C---:B------:R-:W-:Y:S02]  /*2f8e0*/  ISETP.GT.AND P6, PT, R0.reuse, 0x60, P1 ;  /* 0x000000600000780c */ /* 0x040fe40000fc4270 */
[----:B------:R-:W-:Y:S02]  /*2f8f0*/  F2FP.F16.F32.PACK_AB R7, RZ, R7 ;  /* 0x00000007ff07723e */ /* 0x000fe400000000ff */
[----:B------:R1:W-:Y:S01]  /*2f900*/  @P3 STG.E.U16 desc[UR36][R4.64+0xb0], R17 ;  /* 0x0000b01104003986 */ /* 0x0003e2000c101524 */
[----:B------:R-:W-:Y:S01]  /*2f910*/  ISETP.GT.AND P3, PT, R0, 0x61, P1 ;  /* 0x000000610000780c */ /* 0x000fe20000f64270 */
[----:B0-----:R-:W-:-:S05]  /*2f920*/  FMUL R6, R213, R2 ;  /* 0x00000002d5067220 */ /* 0x001fca0000400000 */
[----:B------:R-:W-:Y:S02]  /*2f930*/  F2FP.F16.F32.PACK_AB R6, RZ, R6 ;  /* 0x00000006ff06723e */ /* 0x000fe400000000ff */
[----:B-1----:R-:W-:Y:S01]  /*2f940*/  PRMT R17, R7, 0x7610, R17 ;  /* 0x0000761007117816 */ /* 0x002fe20000000011 */
[----:B------:R-:W-:Y:S02]  /*2f950*/  @P2 IMAD.MOV.U32 R4, RZ, RZ, R8 ;  /* 0x000000ffff042224 */ /* 0x000fe400078e0008 */
[----:B------:R-:W-:Y:S02]  /*2f960*/  @P2 IMAD.MOV.U32 R5, RZ, RZ, R9 ;  /* 0x000000ffff052224 */ /* 0x000fe400078e0009 */
[----:B------:R-:W-:-:S03]  /*2f970*/  FMUL R7, R211, R2 ;  /* 0x00000002d3077220 */ /* 0x000fc60000400000 */
[----:B------:R0:W-:Y:S01]  /*2f980*/  @P2 STG.E.U16 desc[UR36][R4.64+0xb2], R17 ;  /* 0x0000b21104002986 */ /* 0x0001e2000c101524 */
[----:B------:R-:W-:-:S03]  /*2f990*/  ISETP.GT.AND P2, PT, R0, 0x60, P4 ;  /* 0x000000600000780c */ /* 0x000fc60002744270 */
[----:B------:R1:W-:Y:S01]  /*2f9a0*/  @P6 STG.E.U16 desc[UR36][R10.64+0xc0], R6 ;  /* 0x0000c0060a006986 */ /* 0x0003e2000c101524 */
[----:B------:R-:W-:Y:S02]  /*2f9b0*/  ISETP.GT.AND P6, PT, R0, 0x61, P4 ;  /* 0x000000610000780c */ /* 0x000fe400027c4270 */
[----:B0-----:R-:W-:Y:S01]  /*2f9c0*/  F2FP.F16.F32.PACK_AB R4, RZ, R7 ;  /* 0x00000007ff04723e */ /* 0x001fe200000000ff */
[-C--:B------:R-:W-:Y:S01]  /*2f9d0*/  FMUL R5, R210, R2.reuse ;  /* 0x00000002d2057220 */ /* 0x080fe20000400000 */
[----:B-1----:R-:W-:-:S03]  /*2f9e0*/  FMUL R6, R208, R2 ;  /* 0x00000002d0067220 */ /* 0x002fc60000400000 */
[----:B------:R0:W-:Y:S01]  /*2f9f0*/  @P3 STG.E.U16 desc[UR36][R10.64+0xc2], R4 ;  /* 0x0000c2040a003986 */ /* 0x0001e2000c101524 */
[----:B------:R-:W-:-:S04]  /*2fa00*/  F2FP.F16.F32.PACK_AB R5, RZ, R5 ;  /* 0x00000005ff05723e */ /* 0x000fc800000000ff */
[----:B------:R-:W-:Y:S01]  /*2fa10*/  PRMT R7, R5, 0x7610, R7 ;  /* 0x0000761005077816 */ /* 0x000fe20000000007 */
[----:B------:R-:W-:Y:S01]  /*2fa20*/  @P2 IMAD.MOV.U32 R5, RZ, RZ, R9 ;  /* 0x000000ffff052224 */ /* 0x000fe200078e0009 */
[----:B0-----:R-:W-:-:S04]  /*2fa30*/  F2FP.F16.F32.PACK_AB R4, RZ, R6 ;  /* 0x00000006ff04723e */ /* 0x001fc800000000ff */
[----:B------:R-:W-:Y:S01]  /*2fa40*/  PRMT R17, R4, 0x7610, R17 ;  /* 0x0000761004117816 */ /* 0x000fe20000000011 */
[----:B------:R-:W-:Y:S01]  /*2fa50*/  @P2 IMAD.MOV.U32 R4, RZ, RZ, R8 ;  /* 0x000000ffff042224 */ /* 0x000fe200078e0008 */
[----:B------:R-:W-:Y:S01]  /*2fa60*/  ISETP.GT.AND P3, PT, R0, 0x68, P1 ;  /* 0x000000680000780c */ /* 0x000fe20000f64270 */
[----:B------:R-:W-:-:S03]  /*2fa70*/  FMUL R6, R209, R2 ;  /* 0x00000002d1067220 */ /* 0x000fc60000400000 */
[----:B------:R0:W-:Y:S01]  /*2fa80*/  @P2 STG.E.U16 desc[UR36][R4.64+0xc0], R7 ;  /* 0x0000c00704002986 */ /* 0x0001e2000c101524 */
[----:B------:R-:W-:Y:S02]  /*2fa90*/  ISETP.GT.AND P2, PT, R0, 0x69, P1 ;  /* 0x000000690000780c */ /* 0x000fe40000f44270 */
[----:B------:R-:W-:Y:S01]  /*2faa0*/  F2FP.F16.F32.PACK_AB R6, RZ, R6 ;  /* 0x00000006ff06723e */ /* 0x000fe200000000ff */
[----:B0-----:R-:W-:Y:S02]  /*2fab0*/  @P6 IMAD.MOV.U32 R4, RZ, RZ, R8 ;  /* 0x000000ffff046224 */ /* 0x001fe400078e0008 */
[----:B------:R-:W-:-:S05]  /*2fac0*/  @P6 IMAD.MOV.U32 R5, RZ, RZ, R9 ;  /* 0x000000ffff056224 */ /* 0x000fca00078e0009 */
[----:B------:R0:W-:Y:S01]  /*2fad0*/  @P6 STG.E.U16 desc[UR36][R4.64+0xc2], R17 ;  /* 0x0000c21104006986 */ /* 0x0001e2000c101524 */
[----:B------:R-:W-:-:S03]  /*2fae0*/  ISETP.GT.AND P6, PT, R0, 0x68, P4 ;  /* 0x000000680000780c */ /* 0x000fc600027c4270 */
[----:B------:R1:W-:Y:S01]  /*2faf0*/  @P3 STG.E.U16 desc[UR36][R10.64+0xd0], R6 ;  /* 0x0000d0060a003986 */ /* 0x0003e2000c101524 */
[----:B------:R-:W-:Y:S01]  /*2fb00*/  ISETP.GT.AND P3, PT, R0, 0x69, P4 ;  /* 0x000000690000780c */ /* 0x000fe20002764270 */
[-C--:B0-----:R-:W-:Y:S01]  /*2fb10*/  FMUL R5, R207, R2.reuse ;  /* 0x00000002cf057220 */ /* 0x081fe20000400000 */
[----:B------:R-:W-:-:S04]  /*2fb20*/  FMUL R4, R206, R2 ;  /* 0x00000002ce047220 */ /* 0x000fc80000400000 */
[----:B------:R-:W-:Y:S02]  /*2fb30*/  F2FP.F16.F32.PACK_AB R5, RZ, R5 ;  /* 0x00000005ff05723e */ /* 0x000fe400000000ff */
[----:B------:R-:W-:Y:S01]  /*2fb40*/  F2FP.F16.F32.PACK_AB R4, RZ, R4 ;  /* 0x00000004ff04723e */ /* 0x000fe200000000ff */
[----:B-1----:R-:W-:Y:S02]  /*2fb50*/  FMUL R6, R204, R2 ;  /* 0x00000002cc067220 */ /* 0x002fe40000400000 */
[----:B------:R0:W-:Y:S01]  /*2fb60*/  @P2 STG.E.U16 desc[UR36][R10.64+0xd2], R5 ;  /* 0x0000d2050a002986 */ /* 0x0001e2000c101524 */
[----:B------:R-:W-:Y:S01]  /*2fb70*/  PRMT R7, R4, 0x7610, R7 ;  /* 0x0000761004077816 */ /* 0x000fe20000000007 */
[----:B------:R-:W-:Y:S01]  /*2fb80*/  @P6 IMAD.MOV.U32 R4, RZ, RZ, R8 ;  /* 0x000000ffff046224 */ /* 0x000fe200078e0008 */
[----:B------:R-:W-:Y:S01]  /*2fb90*/  F2FP.F16.F32.PACK_AB R6, RZ, R6 ;  /* 0x00000006ff06723e */ /* 0x000fe200000000ff */
[----:B0-----:R-:W-:-:S03]  /*2fba0*/  @P6 IMAD.MOV.U32 R5, RZ, RZ, R9 ;  /* 0x000000ffff056224 */ /* 0x001fc600078e0009 */
[----:B------:R-:W-:Y:S02]  /*2fbb0*/  PRMT R17, R6, 0x7610, R17 ;  /* 0x0000761006117816 */ /* 0x000fe40000000011 */
[----:B------:R0:W-:Y:S01]  /*2fbc0*/  @P6 STG.E.U16 desc[UR36][R4.64+0xd0], R7 ;  /* 0x0000d00704006986 */ /* 0x0001e2000c101524 */
[-C--:B------:R-:W-:Y:S01]  /*2fbd0*/  FMUL R6, R203, R2.reuse ;  /* 0x00000002cb067220 */ /* 0x080fe20000400000 */
[C---:B------:R-:W-:Y:S02]  /*2fbe0*/  ISETP.GT.AND P2, PT, R0.reuse, 0x70, P1 ;  /* 0x000000700000780c */ /* 0x040fe40000f44270 */
[----:B------:R-:W-:Y:S01]  /*2fbf0*/  ISETP.GT.AND P6, PT, R0, 0x71, P1 ;  /* 0x000000710000780c */ /* 0x000fe20000fc4270 */
[----:B0-----:R-:W-:Y:S02]  /*2fc00*/  @P3 IMAD.MOV.U32 R4, RZ, RZ, R8 ;  /* 0x000000ffff043224 */ /* 0x001fe400078e0008 */
[----:B------:R-:W-:Y:S02]  /*2fc10*/  @P3 IMAD.MOV.U32 R5, RZ, RZ, R9 ;  /* 0x000000ffff053224 */ /* 0x000fe400078e0009 */
[----:B------:R-:W-:-:S03]  /*2fc20*/  FMUL R7, R205, R2 ;  /* 0x00000002cd077220 */ /* 0x000fc60000400000 */
[----:B------:R0:W-:Y:S01]  /*2fc30*/  @P3 STG.E.U16 desc[UR36][R4.64+0xd2], R17 ;  /* 0x0000d21104003986 */ /* 0x0001e2000c101524 */
[----:B------:R-:W-:Y:S02]  /*2fc40*/  ISETP.GT.AND P3, PT, R0, 0x70, P4 ;  /* 0x000000700000780c */ /* 0x000fe40002764270 */
[----:B0-----:R-:W-:Y:S02]  /*2fc50*/  F2FP.F16.F32.PACK_AB R5, RZ, R7 ;  /* 0x00000007ff05723e */ /* 0x001fe400000000ff */
[----:B------:R-:W-:Y:S01]  /*2fc60*/  F2FP.F16.F32.PACK_AB R4, RZ, R6 ;  /* 0x00000006ff04723e */ /* 0x000fe200000000ff */
[----:B------:R-:W-:Y:S01]  /*2fc70*/  FMUL R6, R202, R2 ;  /* 0x00000002ca067220 */ /* 0x000fe20000400000 */
[----:B------:R-:W-:Y:S02]  /*2fc80*/  PRMT R7, R5, 0x7610, R7 ;  /* 0x0000761005077816 */ /* 0x000fe40000000007 */
[----:B------:R-:W-:Y:S02]  /*2fc90*/  PRMT R5, R4, 0x7610, R5 ;  /* 0x0000761004057816 */ /* 0x000fe40000000005 */
[----:B------:R-:W-:Y:S01]  /*2fca0*/  F2FP.F16.F32.PACK_AB R4, RZ, R6 ;  /* 0x00000006ff04723e */ /* 0x000fe200000000ff */
[----:B------:R0:W-:Y:S01]  /*2fcb0*/  @P2 STG.E.U16 desc[UR36][R10.64+0xe0], R7 ;  /* 0x0000e0070a002986 */ /* 0x0001e2000c101524 */
[----:B------:R-:W-:-:S02]  /*2fcc0*/  ISETP.GT.AND P2, PT, R0, 0x71, P4 ;  /* 0x000000710000780c */ /* 0x000fc40002744270 */
[----:B------:R-:W-:Y:S01]  /*2fcd0*/  PRMT R17, R4, 0x7610, R17 ;  /* 0x0000761004117816 */ /* 0x000fe20000000011 */
[----:B------:R1:W-:Y:S01]  /*2fce0*/  @P6 STG.E.U16 desc[UR36][R10.64+0xe2], R5 ;  /* 0x0000e2050a006986 */ /* 0x0003e2000c101524 */
[----:B------:R-:W-:Y:S02]  /*2fcf0*/  @P3 IMAD.MOV.U32 R4, RZ, RZ, R8 ;  /* 0x000000ffff043224 */ /* 0x000fe400078e0008 */
[-C--:B------:R-:W-:Y:S01]  /*2fd00*/  FMUL R6, R200, R2.reuse ;  /* 0x00000002c8067220 */ /* 0x080fe20000400000 */
[----:B0-----:R-:W-:Y:S01]  /*2fd10*/  FMUL R7, R201, R2 ;  /* 0x00000002c9077220 */ /* 0x001fe20000400000 */
[----:B-1----:R-:W-:Y:S01]  /*2fd20*/  @P3 IMAD.MOV.U32 R5, RZ, RZ, R9 ;  /* 0x000000ffff053224 */ /* 0x002fe200078e0009 */
[----:B------:R-:W-:-:S04]  /*2fd30*/  ISETP.GT.AND P6, PT, R0, 0x78, P1 ;  /* 0x000000780000780c */ /* 0x000fc80000fc4270 */
[----:B------:R0:W-:Y:S02]  /*2fd40*/  @P3 STG.E.U16 desc[UR36][R4.64+0xe0], R17 ;  /* 0x0000e01104003986 */ /* 0x0001e4000c101524 */
[----:B0-----:R-:W-:Y:S02]  /*2fd50*/  F2FP.F16.F32.PACK_AB R5, RZ, R6 ;  /* 0x00000006ff05723e */ /* 0x001fe400000000ff */
[----:B------:R-:W-:Y:S02]  /*2fd60*/  F2FP.F16.F32.PACK_AB R4, RZ, R7 ;  /* 0x00000007ff04723e */ /* 0x000fe400000000ff */
[----:B------:R-:W-:Y:S01]  /*2fd70*/  PRMT R17, R5, 0x7610, R17 ;  /* 0x0000761005117816 */ /* 0x000fe20000000011 */
[----:B------:R-:W-:Y:S01]  /*2fd80*/  @P2 IMAD.MOV.U32 R5, RZ, RZ, R9 ;  /* 0x000000ffff052224 */ /* 0x000fe200078e0009 */
[----:B------:R-:W-:Y:S01]  /*2fd90*/  PRMT R7, R4, 0x7610, R7 ;  /* 0x0000761004077816 */ /* 0x000fe20000000007 */
[----:B------:R-:W-:Y:S01]  /*2fda0*/  @P2 IMAD.MOV.U32 R4, RZ, RZ, R8 ;  /* 0x000000ffff042224 */ /* 0x000fe200078e0008 */
[----:B------:R-:W-:-:S04]  /*2fdb0*/  ISETP.GT.AND P3, PT, R0, 0x79, P1 ;  /* 0x000000790000780c */ /* 0x000fc80000f64270 */
[----:B------:R0:W-:Y:S01]  /*2fdc0*/  @P2 STG.E.U16 desc[UR36][R4.64+0xe2], R17 ;  /* 0x0000e21104002986 */ /* 0x0001e2000c101524 */
[C---:B------:R-:W-:Y:S01]  /*2fdd0*/  ISETP.GT.AND P2, PT, R0.reuse, 0x78, P4 ;  /* 0x000000780000780c */ /* 0x040fe20002744270 */
[-C--:B------:R-:W-:Y:S02]  /*2fde0*/  FMUL R6, R199, R2.reuse ;  /* 0x00000002c7067220 */ /* 0x080fe40000400000 */
[----:B------:R1:W-:Y:S01]  /*2fdf0*/  @P6 STG.E.U16 desc[UR36][R10.64+0xf0], R7 ;  /* 0x0000f0070a006986 */ /* 0x0003e2000c101524 */
[----:B------:R-:W-:Y:S01]  /*2fe00*/  ISETP.GT.AND P6, PT, R0, 0x79, P4 ;  /* 0x000000790000780c */ /* 0x000fe200027c4270 */
[-C--:B0-----:R-:W-:Y:S01]  /*2fe10*/  FMUL R5, R198, R2.reuse ;  /* 0x00000002c6057220 */ /* 0x081fe20000400000 */
[----:B------:R-:W-:Y:S01]  /*2fe20*/  FMUL R4, R196, R2 ;  /* 0x00000002c4047220 */ /* 0x000fe20000400000 */
[----:B------:R-:W-:-:S03]  /*2fe30*/  F2FP.F16.F32.PACK_AB R6, RZ, R6 ;  /* 0x00000006ff06723e */ /* 0x000fc600000000ff */
[----:B------:R-:W-:Y:S02]  /*2fe40*/  F2FP.F16.F32.PACK_AB R5, RZ, R5 ;  /* 0x00000005ff05723e */ /* 0x000fe400000000ff */
[----:B------:R-:W-:Y:S02]  /*2fe50*/  F2FP.F16.F32.PACK_AB R4, RZ, R4 ;  /* 0x00000004ff04723e */ /* 0x000fe400000000ff */
[----:B-1----:R-:W-:Y:S01]  /*2fe60*/  PRMT R7, R5, 0x7610, R7 ;  /* 0x0000761005077816 */ /* 0x002fe20000000007 */
[----:B------:R-:W-:Y:S01]  /*2fe70*/  @P2 IMAD.MOV.U32 R5, RZ, RZ, R9 ;  /* 0x000000ffff052224 */ /* 0x000fe200078e0009 */
[----:B------:R-:W-:Y:S01]  /*2fe80*/  PRMT R17, R4, 0x7610, R17 ;  /* 0x0000761004117816 */ /* 0x000fe20000000011 */
[----:B------:R-:W-:Y:S01]  /*2fe90*/  @P2 IMAD.MOV.U32 R4, RZ, RZ, R8 ;  /* 0x000000ffff042224 */ /* 0x000fe200078e0008 */
[----:B------:R0:W-:Y:S01]  /*2fea0*/  @P3 STG.E.U16 desc[UR36][R10.64+0xf2], R6 ;  /* 0x0000f2060a003986 */ /* 0x0001e2000c101524 */
[----:B------:R-:W-:-:S03]  /*2feb0*/  ISETP.GT.AND P3, PT, R0, 0x80, P1 ;  /* 0x000000800000780c */ /* 0x000fc60000f64270 */
[----:B------:R1:W-:Y:S01]  /*2fec0*/  @P2 STG.E.U16 desc[UR36][R4.64+0xf0], R7 ;  /* 0x0000f00704002986 */ /* 0x0003e2000c101524 */
[----:B------:R-:W-:Y:S01]  /*2fed0*/  ISETP.GT.AND P2, PT, R0, 0x81, P1 ;  /* 0x000000810000780c */ /* 0x000fe20000f44270 */
[----:B0-----:R-:W-:Y:S01]  /*2fee0*/  FMUL R6, R197, R2 ;  /* 0x00000002c5067220 */ /* 0x001fe20000400000 */
[----:B-1----:R-:W-:Y:S02]  /*2fef0*/  @P6 IMAD.MOV.U32 R4, RZ, RZ, R8 ;  /* 0x000000ffff046224 */ /* 0x002fe400078e0008 */
[----:B------:R-:W-:Y:S02]  /*2ff00*/  @P6 IMAD.MOV.U32 R5, RZ, RZ, R9 ;  /* 0x000000ffff056224 */ /* 0x000fe400078e0009 */
[----:B------:R-:W-:-:S03]  /*2ff10*/  F2FP.F16.F32.PACK_AB R6, RZ, R6 ;  /* 0x00000006ff06723e */ /* 0x000fc600000000ff */
[----:B------:R0:W-:Y:S01]  /*2ff20*/  @P6 STG.E.U16 desc[UR36][R4.64+0xf2], R17 ;  /* 0x0000f21104006986 */ /* 0x0001e2000c101524 */
[----:B------:R-:W-:-:S03]  /*2ff30*/  ISETP.GT.AND P6, PT, R0, 0x80, P4 ;  /* 0x000000800000780c */ /* 0x000fc600027c4270 */
[----:B------:R1:W-:Y:S01]  /*2ff40*/  @P3 STG.E.U16 desc[UR36][R10.64+0x100], R6 ;  /* 0x000100060a003986 */ /* 0x0003e2000c101524 */
[-C--:B0-----:R-:W-:Y:S01]  /*2ff50*/  FMUL R4, R195, R2.reuse ;  /* 0x00000002c3047220 */ /* 0x081fe20000400000 */
[-C--:B------:R-:W-:Y:S01]  /*2ff60*/  FMUL R5, R194, R2.reuse ;  /* 0x00000002c2057220 */ /* 0x080fe20000400000 */
[----:B-1----:R-:W-:-:S03]  /*2ff70*/  FMUL R6, R192, R2 ;  /* 0x00000002c0067220 */ /* 0x002fc60000400000 */
[----:B------:R-:W-:Y:S02]  /*2ff80*/  F2FP.F16.F32.PACK_AB R4, RZ, R4 ;  /* 0x00000004ff04723e */ /* 0x000fe400000000ff */
[----:B------:R-:W-:Y:S02]  /*2ff90*/  ISETP.GT.AND P3, PT, R0, 0x81, P4 ;  /* 0x000000810000780c */ /* 0x000fe40002764270 */
[----:B------:R-:W-:Y:S02]  /*2ffa0*/  PRMT R7, R4, 0x7610, R7 ;  /* 0x0000761004077816 */ /* 0x000fe40000000007 */
[----:B------:R-:W-:Y:S02]  /*2ffb0*/  F2FP.F16.F32.PACK_AB R5, RZ, R5 ;  /* 0x00000005ff05723e */ /* 0x000fe400000000ff */
[----:B------:R-:W-:Y:S01]  /*2ffc0*/  F2FP.F16.F32.PACK_AB R4, RZ, R6 ;  /* 0x00000006ff04723e */ /* 0x000fe200000000ff */
[----:B------:R0:W-:Y:S01]  /*2ffd0*/  @P2 STG.E.U16 desc[UR36][R10.64+0x102], R7 ;  /* 0x000102070a002986 */ /* 0x0001e2000c101524 */
[----:B------:R-:W-:Y:S01]  /*2ffe0*/  PRMT R17, R5, 0x7610, R17 ;  /* 0x0000761005117816 */ /* 0x000fe20000000011 */
[----:B------:R-:W-:Y:S01]  /*2fff0*/  @P6 IMAD.MOV.U32 R5, RZ, RZ, R9 ;  /* 0x000000ffff056224 */ /* 0x000fe200078e0009 */
[----:B0-----:R-:W-:Y:S01]  /*30000*/  PRMT R7, R4, 0x7610, R7 ;  /* 0x0000761004077816 */ /* 0x001fe20000000007 */
[----:B------:R-:W-:-:S05]  /*30010*/  @P6 IMAD.MOV.U32 R4, RZ, RZ, R8 ;  /* 0x000000ffff046224 */ /* 0x000fca00078e0008 */
[----:B------:R0:W-:Y:S01]  /*30020*/  @P6 STG.E.U16 desc[UR36][R4.64+0x100], R17 ;  /* 0x0001001104006986 */ /* 0x0001e2000c101524 */
[----:B------:R-:W-:Y:S01]  /*30030*/  FMUL R6, R193, R2 ;  /* 0x00000002c1067220 */ /* 0x000fe20000400000 */
[C---:B------:R-:W-:Y:S02]  /*30040*/  ISETP.GT.AND P2, PT, R0.reuse, 0x88, P1 ;  /* 0x000000880000780c */ /* 0x040fe40000f44270 */
[----:B------:R-:W-:Y:S01]  /*30050*/  ISETP.GT.AND P6, PT, R0, 0x88, P4 ;  /* 0x000000880000780c */ /* 0x000fe200027c4270 */
[----:B0-----:R-:W-:Y:S02]  /*30060*/  @P3 IMAD.MOV.U32 R4, RZ, RZ, R8 ;  /* 0x000000ffff043224 */ /* 0x001fe400078e0008 */
[----:B------:R-:W-:Y:S01]  /*30070*/  @P3 IMAD.MOV.U32 R5, RZ, RZ, R9 ;  /* 0x000000ffff053224 */ /* 0x000fe200078e0009 */
[----:B------:R-:W-:-:S04]  /*30080*/  F2FP.F16.F32.PACK_AB R6, RZ, R6 ;  /* 0x00000006ff06723e */ /* 0x000fc800000000ff */
[----:B------:R0:W-:Y:S01]  /*30090*/  @P3 STG.E.U16 desc[UR36][R4.64+0x102], R7 ;  /* 0x0001020704003986 */ /* 0x0001e2000c101524 */
[----:B------:R-:W-:Y:S01]  /*300a0*/  ISETP.GT.AND P3, PT, R0, 0x89, P1 ;  /* 0x000000890000780c */ /* 0x000fe20000f64270 */
[-C--:B0-----:R-:W-:Y:S01]  /*300b0*/  FMUL R5, R191, R2.reuse ;  /* 0x00000002bf057220 */ /* 0x081fe20000400000 */
[----:B------:R-:W-:Y:S01]  /*300c0*/  FMUL R4, R190, R2 ;  /* 0x00000002be047220 */ /* 0x000fe20000400000 */
[----:B------:R-:W-:-:S03]  /*300d0*/  PRMT R7, R6, 0x7610, R7 ;  /* 0x0000761006077816 */ /* 0x000fc60000000007 */
[----:B------:R-:W-:Y:S02]  /*300e0*/  F2FP.F16.F32.PACK_AB R5, RZ, R5 ;  /* 0x00000005ff05723e */ /* 0x000fe400000000ff */
[----:B------:R-:W-:Y:S01]  /*300f0*/  F2FP.F16.F32.PACK_AB R4, RZ, R4 ;  /* 0x00000004ff04723e */ /* 0x000fe200000000ff */
[----:B------:R0:W-:Y:S01]  /*30100*/  @P2 STG.E.U16 desc[UR36][R10.64+0x110], R7 ;  /* 0x000110070a002986 */ /* 0x0001e2000c101524 */
[----:B------:R-:W-:Y:S01]  /*30110*/  ISETP.GT.AND P2, PT, R0, 0x89, P4 ;  /* 0x000000890000780c */ /* 0x000fe20002744270 */
[----:B------:R-:W-:Y:S02]  /*30120*/  FMUL R6, R188, R2 ;  /* 0x00000002bc067220 */ /* 0x000fe40000400000 */
[----:B------:R1:W-:Y:S01]  /*30130*/  @P3 STG.E.U16 desc[UR36][R10.64+0x112], R5 ;  /* 0x000112050a003986 */ /* 0x0003e2000c101524 */
[----:B0-----:R-:W-:Y:S01]  /*30140*/  PRMT R7, R4, 0x7610, R7 ;  /* 0x0000761004077816 */ /* 0x001fe20000000007 */
[----:B------:R-:W-:Y:S02]  /*30150*/  @P6 IMAD.MOV.U32 R4, RZ, RZ, R8 ;  /* 0x000000ffff046224 */ /* 0x000fe400078e0008 */
[----:B-1----:R-:W-:Y:S01]  /*30160*/  @P6 IMAD.MOV.U32 R5, RZ, RZ, R9 ;  /* 0x000000ffff056224 */ /* 0x002fe200078e0009 */
[----:B------:R-:W-:-:S04]  /*30170*/  F2FP.F16.F32.PACK_AB R6, RZ, R6 ;  /* 0x00000006ff06723e */ /* 0x000fc800000000ff */
[----:B------:R0:W-:Y:S01]  /*30180*/  @P6 STG.E.U16 desc[UR36][R4.64+0x110], R7 ;  /* 0x0001100704006986 */ /* 0x0001e2000c101524 */
[----:B------:R-:W-:Y:S02]  /*30190*/  ISETP.GT.AND P3, PT, R0, 0x90, P1 ;  /* 0x000000900000780c */ /* 0x000fe40000f64270 */
[----:B------:R-:W-:Y:S01]  /*301a0*/  PRMT R17, R6, 0x7610, R17 ;  /* 0x0000761006117816 */ /* 0x000fe20000000011 */
[-C--:B0-----:R-:W-:Y:S01]  /*301b0*/  FMUL R4, R187, R2.reuse ;  /* 0x00000002bb047220 */ /* 0x081fe20000400000 */
[----:B------:R-:W-:Y:S02]  /*301c0*/  @P2 IMAD.MOV.U32 R5, RZ, RZ, R9 ;  /* 0x000000ffff052224 */ /* 0x000fe400078e0009 */
[----:B------:R-:W-:Y:S02]  /*301d0*/  FMUL R7, R189, R2 ;  /* 0x00000002bd077220 */ /* 0x000fe40000400000 */
[----:B------:R-:W-:Y:S01]  /*301e0*/  F2FP.F16.F32.PACK_AB R6, RZ, R4 ;  /* 0x00000004ff06723e */ /* 0x000fe200000000ff */
[----:B------:R-:W-:Y:S01]  /*301f0*/  @P2 IMAD.MOV.U32 R4, RZ, RZ, R8 ;  /* 0x000000ffff042224 */ /* 0x000fe200078e0008 */
[----:B------:R-:W-:-:S02]  /*30200*/  ISETP.GT.AND P6, PT, R0, 0x91, P1 ;  /* 0x000000910000780c */ /* 0x000fc40000fc4270 */
[----:B------:R-:W-:Y:S02]  /*30210*/  F2FP.F16.F32.PACK_AB R7, RZ, R7 ;  /* 0x00000007ff07723e */ /* 0x000fe400000000ff */
        /* <DEDUP_REMOVED lines=193> */
[----:B------:R-:W-:-:S05]  /*30e30*/  @P2 IMAD.MOV.U32 R4, RZ, RZ, R8 ;  /* 0x000000ffff042224 */ /* 0x000fca00078e0008 */
[----:B------:R0:W-:Y:S02]  /*30e40*/  @P2 STG.E.U16 desc[UR36][R4.64+0x1a0], R7 ;  /* 0x0001a00704002986 */ /* 0x0001e4000c101524 */
[----:B0-----:R-:W-:Y:S02]  /*30e50*/  @P6 IMAD.MOV.U32 R4, RZ, RZ, R8 ;  /* 0x000000ffff046224 */ /* 0x001fe400078e0008 */
[----:B------:R-:W-:-:S05]  /*30e60*/  @P6 IMAD.MOV.U32 R5, RZ, RZ, R9 ;  /* 0x000000ffff056224 */ /* 0x000fca00078e0009 */
[----:B------:R0:W-:Y:S02]  /*30e70*/  @P6 STG.E.U16 desc[UR36][R4.64+0x1a2], R17 ;  /* 0x0001a21104006986 */ /* 0x0001e4000c101524 */
[-C--:B0-----:R-:W-:Y:S02]  /*30e80*/  FMUL R4, R19, R2.reuse ;  /* 0x0000000213047220 */ /* 0x081fe40000400000 */
[----:B------:R-:W2:Y:S01]  /*30e90*/  LDL.LU R19, [R1+0x404] ;  /* 0x0004040001137983 */ /* 0x000ea20000300800 */
[C---:B------:R-:W-:Y:S01]  /*30ea0*/  ISETP.GT.AND P3, PT, R0.reuse, 0xd8, P1 ;  /* 0x000000d80000780c */ /* 0x040fe20000f64270 */
[-C--:B------:R-:W-:Y:S01]  /*30eb0*/  FMUL R6, R153, R2.reuse ;  /* 0x0000000299067220 */ /* 0x080fe20000400000 */
[C---:B------:R-:W-:Y:S01]  /*30ec0*/  ISETP.GT.AND P2, PT, R0.reuse, 0xd9, P1 ;  /* 0x000000d90000780c */ /* 0x040fe20000f44270 */
[----:B------:R-:W-:Y:S01]  /*30ed0*/  FMUL R5, R23, R2 ;  /* 0x0000000217057220 */ /* 0x000fe20000400000 */
[----:B------:R-:W-:Y:S01]  /*30ee0*/  ISETP.GT.AND P6, PT, R0, 0xd8, P4 ;  /* 0x000000d80000780c */ /* 0x000fe200027c4270 */
[----:B------:R-:W4:Y:S01]  /*30ef0*/  LDL.LU R218, [R1+0x4ac] ;  /* 0x0004ac0001da7983 */ /* 0x000f220000300800 */
[----:B------:R-:W-:-:S02]  /*30f00*/  F2FP.F16.F32.PACK_AB R6, RZ, R6 ;  /* 0x00000006ff06723e */ /* 0x000fc400000000ff */
[----:B------:R-:W-:Y:S01]  /*30f10*/  F2FP.F16.F32.PACK_AB R5, RZ, R5 ;  /* 0x00000005ff05723e */ /* 0x000fe200000000ff */
[----:B------:R-:W5:Y:S01]  /*30f20*/  LDL.LU R216, [R1+0x4b0] ;  /* 0x0004b00001d87983 */ /* 0x000f620000300800 */
[----:B------:R-:W-:-:S03]  /*30f30*/  F2FP.F16.F32.PACK_AB R4, RZ, R4 ;  /* 0x00000004ff04723e */ /* 0x000fc600000000ff */
[----:B------:R0:W-:Y:S01]  /*30f40*/  @P3 STG.E.U16 desc[UR36][R10.64+0x1b0], R6 ;  /* 0x0001b0060a003986 */ /* 0x0001e2000c101524 */
[----:B------:R-:W-:Y:S02]  /*30f50*/  ISETP.GT.AND P3, PT, R0, 0xd9, P4 ;  /* 0x000000d90000780c */ /* 0x000fe40002764270 */
[----:B------:R-:W-:Y:S01]  /*30f60*/  PRMT R7, R4, 0x7610, R7 ;  /* 0x0000761004077816 */ /* 0x000fe20000000007 */
[----:B------:R1:W-:Y:S01]  /*30f70*/  @P2 STG.E.U16 desc[UR36][R10.64+0x1b2], R5 ;  /* 0x0001b2050a002986 */ /* 0x0003e2000c101524 */
[----:B------:R-:W-:-:S03]  /*30f80*/  @P6 IMAD.MOV.U32 R4, RZ, RZ, R8 ;  /* 0x000000ffff046224 */ /* 0x000fc600078e0008 */
[----:B------:R-:W5:Y:S01]  /*30f90*/  LDL.LU R217, [R1+0x4b4] ;  /* 0x0004b40001d97983 */ /* 0x000f620000300800 */
[----:B0-----:R-:W-:Y:S01]  /*30fa0*/  FMUL R6, R219, R2 ;  /* 0x00000002db067220 */ /* 0x001fe20000400000 */
[----:B-1----:R-:W-:-:S04]  /*30fb0*/  @P6 IMAD.MOV.U32 R5, RZ, RZ, R9 ;  /* 0x000000ffff056224 */ /* 0x002fc800078e0009 */
[----:B------:R-:W-:Y:S01]  /*30fc0*/  F2FP.F16.F32.PACK_AB R6, RZ, R6 ;  /* 0x00000006ff06723e */ /* 0x000fe200000000ff */
[----:B------:R-:W5:Y:S03]  /*30fd0*/  LDL.LU R215, [R1+0x4b8] ;  /* 0x0004b80001d77983 */ /* 0x000f660000300800 */
[----:B------:R-:W-:Y:S01]  /*30fe0*/  PRMT R17, R6, 0x7610, R17 ;  /* 0x0000761006117816 */ /* 0x000fe20000000011 */
[----:B------:R0:W-:Y:S01]  /*30ff0*/  @P6 STG.E.U16 desc[UR36][R4.64+0x1b0], R7 ;  /* 0x0001b00704006986 */ /* 0x0001e2000c101524 */
[----:B------:R-:W-:Y:S01]  /*31000*/  FMUL R6, R235, R2 ;  /* 0x00000002eb067220 */ /* 0x000fe20000400000 */
[C---:B------:R-:W-:Y:S02]  /*31010*/  ISETP.GT.AND P2, PT, R0.reuse, 0xe0, P1 ;  /* 0x000000e00000780c */ /* 0x040fe40000f44270 */
[----:B------:R-:W-:Y:S01]  /*31020*/  ISETP.GT.AND P6, PT, R0, 0xe1, P1 ;  /* 0x000000e10000780c */ /* 0x000fe20000fc4270 */
[----:B------:R-:W5:Y:S04]  /*31030*/  LDL.LU R214, [R1+0x4bc] ;  /* 0x0004bc0001d67983 */ /* 0x000f680000300800 */
[----:B------:R-:W5:Y:S01]  /*31040*/  LDL.LU R212, [R1+0x4c0] ;  /* 0x0004c00001d47983 */ /* 0x000f620000300800 */
[----:B0-----:R-:W-:-:S02]  /*31050*/  @P3 IMAD.MOV.U32 R4, RZ, RZ, R8 ;  /* 0x000000ffff043224 */ /* 0x001fc400078e0008 */
[----:B------:R-:W-:Y:S01]  /*31060*/  FMUL R7, R220, R2 ;  /* 0x00000002dc077220 */ /* 0x000fe20000400000 */
[----:B------:R-:W-:Y:S01]  /*31070*/  @P3 IMAD.MOV.U32 R5, RZ, RZ, R9 ;  /* 0x000000ffff053224 */ /* 0x000fe200078e0009 */
[----:B------:R-:W5:Y:S04]  /*31080*/  LDL.LU R213, [R1+0x4c4] ;  /* 0x0004c40001d57983 */ /* 0x000f680000300800 */
[----:B------:R0:W-:Y:S01]  /*31090*/  @P3 STG.E.U16 desc[UR36][R4.64+0x1b2], R17 ;  /* 0x0001b21104003986 */ /* 0x0001e2000c101524 */
[----:B------:R-:W-:-:S03]  /*310a0*/  ISETP.GT.AND P3, PT, R0, 0xe0, P4 ;  /* 0x000000e00000780c */ /* 0x000fc60002764270 */
[----:B------:R-:W5:Y:S04]  /*310b0*/  LDL.LU R211, [R1+0x4c8] ;  /* 0x0004c80001d37983 */ /* 0x000f680000300800 */
[----:B------:R-:W5:Y:S01]  /*310c0*/  LDL.LU R210, [R1+0x4cc] ;  /* 0x0004cc0001d27983 */ /* 0x000f620000300800 */
[----:B0-----:R-:W-:-:S03]  /*310d0*/  F2FP.F16.F32.PACK_AB R5, RZ, R7 ;  /* 0x00000007ff05723e */ /* 0x001fc600000000ff */
[----:B------:R-:W5:Y:S01]  /*310e0*/  LDL.LU R208, [R1+0x4d0] ;  /* 0x0004d00001d07983 */ /* 0x000f620000300800 */
[----:B------:R-:W-:Y:S01]  /*310f0*/  F2FP.F16.F32.PACK_AB R4, RZ, R6 ;  /* 0x00000006ff04723e */ /* 0x000fe200000000ff */
[----:B------:R-:W-:Y:S01]  /*31100*/  FMUL R6, R234, R2 ;  /* 0x00000002ea067220 */ /* 0x000fe20000400000 */
[----:B------:R-:W-:Y:S01]  /*31110*/  PRMT R7, R5, 0x7610, R7 ;  /* 0x0000761005077816 */ /* 0x000fe20000000007 */
[----:B------:R-:W5:Y:S01]  /*31120*/  LDL.LU R209, [R1+0x4d4] ;  /* 0x0004d40001d17983 */ /* 0x000f620000300800 */
[----:B------:R-:W-:Y:S02]  /*31130*/  PRMT R5, R4, 0x7610, R5 ;  /* 0x0000761004057816 */ /* 0x000fe40000000005 */
[----:B------:R-:W-:Y:S01]  /*31140*/  F2FP.F16.F32.PACK_AB R4, RZ, R6 ;  /* 0x00000006ff04723e */ /* 0x000fe200000000ff */
[----:B------:R0:W-:Y:S01]  /*31150*/  @P2 STG.E.U16 desc[UR36][R10.64+0x1c0], R7 ;  /* 0x0001c0070a002986 */ /* 0x0001e2000c101524 */
[----:B------:R-:W-:Y:S02]  /*31160*/  ISETP.GT.AND P2, PT, R0, 0xe1, P4 ;  /* 0x000000e10000780c */ /* 0x000fe40002744270 */
[----:B------:R-:W-:Y:S01]  /*31170*/  PRMT R17, R4, 0x7610, R17 ;  /* 0x0000761004117816 */ /* 0x000fe20000000011 */
[----:B------:R1:W-:Y:S01]  /*31180*/  @P6 STG.E.U16 desc[UR36][R10.64+0x1c2], R5 ;  /* 0x0001c2050a006986 */ /* 0x0003e2000c101524 */
[----:B------:R-:W-:-:S02]  /*31190*/  @P3 IMAD.MOV.U32 R4, RZ, RZ, R8 ;  /* 0x000000ffff043224 */ /* 0x000fc400078e0008 */
[-C--:B------:R-:W-:Y:S01]  /*311a0*/  FMUL R6, R233, R2.reuse ;  /* 0x00000002e9067220 */ /* 0x080fe20000400000 */
[----:B------:R-:W5:Y:S01]  /*311b0*/  LDL.LU R207, [R1+0x4d8] ;  /* 0x0004d80001cf7983 */ /* 0x000f620000300800 */
[----:B0-----:R-:W-:Y:S01]  /*311c0*/  FMUL R7, R232, R2 ;  /* 0x00000002e8077220 */ /* 0x001fe20000400000 */
[----:B-1----:R-:W-:Y:S01]  /*311d0*/  @P3 IMAD.MOV.U32 R5, RZ, RZ, R9 ;  /* 0x000000ffff053224 */ /* 0x002fe200078e0009 */
[----:B------:R-:W-:Y:S01]  /*311e0*/  ISETP.GT.AND P6, PT, R0, 0xe8, P1 ;  /* 0x000000e80000780c */ /* 0x000fe20000fc4270 */
[----:B------:R-:W5:Y:S04]  /*311f0*/  LDL.LU R206, [R1+0x4dc] ;  /* 0x0004dc0001ce7983 */ /* 0x000f680000300800 */
[----:B------:R0:W-:Y:S04]  /*31200*/  @P3 STG.E.U16 desc[UR36][R4.64+0x1c0], R17 ;  /* 0x0001c01104003986 */ /* 0x0001e8000c101524 */
[----:B------:R-:W5:Y:S01]  /*31210*/  LDL.LU R204, [R1+0x4e0] ;  /* 0x0004e00001cc7983 */ /* 0x000f620000300800 */
[----:B0-----:R-:W-:-:S03]  /*31220*/  F2FP.F16.F32.PACK_AB R5, RZ, R6 ;  /* 0x00000006ff05723e */ /* 0x001fc600000000ff */
[----:B------:R-:W5:Y:S01]  /*31230*/  LDL.LU R205, [R1+0x4e4] ;  /* 0x0004e40001cd7983 */ /* 0x000f620000300800 */
[----:B------:R-:W-:Y:S02]  /*31240*/  F2FP.F16.F32.PACK_AB R4, RZ, R7 ;  /* 0x00000007ff04723e */ /* 0x000fe400000000ff */
[----:B------:R-:W-:Y:S01]  /*31250*/  PRMT R17, R5, 0x7610, R17 ;  /* 0x0000761005117816 */ /* 0x000fe20000000011 */
[----:B------:R-:W-:Y:S01]  /*31260*/  @P2 IMAD.MOV.U32 R5, RZ, RZ, R9 ;  /* 0x000000ffff052224 */ /* 0x000fe200078e0009 */
[----:B------:R-:W-:Y:S01]  /*31270*/  PRMT R7, R4, 0x7610, R7 ;  /* 0x0000761004077816 */ /* 0x000fe20000000007 */
[----:B------:R-:W-:Y:S01]  /*31280*/  @P2 IMAD.MOV.U32 R4, RZ, RZ, R8 ;  /* 0x000000ffff042224 */ /* 0x000fe200078e0008 */
[C---:B------:R-:W-:Y:S01]  /*31290*/  ISETP.GT.AND P3, PT, R0.reuse, 0xe9, P1 ;  /* 0x000000e90000780c */ /* 0x040fe20000f64270 */
[----:B------:R-:W-:Y:S01]  /*312a0*/  FMUL R6, R231, R2 ;  /* 0x00000002e7067220 */ /* 0x000fe20000400000 */
[----:B------:R-:W5:Y:S04]  /*312b0*/  LDL.LU R203, [R1+0x4e8] ;  /* 0x0004e80001cb7983 */ /* 0x000f680000300800 */
[----:B------:R0:W-:Y:S01]  /*312c0*/  @P2 STG.E.U16 desc[UR36][R4.64+0x1c2], R17 ;  /* 0x0001c21104002986 */ /* 0x0001e2000c101524 */
[----:B------:R-:W-:-:S03]  /*312d0*/  ISETP.GT.AND P2, PT, R0, 0xe8, P4 ;  /* 0x000000e80000780c */ /* 0x000fc60002744270 */
[----:B------:R1:W-:Y:S01]  /*312e0*/  @P6 STG.E.U16 desc[UR36][R10.64+0x1d0], R7 ;  /* 0x0001d0070a006986 */ /* 0x0003e2000c101524 */
[----:B------:R-:W-:Y:S02]  /*312f0*/  ISETP.GT.AND P6, PT, R0, 0xe9, P4 ;  /* 0x000000e90000780c */ /* 0x000fe400027c4270 */
[----:B------:R-:W-:Y:S01]  /*31300*/  F2FP.F16.F32.PACK_AB R6, RZ, R6 ;  /* 0x00000006ff06723e */ /* 0x000fe200000000ff */
[----:B------:R-:W5:Y:S01]  /*31310*/  LDL.LU R202, [R1+0x4ec] ;  /* 0x0004ec0001ca7983 */ /* 0x000f620000300800 */
[-C--:B0-----:R-:W-:Y:S01]  /*31320*/  FMUL R5, R230, R2.reuse ;  /* 0x00000002e6057220 */ /* 0x081fe20000400000 */
[----:B------:R-:W-:Y:S02]  /*31330*/  FMUL R4, R229, R2 ;  /* 0x00000002e5047220 */ /* 0x000fe40000400000 */
[----:B------:R0:W-:Y:S02]  /*31340*/  @P3 STG.E.U16 desc[UR36][R10.64+0x1d2], R6 ;  /* 0x0001d2060a003986 */ /* 0x0001e4000c101524 */
[----:B------:R-:W-:-:S02]  /*31350*/  F2FP.F16.F32.PACK_AB R5, RZ, R5 ;  /* 0x00000005ff05723e */ /* 0x000fc400000000ff */
[----:B------:R-:W5:Y:S01]  /*31360*/  LDL.LU R200, [R1+0x4f0] ;  /* 0x0004f00001c87983 */ /* 0x000f620000300800 */
[----:B------:R-:W-:Y:S02]  /*31370*/  F2FP.F16.F32.PACK_AB R4, RZ, R4 ;  /* 0x00000004ff04723e */ /* 0x000fe400000000ff */
[----:B-1----:R-:W-:Y:S01]  /*31380*/  PRMT R7, R5, 0x7610, R7 ;  /* 0x0000761005077816 */ /* 0x002fe20000000007 */
[----:B------:R-:W-:Y:S01]  /*31390*/  @P2 IMAD.MOV.U32 R5, RZ, RZ, R9 ;  /* 0x000000ffff052224 */ /* 0x000fe200078e0009 */
[----:B------:R-:W-:Y:S01]  /*313a0*/  PRMT R17, R4, 0x7610, R17 ;  /* 0x0000761004117816 */ /* 0x000fe20000000011 */
[----:B------:R-:W-:Y:S01]  /*313b0*/  @P2 IMAD.MOV.U32 R4, RZ, RZ, R8 ;  /* 0x000000ffff042224 */ /* 0x000fe200078e0008 */
[----:B------:R-:W-:Y:S01]  /*313c0*/  ISETP.GT.AND P3, PT, R0, 0xf0, P1 ;  /* 0x000000f00000780c */ /* 0x000fe20000f64270 */
[----:B0-----:R-:W-:Y:S01]  /*313d0*/  FMUL R6, R228, R2 ;  /* 0x00000002e4067220 */ /* 0x001fe20000400000 */
[----:B------:R-:W5:Y:S04]  /*313e0*/  LDL.LU R201, [R1+0x4f4] ;  /* 0x0004f40001c97983 */ /* 0x000f680000300800 */
[----:B------:R0:W-:Y:S04]  /*313f0*/  @P2 STG.E.U16 desc[UR36][R4.64+0x1d0], R7 ;  /* 0x0001d00704002986 */ /* 0x0001e8000c101524 */
[----:B------:R-:W5:Y:S01]  /*31400*/  LDL.LU R199, [R1+0x4f8] ;  /* 0x0004f80001c77983 */ /* 0x000f620000300800 */
[----:B------:R-:W-:-:S03]  /*31410*/  F2FP.F16.F32.PACK_AB R6, RZ, R6 ;  /* 0x00000006ff06723e */ /* 0x000fc600000000ff */
[----:B------:R-:W5:Y:S01]  /*31420*/  LDL.LU R198, [R1+0x4fc] ;  /* 0x0004fc0001c67983 */ /* 0x000f620000300800 */
[----:B0-----:R-:W-:-:S03]  /*31430*/  @P6 IMAD.MOV.U32 R4, RZ, RZ, R8 ;  /* 0x000000ffff046224 */ /* 0x001fc600078e0008 */
[----:B------:R-:W5:Y:S01]  /*31440*/  LDL.LU R196, [R1+0x500] ;  /* 0x0005000001c47983 */ /* 0x000f620000300800 */
[----:B------:R-:W-:Y:S01]  /*31450*/  @P6 IMAD.MOV.U32 R5, RZ, RZ, R9 ;  /* 0x000000ffff056224 */ /* 0x000fe200078e0009 */
[C---:B------:R-:W-:Y:S02]  /*31460*/  ISETP.GT.AND P2, PT, R0.reuse, 0xf1, P1 ;  /* 0x000000f10000780c */ /* 0x040fe40000f44270 */
[----:B------:R-:W5:Y:S04]  /*31470*/  LDL.LU R197, [R1+0x504] ;  /* 0x0005040001c57983 */ /* 0x000f680000300800 */
[----:B------:R0:W-:Y:S01]  /*31480*/  @P6 STG.E.U16 desc[UR36][R4.64+0x1d2], R17 ;  /* 0x0001d21104006986 */ /* 0x0001e2000c101524 */
[----:B------:R-:W-:-:S03]  /*31490*/  ISETP.GT.AND P6, PT, R0, 0xf0, P4 ;  /* 0x000000f00000780c */ /* 0x000fc600027c4270 */
[----:B------:R-:W5:Y:S04]  /*314a0*/  LDL.LU R195, [R1+0x508] ;  /* 0x0005080001c37983 */ /* 0x000f680000300800 */
[----:B------:R-:W5:Y:S01]  /*314b0*/  LDL.LU R194, [R1+0x50c] ;  /* 0x00050c0001c27983 */ /* 0x000f620000300800 */
[----:B0-----:R-:W-:-:S03]  /*314c0*/  FMUL R4, R227, R2 ;  /* 0x00000002e3047220 */ /* 0x001fc60000400000 */
[----:B------:R-:W5:Y:S01]  /*314d0*/  LDL.LU R192, [R1+0x510] ;  /* 0x0005100001c07983 */ /* 0x000f620000300800 */
[----:B------:R-:W-:-:S03]  /*314e0*/  FMUL R5, R226, R2 ;  /* 0x00000002e2057220 */ /* 0x000fc60000400000 */
[----:B------:R-:W5:Y:S01]  /*314f0*/  LDL.LU R193, [R1+0x514] ;  /* 0x0005140001c17983 */ /* 0x000f620000300800 */
[----:B------:R-:W-:-:S03]  /*31500*/  F2FP.F16.F32.PACK_AB R4, RZ, R4 ;  /* 0x00000004ff04723e */ /* 0x000fc600000000ff */
[----:B------:R-:W5:Y:S04]  /*31510*/  LDL.LU R191, [R1+0x518] ;  /* 0x0005180001bf7983 */ /* 0x000f680000300800 */
[----:B------:R0:W-:Y:S04]  /*31520*/  @P3 STG.E.U16 desc[UR36][R10.64+0x1e0], R6 ;  /* 0x0001e0060a003986 */ /* 0x0001e8000c101524 */
[----:B------:R-:W5:Y:S01]  /*31530*/  LDL.LU R190, [R1+0x51c] ;  /* 0x00051c0001be7983 */ /* 0x000f620000300800 */
[----:B------:R-:W-:-:S03]  /*31540*/  ISETP.GT.AND P3, PT, R0, 0xf1, P4 ;  /* 0x000000f10000780c */ /* 0x000fc60002764270 */
[----:B------:R-:W5:Y:S01]  /*31550*/  LDL.LU R188, [R1+0x520] ;  /* 0x0005200001bc7983 */ /* 0x000f620000300800 */
[----:B------:R-:W-:Y:S01]  /*31560*/  PRMT R7, R4, 0x7610, R7 ;  /* 0x0000761004077816 */ /* 0x000fe20000000007 */
[----:B0-----:R-:W-:Y:S02]  /*31570*/  FMUL R6, R225, R2 ;  /* 0x00000002e1067220 */ /* 0x001fe40000400000 */
[----:B------:R-:W5:Y:S01]  /*31580*/  LDL.LU R189, [R1+0x524] ;  /* 0x0005240001bd7983 */ /* 0x000f620000300800 */
[----:B------:R-:W-:-:S03]  /*31590*/  F2FP.F16.F32.PACK_AB R5, RZ, R5 ;  /* 0x00000005ff05723e */ /* 0x000fc600000000ff */
[----:B------:R-:W5:Y:S01]  /*315a0*/  LDL.LU R187, [R1+0x528] ;  /* 0x0005280001bb7983 */ /* 0x000f620000300800 */
[----:B------:R-:W-:-:S03]  /*315b0*/  F2FP.F16.F32.PACK_AB R4, RZ, R6 ;  /* 0x00000006ff04723e */ /* 0x000fc600000000ff */
[----:B------:R-:W5:Y:S04]  /*315c0*/  LDL.LU R186, [R1+0x52c] ;  /* 0x00052c0001ba7983 */ /* 0x000f680000300800 */
[----:B------:R-:W5:Y:S04]  /*315d0*/  LDL.LU R184, [R1+0x530] ;  /* 0x0005300001b87983 */ /* 0x000f680000300800 */
[----:B------:R-:W5:Y:S01]  /*315e0*/  LDL.LU R185, [R1+0x534] ;  /* 0x0005340001b97983 */ /* 0x000f620000300800 */
[----:B------:R-:W-:-:S03]  /*315f0*/  PRMT R6, R5, 0x7610, R6 ;  /* 0x0000761005067816 */ /* 0x000fc60000000006 */
[----:B------:R-:W5:Y:S01]  /*31600*/  LDL.LU R183, [R1+0x538] ;  /* 0x0005380001b77983 */ /* 0x000f620000300800 */
[----:B------:R-:W-:-:S03]  /*31610*/  @P6 IMAD.MOV.U32 R5, RZ, RZ, R9 ;  /* 0x000000ffff056224 */ /* 0x000fc600078e0009 */
[----:B------:R-:W5:Y:S04]  /*31620*/  LDL.LU R182, [R1+0x53c] ;  /* 0x00053c0001b67983 */ /* 0x000f680000300800 */
[----:B------:R0:W-:Y:S04]  /*31630*/  @P2 STG.E.U16 desc[UR36][R10.64+0x1e2], R7 ;  /* 0x0001e2070a002986 */ /* 0x0001e8000c101524 */
[----:B------:R-:W5:Y:S04]  /*31640*/  LDL.LU R180, [R1+0x540] ;  /* 0x0005400001b47983 */ /* 0x000f680000300800 */
[----:B------:R-:W5:Y:S01]  /*31650*/  LDL.LU R181, [R1+0x544] ;  /* 0x0005440001b57983 */ /* 0x000f620000300800 */
[----:B0-----:R-:W-:Y:S01]  /*31660*/  PRMT R7, R4, 0x7610, R7 ;  /* 0x0000761004077816 */ /* 0x001fe20000000007 */
[----:B------:R-:W-:-:S02]  /*31670*/  @P6 IMAD.MOV.U32 R4, RZ, RZ, R8 ;  /* 0x000000ffff046224 */ /* 0x000fc400078e0008 */
[----:B------:R-:W5:Y:S04]  /*31680*/  LDL.LU R179, [R1+0x548] ;  /* 0x0005480001b37983 */ /* 0x000f680000300800 */
[----:B------:R-:W5:Y:S04]  /*31690*/  LDL.LU R178, [R1+0x54c] ;  /* 0x00054c0001b27983 */ /* 0x000f680000300800 */
[----:B------:R-:W5:Y:S04]  /*316a0*/  LDL.LU R176, [R1+0x550] ;  /* 0x0005500001b07983 */ /* 0x000f680000300800 */
[----:B------:R-:W5:Y:S04]  /*316b0*/  LDL.LU R177, [R1+0x554] ;  /* 0x0005540001b17983 */ /* 0x000f680000300800 */
[----:B------:R-:W5:Y:S04]  /*316c0*/  LDL.LU R175, [R1+0x558] ;  /* 0x0005580001af7983 */ /* 0x000f680000300800 */
[----:B------:R0:W-:Y:S04]  /*316d0*/  @P6 STG.E.U16 desc[UR36][R4.64+0x1e0], R6 ;  /* 0x0001e00604006986 */ /* 0x0001e8000c101524 */
[----:B------:R-:W5:Y:S04]  /*316e0*/  LDL.LU R174, [R1+0x55c] ;  /* 0x00055c0001ae7983 */ /* 0x000f680000300800 */
[----:B------:R-:W5:Y:S01]  /*316f0*/  LDL.LU R172, [R1+0x560] ;  /* 0x0005600001ac7983 */ /* 0x000f620000300800 */
[----:B0-----:R-:W-:-:S03]  /*31700*/  @P3 IMAD.MOV.U32 R4, RZ, RZ, R8 ;  /* 0x000000ffff043224 */ /* 0x001fc600078e0008 */
[----:B------:R-:W5:Y:S01]  /*31710*/  LDL.LU R173, [R1+0x564] ;  /* 0x0005640001ad7983 */ /* 0x000f620000300800 */
[----:B------:R-:W-:Y:S02]  /*31720*/  @P3 IMAD.MOV.U32 R5, RZ, RZ, R9 ;  /* 0x000000ffff053224 */ /* 0x000fe400078e0009 */
[----:B------:R-:W-:Y:S01]  /*31730*/  FMUL R6, R224, R2 ;  /* 0x00000002e0067220 */ /* 0x000fe20000400000 */
[----:B------:R-:W5:Y:S01]  /*31740*/  LDL.LU R171, [R1+0x568] ;  /* 0x0005680001ab7983 */ /* 0x000f620000300800 */
[----:B------:R-:W-:-:S03]  /*31750*/  ISETP.GT.AND P2, PT, R0, 0xf8, P1 ;  /* 0x000000f80000780c */ /* 0x000fc60000f44270 */
[----:B------:R-:W5:Y:S01]  /*31760*/  LDL.LU R170, [R1+0x56c] ;  /* 0x00056c0001aa7983 */ /* 0x000f620000300800 */
[----:B------:R-:W-:-:S03]  /*31770*/  ISETP.GT.AND P6, PT, R0, 0xf8, P4 ;  /* 0x000000f80000780c */ /* 0x000fc600027c4270 */
[----:B------:R-:W5:Y:S04]  /*31780*/  LDL.LU R168, [R1+0x570] ;  /* 0x0005700001a87983 */ /* 0x000f680000300800 */
[----:B------:R0:W-:Y:S01]  /*31790*/  @P3 STG.E.U16 desc[UR36][R4.64+0x1e2], R7 ;  /* 0x0001e20704003986 */ /* 0x0001e2000c101524 */
[----:B------:R-:W-:-:S03]  /*317a0*/  ISETP.GT.AND P3, PT, R0, 0xf9, P1 ;  /* 0x000000f90000780c */ /* 0x000fc60000f64270 */
[----:B------:R-:W5:Y:S04]  /*317b0*/  LDL.LU R169, [R1+0x574] ;  /* 0x0005740001a97983 */ /* 0x000f680000300800 */
[----:B------:R-:W5:Y:S04]  /*317c0*/  LDL.LU R167, [R1+0x578] ;  /* 0x0005780001a77983 */ /* 0x000f680000300800 */
[----:B------:R-:W5:Y:S01]  /*317d0*/  LDL.LU R166, [R1+0x57c] ;  /* 0x00057c0001a67983 */ /* 0x000f620000300800 */
[----:B0-----:R-:W-:Y:S01]  /*317e0*/  FMUL R5, R223, R2 ;  /* 0x00000002df057220 */ /* 0x001fe20000400000 */
[----:B------:R-:W-:-:S02]  /*317f0*/  F2FP.F16.F32.PACK_AB R4, RZ, R6 ;  /* 0x00000006ff04723e */ /* 0x000fc400000000ff */
[----:B------:R-:W5:Y:S01]  /*31800*/  LDL.LU R164, [R1+0x580] ;  /* 0x0005800001a47983 */ /* 0x000f620000300800 */
[----:B------:R-:W-:-:S03]  /*31810*/  FMUL R7, R222, R2 ;  /* 0x00000002de077220 */ /* 0x000fc60000400000 */
[----:B------:R-:W5:Y:S01]  /*31820*/  LDL.LU R165, [R1+0x584] ;  /* 0x0005840001a57983 */ /* 0x000f620000300800 */
[----:B------:R-:W-:-:S03]  /*31830*/  PRMT R17, R4, 0x7610, R17 ;  /* 0x0000761004117816 */ /* 0x000fc60000000011 */
[----:B------:R-:W5:Y:S01]  /*31840*/  LDL.LU R163, [R1+0x588] ;  /* 0x0005880001a37983 */ /* 0x000f620000300800 */
[----:B------:R-:W-:-:S03]  /*31850*/  F2FP.F16.F32.PACK_AB R5, RZ, R5 ;  /* 0x00000005ff05723e */ /* 0x000fc600000000ff */
[----:B------:R-:W5:Y:S01]  /*31860*/  LDL.LU R162, [R1+0x58c] ;  /* 0x00058c0001a27983 */ /* 0x000f620000300800 */
[----:B------:R-:W-:-:S03]  /*31870*/  F2FP.F16.F32.PACK_AB R4, RZ, R7 ;  /* 0x00000007ff04723e */ /* 0x000fc600000000ff */
[----:B------:R-:W5:Y:S04]  /*31880*/  LDL.LU R160, [R1+0x590] ;  /* 0x0005900001a07983 */ /* 0x000f680000300800 */
[----:B------:R-:W5:Y:S01]  /*31890*/  LDL.LU R161, [R1+0x594] ;  /* 0x0005940001a17983 */ /* 0x000f620000300800 */
[----:B------:R-:W-:-:S03]  /*318a0*/  USHF.L.U32 UR11, UR8, 0x9, URZ ;  /* 0x00000009080b7899 */ /* 0x000fc6000800063f */
[----:B------:R-:W5:Y:S04]  /*318b0*/  LDL.LU R159, [R1+0x598] ;  /* 0x00059800019f7983 */ /* 0x000f680000300800 */
[----:B------:R-:W5:Y:S04]  /*318c0*/  LDL.LU R158, [R1+0x59c] ;  /* 0x00059c00019e7983 */ /* 0x000f680000300800 */
[----:B------:R-:W5:Y:S04]  /*318d0*/  LDL.LU R156, [R1+0x5a0] ;  /* 0x0005a000019c7983 */ /* 0x000f680000300800 */
[----:B------:R-:W5:Y:S01]  /*318e0*/  LDL.LU R157, [R1+0x5a4] ;  /* 0x0005a400019d7983 */ /* 0x000f620000300800 */
[----:B------:R-:W-:-:S03]  /*318f0*/  FMUL R6, R221, R2 ;  /* 0x00000002dd067220 */ /* 0x000fc60000400000 */
[----:B------:R-:W5:Y:S01]  /*31900*/  LDL.LU R155, [R1+0x5a8] ;  /* 0x0005a800019b7983 */ /* 0x000f620000300800 */
[----:B------:R-:W-:-:S03]  /*31910*/  USHF.L.U64.HI UR10, UR8, 0x9, UR9 ;  /* 0x00000009080a7899 */ /* 0x000fc60008010209 */
[----:B------:R0:W-:Y:S01]  /*31920*/  @P2 STG.E.U16 desc[UR36][R10.64+0x1f0], R17 ;  /* 0x0001f0110a002986 */ /* 0x0001e2000c101524 */
[----:B------:R-:W-:-:S03]  /*31930*/  ISETP.GT.AND P2, PT, R0, 0xf9, P4 ;  /* 0x000000f90000780c */ /* 0x000fc60002744270 */
[----:B------:R-:W5:Y:S04]  /*31940*/  LDL.LU R154, [R1+0x5ac] ;  /* 0x0005ac00019a7983 */ /* 0x000f680000300800 */
[----:B------:R1:W-:Y:S01]  /*31950*/  @P3 STG.E.U16 desc[UR36][R10.64+0x1f2], R5 ;  /* 0x0001f2050a003986 */ /* 0x0003e2000c101524 */
[----:B0-----:R-:W-:-:S03]  /*31960*/  PRMT R17, R4, 0x7610, R17 ;  /* 0x0000761004117816 */ /* 0x001fc60000000011 */
[----:B------:R-:W5:Y:S01]  /*31970*/  LDL.LU R152, [R1+0x5b0] ;  /* 0x0005b00001987983 */ /* 0x000f620000300800 */
[----:B------:R-:W-:-:S03]  /*31980*/  @P6 IMAD.MOV.U32 R4, RZ, RZ, R8 ;  /* 0x000000ffff046224 */ /* 0x000fc600078e0008 */
[----:B------:R-:W5:Y:S01]  /*31990*/  LDL.LU R153, [R1+0x5b4] ;  /* 0x0005b40001997983 */ /* 0x000f620000300800 */
[----:B-1----:R-:W-:-:S03]  /*319a0*/  @P6 IMAD.MOV.U32 R5, RZ, RZ, R9 ;  /* 0x000000ffff056224 */ /* 0x002fc600078e0009 */
[----:B------:R-:W5:Y:S01]  /*319b0*/  LDL.LU R23, [R1+0x5b8] ;  /* 0x0005b80001177983 */ /* 0x000f620000300800 */
[----:B------:R-:W-:-:S03]  /*319c0*/  IMAD.U32 R7, RZ, RZ, UR11 ;  /* 0x0000000bff077e24 */ /* 0x000fc6000f8e00ff */
[----:B------:R-:W5:Y:S04]  /*319d0*/  LDL.LU R219, [R1+0x5bc] ;  /* 0x0005bc0001db7983 */ /* 0x000f680000300800 */
[----:B------:R-:W5:Y:S04]  /*319e0*/  LDL.LU R220, [R1+0x5c0] ;  /* 0x0005c00001dc7983 */ /* 0x000f680000300800 */
[----:B------:R-:W5:Y:S04]  /*319f0*/  LDL.LU R235, [R1+0x5c4] ;  /* 0x0005c40001eb7983 */ /* 0x000f680000300800 */
[----:B------:R0:W-:Y:S04]  /*31a00*/  @P6 STG.E.U16 desc[UR36][R4.64+0x1f0], R17 ;  /* 0x0001f01104006986 */ /* 0x0001e8000c101524 */
[----:B------:R-:W5:Y:S04]  /*31a10*/  LDL.LU R234, [R1+0x5c8] ;  /* 0x0005c80001ea7983 */ /* 0x000f680000300800 */
[----:B------:R-:W5:Y:S01]  /*31a20*/  LDL.LU R233, [R1+0x5cc] ;  /* 0x0005cc0001e97983 */ /* 0x000f620000300800 */
[----:B0-----:R-:W-:Y:S01]  /*31a30*/  F2FP.F16.F32.PACK_AB R5, RZ, R6 ;  /* 0x00000006ff05723e */ /* 0x001fe200000000ff */
[----:B------:R-:W-:-:S02]  /*31a40*/  IMAD.U32 R6, RZ, RZ, UR10 ;  /* 0x0000000aff067e24 */ /* 0x000fc4000f8e00ff */
[----:B------:R-:W5:Y:S01]  /*31a50*/  LDL.LU R232, [R1+0x5d0] ;  /* 0x0005d00001e87983 */ /* 0x000f620000300800 */
[----:B------:R-:W-:-:S03]  /*31a60*/  IADD3 R4, P3, P6, R12, UR5, R7 ;  /* 0x000000050c047c10 */ /* 0x000fc6000fe7e007 */
[----:B------:R-:W5:Y:S01]  /*31a70*/  LDL.LU R231, [R1+0x5d4] ;  /* 0x0005d40001e77983 */ /* 0x000f620000300800 */
[----:B------:R-:W-:-:S03]  /*31a80*/  PRMT R17, R5, 0x7610, R17 ;  /* 0x0000761005117816 */ /* 0x000fc60000000011 */
[----:B------:R-:W5:Y:S01]  /*31a90*/  LDL.LU R230, [R1+0x5d8] ;  /* 0x0005d80001e67983 */ /* 0x000f620000300800 */
[----:B------:R-:W-:Y:S01]  /*31aa0*/  IADD3.X R5, R13, UR4, R6, P3, P6 ;  /* 0x000000040d057c10 */ /* 0x000fe20009fec406 */
[----:B------:R-:W-:Y:S02]  /*31ab0*/  @P2 IMAD.MOV.U32 R6, RZ, RZ, R8 ;  /* 0x000000ffff062224 */ /* 0x000fe400078e0008 */
[----:B------:R-:W5:Y:S01]  /*31ac0*/  LDL.LU R229, [R1+0x5dc] ;  /* 0x0005dc0001e57983 */ /* 0x000f620000300800 */
[----:B------:R-:W-:-:S03]  /*31ad0*/  @P2 IMAD.MOV.U32 R7, RZ, RZ, R9 ;  /* 0x000000ffff072224 */ /* 0x000fc600078e0009 */
[----:B------:R-:W5:Y:S04]  /*31ae0*/  LDL.LU R228, [R1+0x5e0] ;  /* 0x0005e00001e47983 */ /* 0x000f680000300800 */
[----:B------:R-:W5:Y:S04]  /*31af0*/  LDL.LU R227, [R1+0x5e4] ;  /* 0x0005e40001e37983 */ /* 0x000f680000300800 */
[----:B------:R-:W5:Y:S04]  /*31b00*/  LDL.LU R226, [R1+0x5e8] ;  /* 0x0005e80001e27983 */ /* 0x000f680000300800 */
[----:B------:R-:W5:Y:S04]  /*31b10*/  LDL.LU R225, [R1+0x5ec] ;  /* 0x0005ec0001e17983 */ /* 0x000f680000300800 */
[----:B------:R-:W5:Y:S04]  /*31b20*/  LDL.LU R224, [R1+0x5f0] ;  /* 0x0005f00001e07983 */ /* 0x000f680000300800 */
[----:B------:R-:W5:Y:S04]  /*31b30*/  LDL.LU R223, [R1+0x5f4] ;  /* 0x0005f40001df7983 */ /* 0x000f680000300800 */
[----:B------:R-:W5:Y:S04]  /*31b40*/  LDL.LU R222, [R1+0x5f8] ;  /* 0x0005f80001de7983 */ /* 0x000f680000300800 */
[----:B------:R2:W-:Y:S04]  /*31b50*/  @P2 STG.E.U16 desc[UR36][R6.64+0x1f2], R17 ;  /* 0x0001f21106002986 */ /* 0x0005e8000c101524 */
[----:B------:R-:W5:Y:S01]  /*31b60*/  LDL.LU R221, [R1+0x5fc] ;  /* 0x0005fc0001dd7983 */ /* 0x000f620000300800 */
[----:B--2---:R-:W-:-:S03]  /*31b70*/  FMUL R17, R19, R2 ;  /* 0x0000000213117220 */ /* 0x004fc60000400000 */
[----:B------:R-:W2:Y:S01]  /*31b80*/  LDL.LU R19, [R1+0x408] ;  /* 0x0004080001137983 */ /* 0x000ea20000300800 */
[----:B------:R-:W-:Y:S01]  /*31b90*/  ISETP.GT.AND P3, PT, R3, 0x100, PT ;  /* 0x000001000300780c */ /* 0x000fe20003f64270 */
[----:B---3--:R-:W-:-:S03]  /*31ba0*/  FMUL R18, R18, R2 ;  /* 0x0000000212127220 */ /* 0x008fc60000400000 */
[----:B------:R-:W-:Y:S02]  /*31bb0*/  ISETP.GT.AND P2, PT, R0, RZ, P3 ;  /* 0x000000ff0000720c */ /* 0x000fe40001f44270 */
[----:B------:R-:W-:Y:S02]  /*31bc0*/  IADD3 R6, P6, R12, UR11, RZ ;  /* 0x0000000b0c067c10 */ /* 0x000fe4000ffde0ff */
[----:B------:R-:W-:Y:S02]  /*31bd0*/  F2FP.F16.F32.PACK_AB R18, RZ, R18 ;  /* 0x00000012ff12723e */ /* 0x000fe400000000ff */
[----:B------:R-:W-:Y:S02]  /*31be0*/  IADD3.X R7, R13, UR10, RZ, P6, !PT ;  /* 0x0000000a0d077c10 */ /* 0x000fe4000b7fe4ff */
[----:B------:R-:W-:-:S05]  /*31bf0*/  ISETP.GT.AND P6, PT, R0, 0x1, P3 ;  /* 0x000000010000780c */ /* 0x000fca0001fc4270 */
[----:B------:R-:W-:Y:S01]  /*31c00*/  @P2 STG.E.U16 desc[UR36][R6.64], R18 ;  /* 0x0000001206002986 */ /* 0x000fe2000c101524 */
[----:B------:R-:W-:Y:S02]  /*31c10*/  ISETP.GT.AND P2, PT, R3, 0x108, PT ;  /* 0x000001080300780c */ /* 0x000fe40003f44270 */
[----:B------:R-:W-:-:S05]  /*31c20*/  F2FP.F16.F32.PACK_AB R17, RZ, R17 ;  /* 0x00000011ff11723e */ /* 0x000fca00000000ff */
[----:B------:R0:W-:Y:S01]  /*31c30*/  @P6 STG.E.U16 desc[UR36][R6.64+0x2], R17 ;  /* 0x0000021106006986 */ /* 0x0001e2000c101524 */
[----:B--2---:R-:W-:-:S05]  /*31c40*/  FMUL R3, R19, R2 ;  /* 0x0000000213037220 */ /* 0x004fca0000400000 */
[----:B------:R-:W-:-:S04]  /*31c50*/  F2FP.F16.F32.PACK_AB R3, RZ, R3 ;  /* 0x00000003ff03723e */ /* 0x000fc800000000ff */
[----:B0-----:R-:W-:Y:S02]  /*31c60*/  PRMT R17, R3, 0x7610, R17 ;  /* 0x0000761003117816 */ /* 0x001fe40000000011 */
[----:B------:R-:W2:Y:S01]  /*31c70*/  LDL.LU R3, [R1+0x40c] ;  /* 0x00040c0001037983 */ /* 0x000ea20000300800 */
[----:B------:R-:W-:-:S04]  /*31c80*/  IADD3 R18, P6, R6, UR5, RZ ;  /* 0x0000000506127c10 */ /* 0x000fc8000ffde0ff */
[----:B------:R-:W-:Y:S02]  /*31c90*/  IADD3.X R19, R7, UR4, RZ, P6, !PT ;  /* 0x0000000407137c10 */ /* 0x000fe4000b7fe4ff */
[----:B------:R-:W-:-:S13]  /*31ca0*/  ISETP.GT.AND P6, PT, R0, RZ, P2 ;  /* 0x000000ff0000720c */ /* 0x000fda00017c4270 */
[----:B------:R0:W-:Y:S01]  /*31cb0*/  @P6 STG.E.U16 desc[UR36][R18.64], R17 ;  /* 0x0000001112006986 */ /* 0x0001e2000c101524 */
[----:B------:R-:W-:Y:S01]  /*31cc0*/  ISETP.GT.AND P6, PT, R0, 0x1, P2 ;  /* 0x000000010000780c */ /* 0x000fe200017c4270 */
[----:B--2---:R-:W-:-:S05]  /*31cd0*/  FMUL R3, R3, R2 ;  /* 0x0000000203037220 */ /* 0x004fca0000400000 */
[----:B------:R-:W-:-:S04]  /*31ce0*/  F2FP.F16.F32.PACK_AB R3, RZ, R3 ;  /* 0x00000003ff03723e */ /* 0x000fc800000000ff */
[----:B0-----:R-:W-:Y:S02]  /*31cf0*/  PRMT R17, R3, 0x7610, R17 ;  /* 0x0000761003117816 */ /* 0x001fe40000000011 */
[----:B------:R-:W2:Y:S04]  /*31d00*/  LDL.LU R3, [R1+0x410] ;  /* 0x0004100001037983 */ /* 0x000ea80000300800 */
[----:B------:R0:W-:Y:S04]  /*31d10*/  @P6 STG.E.U16 desc[UR36][R18.64+0x2], R17 ;  /* 0x0000021112006986 */ /* 0x0001e8000c101524 */
[----:B0-----:R-:W3:Y:S01]  /*31d20*/  LDL.LU R19, [R1+0x414] ;  /* 0x0004140001137983 */ /* 0x001ee20000300800 */
[----:B------:R-:W-:Y:S01]  /*31d30*/  ISETP.GT.AND P6, PT, R0, 0x8, P3 ;  /* 0x000000080000780c */ /* 0x000fe20001fc4270 */
[----:B--2---:R-:W-:-:S05]  /*31d40*/  FMUL R3, R3, R2 ;  /* 0x0000000203037220 */ /* 0x004fca0000400000 */
[----:B------:R-:W-:-:S04]  /*31d50*/  F2FP.F16.F32.PACK_AB R3, RZ, R3 ;  /* 0x00000003ff03723e */ /* 0x000fc800000000ff */
[----:B------:R-:W-:-:S05]  /*31d60*/  PRMT R17, R3, 0x7610, R17 ;  /* 0x0000761003117816 */ /* 0x000fca0000000011 */
[----:B------:R-:W-:Y:S01]  /*31d70*/  @P6 STG.E.U16 desc[UR36][R6.64+0x10], R17 ;  /* 0x0000101106006986 */ /* 0x000fe2000c101524 */
[----:B------:R-:W-:Y:S01]  /*31d80*/  ISETP.GT.AND P6, PT, R0, 0x9, P3 ;  /* 0x000000090000780c */ /* 0x000fe20001fc4270 */
[----:B---3--:R-:W-:-:S05]  /*31d90*/  FMUL R3, R19, R2 ;  /* 0x0000000213037220 */ /* 0x008fca0000400000 */
[----:B------:R-:W-:-:S07]  /*31da0*/  F2FP.F16.F32.PACK_AB R3, RZ, R3 ;  /* 0x00000003ff03723e */ /* 0x000fce00000000ff */
[----:B------:R0:W-:Y:S04]  /*31db0*/  @P6 STG.E.U16 desc[UR36][R6.64+0x12], R3 ;  /* 0x0000120306006986 */ /* 0x0001e8000c101524 */
[----:B0-----:R-:W2:Y:S02]  /*31dc0*/  LDL.LU R3, [R1+0x418] ;  /* 0x0004180001037983 */ /* 0x001ea40000300800 */
[----:B--2---:R-:W-:-:S05]  /*31dd0*/  FMUL R3, R3, R2 ;  /* 0x0000000203037220 */ /* 0x004fca0000400000 */
[----:B------:R-:W-:-:S04]  /*31de0*/  F2FP.F16.F32.PACK_AB R3, RZ, R3 ;  /* 0x00000003ff03723e */ /* 0x000fc800000000ff */
[----:B------:R-:W-:Y:S02]  /*31df0*/  PRMT R17, R3, 0x7610, R17 ;  /* 0x0000761003117816 */ /* 0x000fe40000000011 */
[----:B------:R-:W2:Y:S01]  /*31e00*/  LDL.LU R3, [R1+0x41c] ;  /* 0x00041c0001037983 */ /* 0x000ea20000300800 */
[----:B------:R-:W-:-:S04]  /*31e10*/  IADD3 R18, P6, R6, UR5, RZ ;  /* 0x0000000506127c10 */ /* 0x000fc8000ffde0ff */
[----:B------:R-:W-:Y:S02]  /*31e20*/  IADD3.X R19, R7, UR4, RZ, P6, !PT ;  /* 0x0000000407137c10 */ /* 0x000fe4000b7fe4ff */
[----:B------:R-:W-:-:S13]  /*31e30*/  ISETP.GT.AND P6, PT, R0, 0x8, P2 ;  /* 0x000000080000780c */ /* 0x000fda00017c4270 */
[----:B------:R0:W-:Y:S01]  /*31e40*/  @P6 STG.E.U16 desc[UR36][R18.64+0x10], R17 ;  /* 0x0000101112006986 */ /* 0x0001e2000c101524 */
[----:B--2---:R-:W-:-:S05]  /*31e50*/  FMUL R3, R3, R2 ;  /* 0x0000000203037220 */ /* 0x004fca0000400000 */
[----:B------:R-:W-:-:S04]  /*31e60*/  F2FP.F16.F32.PACK_AB R3, RZ, R3 ;  /* 0x00000003ff03723e */ /* 0x000fc800000000ff */
[----:B0-----:R-:W-:Y:S02]  /*31e70*/  PRMT R17, R3, 0x7610, R17 ;  /* 0x0000761003117816 */ /* 0x001fe40000000011 */
[----:B------:R-:W2:Y:S01]  /*31e80*/  LDL.LU R3, [R1+0x420] ;  /* 0x0004200001037983 */ /* 0x000ea20000300800 */
        /* <DEDUP_REMOVED lines=206> */
[----:B------:R-:W-:Y:S01]  /*32b70*/  ISETP.GT.AND P6, PT, R0, 0x50, P2 ;  /* 0x000000500000780c */ /* 0x000fe200017c4270 */
[----:B--2---:R-:W-:-:S05]  /*32b80*/  FMUL R3, R3, R2 ;  /* 0x0000000203037220 */ /* 0x004fca0000400000 */
[----:B------:R-:W-:-:S04]  /*32b90*/  F2FP.F16.F32.PACK_AB R3, RZ, R3 ;  /* 0x00000003ff03723e */ /* 0x000fc800000000ff */
[----:B0-----:R-:W-:Y:S01]  /*32ba0*/  PRMT R17, R3, 0x7610, R17 ;  /* 0x0000761003117816 */ /* 0x001fe20000000011 */
[----:B----4-:R-:W-:Y:S02]  /*32bb0*/  FMUL R3, R218, R2 ;  /* 0x00000002da037220 */ /* 0x010fe40000400000 */
[----:B------:R-:W2:Y:S04]  /*32bc0*/  LDL.LU R218, [R1+0x2ac] ;  /* 0x0002ac0001da7983 */ /* 0x000ea80000300800 */
[----:B------:R0:W-:Y:S01]  /*32bd0*/  @P6 STG.E.U16 desc[UR36][R4.64+0xa0], R17 ;  /* 0x0000a01104006986 */ /* 0x0001e2000c101524 */
[----:B------:R-:W-:Y:S02]  /*32be0*/  ISETP.GT.AND P6, PT, R0, 0x51, P2 ;  /* 0x000000510000780c */ /* 0x000fe400017c4270 */
[----:B------:R-:W-:-:S04]  /*32bf0*/  F2FP.F16.F32.PACK_AB R3, RZ, R3 ;  /* 0x00000003ff03723e */ /* 0x000fc800000000ff */
[----:B0-----:R-:W-:Y:S01]  /*32c00*/  PRMT R17, R3, 0x7610, R17 ;  /* 0x0000761003117816 */ /* 0x001fe20000000011 */
[----:B-----5:R-:W-:Y:S02]  /*32c10*/  FMUL R3, R216, R2 ;  /* 0x00000002d8037220 */ /* 0x020fe40000400000 */
[----:B------:R-:W3:Y:S04]  /*32c20*/  LDL.LU R216, [R1+0x2b0] ;  /* 0x0002b00001d87983 */ /* 0x000ee80000300800 */
[----:B------:R0:W-:Y:S01]  /*32c30*/  @P6 STG.E.U16 desc[UR36][R4.64+0xa2], R17 ;  /* 0x0000a21104006986 */ /* 0x0001e2000c101524 */
[----:B------:R-:W-:Y:S02]  /*32c40*/  ISETP.GT.AND P6, PT, R0, 0x58, P3 ;  /* 0x000000580000780c */ /* 0x000fe40001fc4270 */
[----:B------:R-:W-:-:S04]  /*32c50*/  F2FP.F16.F32.PACK_AB R3, RZ, R3 ;  /* 0x00000003ff03723e */ /* 0x000fc800000000ff */
[----:B0-----:R-:W-:Y:S01]  /*32c60*/  PRMT R17, R3, 0x7610, R17 ;  /* 0x0000761003117816 */ /* 0x001fe20000000011 */
[----:B------:R-:W-:Y:S02]  /*32c70*/  FMUL R3, R217, R2 ;  /* 0x00000002d9037220 */ /* 0x000fe40000400000 */
[----:B------:R-:W4:Y:S04]  /*32c80*/  LDL.LU R217, [R1+0x2b4] ;  /* 0x0002b40001d97983 */ /* 0x000f280000300800 */
[----:B------:R0:W-:Y:S01]  /*32c90*/  @P6 STG.E.U16 desc[UR36][R6.64+0xb0], R17 ;  /* 0x0000b01106006986 */ /* 0x0001e2000c101524 */
[----:B------:R-:W-:Y:S02]  /*32ca0*/  ISETP.GT.AND P6, PT, R0, 0x59, P3 ;  /* 0x000000590000780c */ /* 0x000fe40001fc4270 */
[----:B------:R-:W-:-:S04]  /*32cb0*/  F2FP.F16.F32.PACK_AB R3, RZ, R3 ;  /* 0x00000003ff03723e */ /* 0x000fc800000000ff */
[----:B0-----:R-:W-:Y:S01]  /*32cc0*/  PRMT R17, R3, 0x7610, R17 ;  /* 0x0000761003117816 */ /* 0x001fe20000000011 */
[----:B------:R-:W-:Y:S02]  /*32cd0*/  FMUL R3, R215, R2 ;  /* 0x00000002d7037220 */ /* 0x000fe40000400000 */
[----:B------:R-:W5:Y:S04]  /*32ce0*/  LDL.LU R215, [R1+0x2b8] ;  /* 0x0002b80001d77983 */ /* 0x000f680000300800 */
        /* <DEDUP_REMOVED lines=478> */
[-C--:B------:R-:W-:Y:S02]  /*34ad0*/  FMUL R3, R222, R2.reuse ;  /* 0x00000002de037220 */ /* 0x080fe40000400000 */
[----:B------:R-:W5:Y:S03]  /*34ae0*/  LDL.LU R222, [R1+0x3f8] ;  /* 0x0003f80001de7983 */ /* 0x000f660000300800 */
[----:B------:R-:W-:Y:S01]  /*34af0*/  F2FP.F16.F32.PACK_AB R3, RZ, R3 ;  /* 0x00000003ff03723e */ /* 0x000fe200000000ff */
[----:B------:R0:W-:Y:S01]  /*34b00*/  @P6 STG.E.U16 desc[UR36][R6.64+0x1f2], R17 ;  /* 0x0001f21106006986 */ /* 0x0001e2000c101524 */
[----:B------:R-:W-:Y:S02]  /*34b10*/  ISETP.GT.AND P6, PT, R0, 0xf8, P2 ;  /* 0x000000f80000780c */ /* 0x000fe400017c4270 */
[----:B0-----:R-:W-:Y:S01]  /*34b20*/  PRMT R17, R3, 0x7610, R17 ;  /* 0x0000761003117816 */ /* 0x001fe20000000011 */
[----:B------:R-:W-:-:S02]  /*34b30*/  FMUL R3, R221, R2 ;  /* 0x00000002dd037220 */ /* 0x000fc40000400000 */
[----:B------:R-:W5:Y:S03]  /*34b40*/  LDL.LU R221, [R1+0x3fc] ;  /* 0x0003fc0001dd7983 */ /* 0x000f660000300800 */
[----:B------:R-:W-:-:S05]  /*34b50*/  F2FP.F16.F32.PACK_AB R3, RZ, R3 ;  /* 0x00000003ff03723e */ /* 0x000fca00000000ff */
[----:B------:R0:W-:Y:S02]  /*34b60*/  @P6 STG.E.U16 desc[UR36][R4.64+0x1f0], R17 ;  /* 0x0001f01104006986 */ /* 0x0001e4000c101524 */
        /* <DEDUP_REMOVED lines=260> */
[----:B------:R-:W-:Y:S02]  /*35bb0*/  FMUL R3, R218, R2 ;  /* 0x00000002da037220 */ /* 0x000fe40000400000 */
[----:B------:R-:W2:Y:S04]  /*35bc0*/  LDL.LU R218, [R1+0xac] ;  /* 0x0000ac0001da7983 */ /* 0x000ea80000300800 */
[----:B------:R0:W-:Y:S01]  /*35bd0*/  @P6 STG.E.U16 desc[UR36][R14.64+0x2a0], R17 ;  /* 0x0002a0110e006986 */ /* 0x0001e2000c101524 */
[----:B------:R-:W-:Y:S02]  /*35be0*/  ISETP.GT.AND P6, PT, R0, 0x151, P5 ;  /* 0x000001510000780c */ /* 0x000fe40002fc4270 */
[----:B------:R-:W-:-:S04]  /*35bf0*/  F2FP.F16.F32.PACK_AB R3, RZ, R3 ;  /* 0x00000003ff03723e */ /* 0x000fc800000000ff */
[----:B0-----:R-:W-:Y:S01]  /*35c00*/  PRMT R17, R3, 0x7610, R17 ;  /* 0x0000761003117816 */ /* 0x001fe20000000011 */
[----:B---3--:R-:W-:Y:S02]  /*35c10*/  FMUL R3, R216, R2 ;  /* 0x00000002d8037220 */ /* 0x008fe40000400000 */
[----:B------:R-:W3:Y:S04]  /*35c20*/  LDL.LU R216, [R1+0xb0] ;  /* 0x0000b00001d87983 */ /* 0x000ee80000300800 */
[----:B------:R0:W-:Y:S01]  /*35c30*/  @P6 STG.E.U16 desc[UR36][R14.64+0x2a2], R17 ;  /* 0x0002a2110e006986 */ /* 0x0001e2000c101524 */
[----:B------:R-:W-:Y:S02]  /*35c40*/  ISETP.GT.AND P6, PT, R0, 0x158, P0 ;  /* 0x000001580000780c */ /* 0x000fe400007c4270 */
[----:B------:R-:W-:-:S04]  /*35c50*/  F2FP.F16.F32.PACK_AB R3, RZ, R3 ;  /* 0x00000003ff03723e */ /* 0x000fc800000000ff */
[----:B0-----:R-:W-:Y:S01]  /*35c60*/  PRMT R17, R3, 0x7610, R17 ;  /* 0x0000761003117816 */ /* 0x001fe20000000011 */
[----:B----4-:R-:W-:Y:S02]  /*35c70*/  FMUL R3, R217, R2 ;  /* 0x00000002d9037220 */ /* 0x010fe40000400000 */
[----:B------:R-:W4:Y:S04]  /*35c80*/  LDL.LU R217, [R1+0xb4] ;  /* 0x0000b40001d97983 */ /* 0x000f280000300800 */
[----:B------:R0:W-:Y:S01]  /*35c90*/  @P6 STG.E.U16 desc[UR36][R12.64+0x2b0], R17 ;  /* 0x0002b0110c006986 */ /* 0x0001e2000c101524 */
[----:B------:R-:W-:Y:S02]  /*35ca0*/  ISETP.GT.AND P6, PT, R0, 0x159, P0 ;  /* 0x000001590000780c */ /* 0x000fe400007c4270 */
[----:B------:R-:W-:-:S04]  /*35cb0*/  F2FP.F16.F32.PACK_AB R3, RZ, R3 ;  /* 0x00000003ff03723e */ /* 0x000fc800000000ff */
[----:B0-----:R-:W-:Y:S01]  /*35cc0*/  PRMT R17, R3, 0x7610, R17 ;  /* 0x0000761003117816 */ /* 0x001fe20000000011 */
[----:B-----5:R-:W-:Y:S02]  /*35cd0*/  FMUL R3, R215, R2 ;  /* 0x00000002d7037220 */ /* 0x020fe40000400000 */
        /* <DEDUP_REMOVED lines=471> */
[----:B------:R-:W-:-:S02]  /*37a50*/  F2FP.F16.F32.PACK_AB R3, RZ, R3 ;  /* 0x00000003ff03723e */ /* 0x000fc400000000ff */
[----:B------:R-:W-:Y:S01]  /*37a60*/  ISETP.GT.AND P0, PT, R0, 0x1f9, P0 ;  /* 0x000001f90000780c */ /* 0x000fe20000704270 */
[----:B0-----:R-:W-:-:S08]  /*37a70*/  FMUL R17, R223, R2 ;  /* 0x00000002df117220 */ /* 0x001fd00000400000 */
[----:B------:R0:W-:Y:S01]  /*37a80*/  @P6 STG.E.U16 desc[UR36][R12.64+0x3f0], R3 ;  /* 0x0003f0030c006986 */ /* 0x0001e2000c101524 */
[----:B------:R-:W-:Y:S02]  /*37a90*/  ISETP.GT.AND P6, PT, R0, 0x1f8, P5 ;  /* 0x000001f80000780c */ /* 0x000fe40002fc4270 */
[----:B------:R-:W-:Y:S01]  /*37aa0*/  F2FP.F16.F32.PACK_AB R17, RZ, R17 ;  /* 0x00000011ff11723e */ /* 0x000fe200000000ff */
[----:B------:R-:W5:Y:S03]  /*37ab0*/  LDL.LU R223, [R1+0x1f4] ;  /* 0x0001f40001df7983 */ /* 0x000f660000300800 */
[----:B------:R-:W-:Y:S01]  /*37ac0*/  PRMT R18, R17, 0x7610, R18 ;  /* 0x0000761011127816 */ /* 0x000fe20000000012 */
[----:B0-----:R-:W-:-:S04]  /*37ad0*/  FMUL R3, R222, R2 ;  /* 0x00000002de037220 */ /* 0x001fc80000400000 */
[----:B------:R0:W-:Y:S01]  /*37ae0*/  @P0 STG.E.U16 desc[UR36][R12.64+0x3f2], R18 ;  /* 0x0003f2120c000986 */ /* 0x0001e2000c101524 */
[----:B------:R-:W-:Y:S01]  /*37af0*/  F2FP.F16.F32.PACK_AB R3, RZ, R3 ;  /* 0x00000003ff03723e */ /* 0x000fe200000000ff */
[----:B------:R-:W-:Y:S02]  /*37b00*/  FMUL R17, R221, R2 ;  /* 0x00000002dd117220 */ /* 0x000fe40000400000 */
[----:B------:R-:W5:Y:S01]  /*37b10*/  LDL.LU R222, [R1+0x1f8] ;  /* 0x0001f80001de7983 */ /* 0x000f620000300800 */
[----:B------:R-:W-:-:S03]  /*37b20*/  PRMT R19, R3, 0x7610, R19 ;  /* 0x0000761003137816 */ /* 0x000fc60000000013 */
[----:B------:R-:W5:Y:S01]  /*37b30*/  LDL.LU R221, [R1+0x1fc] ;  /* 0x0001fc0001dd7983 */ /* 0x000f620000300800 */
[----:B0-----:R-:W-:Y:S02]  /*37b40*/  @P6 IMAD.MOV.U32 R12, RZ, RZ, R14 ;  /* 0x000000ffff0c6224 */ /* 0x001fe400078e000e */
[----:B------:R-:W-:-:S05]  /*37b50*/  @P6 IMAD.MOV.U32 R13, RZ, RZ, R15 ;  /* 0x000000ffff0d6224 */ /* 0x000fca00078e000f */
[----:B------:R0:W-:Y:S04]  /*37b60*/  @P6 STG.E.U16 desc[UR36][R12.64+0x3f0], R19 ;  /* 0x0003f0130c006986 */ /* 0x0001e8000c101524 */
[----:B0-----:R-:W2:Y:S04]  /*37b70*/  LDL.LU R12, [R1] ;  /* 0x00000000010c7983 */ /* 0x001ea80000300800 */
[----:B------:R-:W3:Y:S01]  /*37b80*/  LDL.LU R13, [R1+0x4] ;  /* 0x00000400010d7983 */ /* 0x000ee20000300800 */
[C---:B------:R-:W-:Y:S02]  /*37b90*/  ISETP.GT.AND P5, PT, R0.reuse, 0x1f9, P5 ;  /* 0x000001f90000780c */ /* 0x040fe40002fa4270 */
[----:B------:R-:W-:Y:S01]  /*37ba0*/  F2FP.F16.F32.PACK_AB R3, RZ, R17 ;  /* 0x00000011ff03723e */ /* 0x000fe200000000ff */
[----:B------:R-:W4:Y:S01]  /*37bb0*/  LDL.LU R19, [R1+0xa8] ;  /* 0x0000a80001137983 */ /* 0x000f220000300800 */
[----:B------:R-:W-:-:S02]  /*37bc0*/  ISETP.GT.AND P6, PT, R0, 0x100, P1 ;  /* 0x000001000000780c */ /* 0x000fc40000fc4270 */
[----:B------:R-:W-:Y:S02]  /*37bd0*/  ISETP.GT.AND P0, PT, R0, 0x101, P1 ;  /* 0x000001010000780c */ /* 0x000fe40000f04270 */
[----:B------:R-:W-:-:S05]  /*37be0*/  PRMT R17, R3, 0x7610, R17 ;  /* 0x0000761003117816 */ /* 0x000fca0000000011 */
[----:B------:R-:W-:Y:S01]  /*37bf0*/  @P5 STG.E.U16 desc[UR36][R14.64+0x3f2], R17 ;  /* 0x0003f2110e005986 */ /* 0x000fe2000c101524 */
[-C--:B--2---:R-:W-:Y:S01]  /*37c00*/  FMUL R12, R12, R2.reuse ;  /* 0x000000020c0c7220 */ /* 0x084fe20000400000 */
[----:B---3--:R-:W-:-:S04]  /*37c10*/  FMUL R13, R13, R2 ;  /* 0x000000020d0d7220 */ /* 0x008fc80000400000 */
[----:B------:R-:W-:Y:S02]  /*37c20*/  F2FP.F16.F32.PACK_AB R12, RZ, R12 ;  /* 0x0000000cff0c723e */ /* 0x000fe400000000ff */
[----:B------:R-:W-:Y:S02]  /*37c30*/  F2FP.F16.F32.PACK_AB R3, RZ, R13 ;  /* 0x0000000dff03723e */ /* 0x000fe400000000ff */
[----:B------:R-:W-:Y:S02]  /*37c40*/  PRMT R13, R12, 0x7610, R13 ;  /* 0x000076100c0d7816 */ /* 0x000fe4000000000d */
[----:B------:R-:W-:Y:S02]  /*37c50*/  PRMT R12, R3, 0x7610, R12 ;  /* 0x00007610030c7816 */ /* 0x000fe4000000000c */
[----:B------:R-:W2:Y:S04]  /*37c60*/  LDL.LU R3, [R1+0x8] ;  /* 0x0000080001037983 */ /* 0x000ea80000300800 */
[----:B------:R0:W-:Y:S04]  /*37c70*/  @P6 STG.E.U16 desc[UR36][R10.64+0x200], R13 ;  /* 0x0002000d0a006986 */ /* 0x0001e8000c101524 */
[----:B------:R1:W-:Y:S04]  /*37c80*/  @P0 STG.E.U16 desc[UR36][R10.64+0x202], R12 ;  /* 0x0002020c0a000986 */ /* 0x0003e8000c101524 */
[----:B0-----:R-:W3:Y:S04]  /*37c90*/  LDL.LU R13, [R1+0x10] ;  /* 0x00001000010d7983 */ /* 0x001ee80000300800 */
[----:B-1----:R-:W5:Y:S01]  /*37ca0*/  LDL.LU R12, [R1+0xc] ;  /* 0x00000c00010c7983 */ /* 0x002f620000300800 */
[----:B------:R-:W-:Y:S01]  /*37cb0*/  ISETP.GT.AND P5, PT, R0, 0x100, P4 ;  /* 0x000001000000780c */ /* 0x000fe200027a4270 */
[----:B--2---:R-:W-:-:S05]  /*37cc0*/  FMUL R3, R3, R2 ;  /* 0x0000000203037220 */ /* 0x004fca0000400000 */
[----:B------:R-:W-:-:S04]  /*37cd0*/  F2FP.F16.F32.PACK_AB R3, RZ, R3 ;  /* 0x00000003ff03723e */ /* 0x000fc800000000ff */
[----:B------:R-:W-:Y:S01]  /*37ce0*/  PRMT R14, R3, 0x7610, R14 ;  /* 0x00007610030e7816 */ /* 0x000fe2000000000e */
[----:B-----5:R-:W-:-:S04]  /*37cf0*/  FMUL R12, R12, R2 ;  /* 0x000000020c0c7220 */ /* 0x020fc80000400000 */
[----:B------:R0:W-:Y:S01]  /*37d00*/  @P5 STG.E.U16 desc[UR36][R8.64+0x200], R14 ;  /* 0x0002000e08005986 */ /* 0x0001e2000c101524 */
[----:B------:R-:W-:-:S04]  /*37d10*/  F2FP.F16.F32.PACK_AB R12, RZ, R12 ;  /* 0x0000000cff0c723e */ /* 0x000fc800000000ff */
[----:B0-----:R-:W-:Y:S02]  /*37d20*/  PRMT R14, R12, 0x7610, R14 ;  /* 0x000076100c0e7816 */ /* 0x001fe4000000000e */
[----:B------:R-:W2:Y:S01]  /*37d30*/  LDL.LU R12, [R1+0x14] ;  /* 0x00001400010c7983 */ /* 0x000ea20000300800 */
[C---:B------:R-:W-:Y:S01]  /*37d40*/  ISETP.GT.AND P6, PT, R0.reuse, 0x101, P4 ;  /* 0x000001010000780c */ /* 0x040fe200027c4270 */
[----:B---3--:R-:W-:Y:S01]  /*37d50*/  FMUL R13, R13, R2 ;  /* 0x000000020d0d7220 */ /* 0x008fe20000400000 */
[----:B------:R-:W-:-:S04]  /*37d60*/  ISETP.GT.AND P0, PT, R0, 0x108, P1 ;  /* 0x000001080000780c */ /* 0x000fc80000f04270 */
[----:B------:R-:W-:-:S04]  /*37d70*/  F2FP.F16.F32.PACK_AB R3, RZ, R13 ;  /* 0x0000000dff03723e */ /* 0x000fc800000000ff */
[----:B------:R-:W-:-:S03]  /*37d80*/  PRMT R13, R3, 0x7610, R13 ;  /* 0x00007610030d7816 */ /* 0x000fc6000000000d */
[----:B------:R-:W-:Y:S04]  /*37d90*/  @P6 STG.E.U16 desc[UR36][R8.64+0x202], R14 ;  /* 0x0002020e08006986 */ /* 0x000fe8000c101524 */
[----:B------:R0:W-:Y:S01]  /*37da0*/  @P0 STG.E.U16 desc[UR36][R10.64+0x210], R13 ;  /* 0x0002100d0a000986 */ /* 0x0001e2000c101524 */
[----:B--2---:R-:W-:-:S05]  /*37db0*/  FMUL R12, R12, R2 ;  /* 0x000000020c0c7220 */ /* 0x004fca0000400000 */
[----:B------:R-:W-:Y:S02]  /*37dc0*/  F2FP.F16.F32.PACK_AB R3, RZ, R12 ;  /* 0x0000000cff03723e */ /* 0x000fe400000000ff */
[----:B------:R-:W2:Y:S04]  /*37dd0*/  LDL.LU R12, [R1+0x18] ;  /* 0x00001800010c7983 */ /* 0x000ea80000300800 */
[----:B0-----:R-:W3:Y:S01]  /*37de0*/  LDL.LU R13, [R1+0x1c] ;  /* 0x00001c00010d7983 */ /* 0x001ee20000300800 */
[----:B------:R-:W-:-:S13]  /*37df0*/  ISETP.GT.AND P5, PT, R0, 0x109, P1 ;  /* 0x000001090000780c */ /* 0x000fda0000fa4270 */
[----:B------:R0:W-:Y:S01]  /*37e00*/  @P5 STG.E.U16 desc[UR36][R10.64+0x212], R3 ;  /* 0x000212030a005986 */ /* 0x0001e2000c101524 */
[-C--:B--2---:R-:W-:Y:S01]  /*37e10*/  FMUL R12, R12, R2.reuse ;  /* 0x000000020c0c7220 */ /* 0x084fe20000400000 */
[----:B---3--:R-:W-:-:S04]  /*37e20*/  FMUL R13, R13, R2 ;  /* 0x000000020d0d7220 */ /* 0x008fc80000400000 */
[----:B------:R-:W-:Y:S02]  /*37e30*/  F2FP.F16.F32.PACK_AB R12, RZ, R12 ;  /* 0x0000000cff0c723e */ /* 0x000fe400000000ff */
[----:B0-----:R-:W-:Y:S02]  /*37e40*/  F2FP.F16.F32.PACK_AB R3, RZ, R13 ;  /* 0x0000000dff03723e */ /* 0x001fe400000000ff */
[----:B------:R-:W-:Y:S02]  /*37e50*/  PRMT R13, R12, 0x7610, R13 ;  /* 0x000076100c0d7816 */ /* 0x000fe4000000000d */
[----:B------:R-:W2:Y:S01]  /*37e60*/  LDL.LU R12, [R1+0x20] ;  /* 0x00002000010c7983 */ /* 0x000ea20000300800 */
[C---:B------:R-:W-:Y:S02]  /*37e70*/  ISETP.GT.AND P6, PT, R0.reuse, 0x108, P4 ;  /* 0x000001080000780c */ /* 0x040fe400027c4270 */
[C---:B------:R-:W-:Y:S02]  /*37e80*/  ISETP.GT.AND P0, PT, R0.reuse, 0x109, P4 ;  /* 0x000001090000780c */ /* 0x040fe40002704270 */
[----:B------:R-:W-:-:S02]  /*37e90*/  ISETP.GT.AND P5, PT, R0, 0x110, P1 ;  /* 0x000001100000780c */ /* 0x000fc40000fa4270 */
[----:B------:R-:W-:-:S07]  /*37ea0*/  PRMT R14, R3, 0x7610, R14 ;  /* 0x00007610030e7816 */ /* 0x000fce000000000e */
[----:B------:R0:W-:Y:S04]  /*37eb0*/  @P6 STG.E.U16 desc[UR36][R8.64+0x210], R13 ;  /* 0x0002100d08006986 */ /* 0x0001e8000c101524 */
[----:B------:R-:W-:Y:S01]  /*37ec0*/  @P0 STG.E.U16 desc[UR36][R8.64+0x212], R14 ;  /* 0x0002120e08000986 */ /* 0x000fe2000c101524 */
[----:B--2---:R-:W-:-:S05]  /*37ed0*/  FMUL R12, R12, R2 ;  /* 0x000000020c0c7220 */ /* 0x004fca0000400000 */
[----:B------:R-:W-:Y:S02]  /*37ee0*/  F2FP.F16.F32.PACK_AB R3, RZ, R12 ;  /* 0x0000000cff03723e */ /* 0x000fe400000000ff */
[----:B------:R-:W2:Y:S02]  /*37ef0*/  LDL.LU R12, [R1+0x24] ;  /* 0x00002400010c7983 */ /* 0x000ea40000300800 */
[----:B0-----:R-:W-:Y:S02]  /*37f00*/  PRMT R13, R3, 0x7610, R13 ;  /* 0x00007610030d7816 */ /* 0x001fe4000000000d */
[----:B------:R-:W3:Y:S04]  /*37f10*/  LDL.LU R3, [R1+0x28] ;  /* 0x0000280001037983 */ /* 0x000ee80000300800 */
[----:B------:R0:W-:Y:S04]  /*37f20*/  @P5 STG.E.U16 desc[UR36][R10.64+0x220], R13 ;  /* 0x0002200d0a005986 */ /* 0x0001e8000c101524 */
[----:B0-----:R-:W5:Y:S01]  /*37f30*/  LDL.LU R13, [R1+0x2c] ;  /* 0x00002c00010d7983 */ /* 0x001f620000300800 */
[----:B------:R-:W-:-:S02]  /*37f40*/  ISETP.GT.AND P6, PT, R0, 0x111, P1 ;  /* 0x000001110000780c */ /* 0x000fc40000fc4270 */
[C---:B------:R-:W-:Y:S02]  /*37f50*/  ISETP.GT.AND P0, PT, R0.reuse, 0x110, P4 ;  /* 0x000001100000780c */ /* 0x040fe40002704270 */
[----:B------:R-:W-:Y:S01]  /*37f60*/  ISETP.GT.AND P5, PT, R0, 0x111, P4 ;  /* 0x000001110000780c */ /* 0x000fe200027a4270 */
[-C--:B--2---:R-:W-:Y:S01]  /*37f70*/  FMUL R12, R12, R2.reuse ;  /* 0x000000020c0c7220 */ /* 0x084fe20000400000 */
[----:B---3--:R-:W-:-:S04]  /*37f80*/  FMUL R3, R3, R2 ;  /* 0x0000000203037220 */ /* 0x008fc80000400000 */
[----:B------:R-:W-:Y:S02]  /*37f90*/  F2FP.F16.F32.PACK_AB R12, RZ, R12 ;  /* 0x0000000cff0c723e */ /* 0x000fe400000000ff */
[----:B------:R-:W-:-:S04]  /*37fa0*/  F2FP.F16.F32.PACK_AB R3, RZ, R3 ;  /* 0x00000003ff03723e */ /* 0x000fc800000000ff */
[----:B------:R-:W-:Y:S01]  /*37fb0*/  PRMT R14, R3, 0x7610, R14 ;  /* 0x00007610030e7816 */ /* 0x000fe2000000000e */
[----:B-----5:R-:W-:Y:S01]  /*37fc0*/  FMUL R13, R13, R2 ;  /* 0x000000020d0d7220 */ /* 0x020fe20000400000 */
[----:B------:R0:W-:Y:S04]  /*37fd0*/  @P6 STG.E.U16 desc[UR36][R10.64+0x222], R12 ;  /* 0x0002220c0a006986 */ /* 0x0001e8000c101524 */
[----:B------:R-:W-:-:S04]  /*37fe0*/  F2FP.F16.F32.PACK_AB R3, RZ, R13 ;  /* 0x0000000dff03723e */ /* 0x000fc800000000ff */
[----:B------:R-:W-:Y:S01]  /*37ff0*/  PRMT R13, R3, 0x7610, R13 ;  /* 0x00007610030d7816 */ /* 0x000fe2000000000d */
[----:B0-----:R-:W2:Y:S04]  /*38000*/  LDL.LU R12, [R1+0x30] ;  /* 0x00003000010c7983 */ /* 0x001ea80000300800 */
[----:B------:R-:W3:Y:S04]  /*38010*/  LDL.LU R3, [R1+0x34] ;  /* 0x0000340001037983 */ /* 0x000ee80000300800 */
[----:B------:R-:W-:Y:S04]  /*38020*/  @P0 STG.E.U16 desc[UR36][R8.64+0x220], R14 ;  /* 0x0002200e08000986 */ /* 0x000fe8000c101524 */
        /* <DEDUP_REMOVED lines=8> */
[----:B------:R-:W-:Y:S02]  /*380b0*/  F2FP.F16.F32.PACK_AB R3, RZ, R3 ;  /* 0x00000003ff03723e */ /* 0x000fe400000000ff */
[----:B------:R-:W-:Y:S02]  /*380c0*/  PRMT R14, R12, 0x7610, R14 ;  /* 0x000076100c0e7816 */ /* 0x000fe4000000000e */
[----:B------:R-:W-:Y:S01]  /*380d0*/  PRMT R12, R3, 0x7610, R12 ;  /* 0x00007610030c7816 */ /* 0x000fe2000000000c */
[----:B-----5:R-:W-:-:S04]  /*380e0*/  FMUL R13, R13, R2 ;  /* 0x000000020d0d7220 */ /* 0x020fc80000400000 */
[----:B------:R0:W-:Y:S01]  /*380f0*/  @P0 STG.E.U16 desc[UR36][R10.64+0x232], R12 ;  /* 0x0002320c0a000986 */ /* 0x0001e2000c101524 */
[----:B------:R-:W-:-:S04]  /*38100*/  F2FP.F16.F32.PACK_AB R3, RZ, R13 ;  /* 0x0000000dff03723e */ /* 0x000fc800000000ff */
[----:B------:R-:W-:Y:S01]  /*38110*/  PRMT R13, R3, 0x7610, R13 ;  /* 0x00007610030d7816 */ /* 0x000fe2000000000d */
[----:B------:R-:W-:Y:S04]  /*38120*/  @P6 STG.E.U16 desc[UR36][R10.64+0x230], R14 ;  /* 0x0002300e0a006986 */ /* 0x000fe8000c101524 */
[----:B0-----:R-:W2:Y:S04]  /*38130*/  LDL.LU R12, [R1+0x3c] ;  /* 0x00003c00010c7983 */ /* 0x001ea80000300800 */
[----:B------:R-:W3:Y:S04]  /*38140*/  LDL.LU R3, [R1+0x40] ;  /* 0x0000400001037983 */ /* 0x000ee80000300800 */
[----:B------:R0:W-:Y:S04]  /*38150*/  @P5 STG.E.U16 desc[UR36][R8.64+0x230], R13 ;  /* 0x0002300d08005986 */ /* 0x0001e8000c101524 */
[----:B0-----:R-:W5:Y:S01]  /*38160*/  LDL.LU R13, [R1+0x44] ;  /* 0x00004400010d7983 */ /* 0x001f620000300800 */
[----:B--2---:R-:W-:-:S05]  /*38170*/  FMUL R12, R12, R2 ;  /* 0x000000020c0c7220 */ /* 0x004fca0000400000 */
[----:B------:R-:W-:-:S04]  /*38180*/  F2FP.F16.F32.PACK_AB R12, RZ, R12 ;  /* 0x0000000cff0c723e */ /* 0x000fc800000000ff */
[----:B------:R-:W-:Y:S01]  /*38190*/  PRMT R14, R12, 0x7610, R14 ;  /* 0x000076100c0e7816 */ /* 0x000fe2000000000e */
[----:B-----5:R-:W-:-:S05]  /*381a0*/  FMUL R13, R13, R2 ;  /* 0x000000020d0d7220 */ /* 0x020fca0000400000 */
[----:B------:R-:W-:Y:S02]  /*381b0*/  F2FP.F16.F32.PACK_AB R12, RZ, R13 ;  /* 0x0000000dff0c723e */ /* 0x000fe400000000ff */
[----:B------:R-:W2:Y:S01]  /*381c0*/  LDL.LU R13, [R1+0x48] ;  /* 0x00004800010d7983 */ /* 0x000ea20000300800 */
[C---:B------:R-:W-:Y:S02]  /*381d0*/  ISETP.GT.AND P0, PT, R0.reuse, 0x119, P4 ;  /* 0x000001190000780c */ /* 0x040fe40002704270 */
[C---:B------:R-:W-:Y:S02]  /*381e0*/  ISETP.GT.AND P6, PT, R0.reuse, 0x120, P1 ;  /* 0x000001200000780c */ /* 0x040fe40000fc4270 */
[----:B------:R-:W-:Y:S01]  /*381f0*/  ISETP.GT.AND P5, PT, R0, 0x121, P1 ;  /* 0x000001210000780c */ /* 0x000fe20000fa4270 */
[----:B---3--:R-:W-:-:S05]  /*38200*/  FMUL R3, R3, R2 ;  /* 0x0000000203037220 */ /* 0x008fca0000400000 */
[----:B------:R-:W-:-:S03]  /*38210*/  F2FP.F16.F32.PACK_AB R3, RZ, R3 ;  /* 0x00000003ff03723e */ /* 0x000fc600000000ff */
[----:B------:R-:W-:Y:S04]  /*38220*/  @P0 STG.E.U16 desc[UR36][R8.64+0x232], R14 ;  /* 0x0002320e08000986 */ /* 0x000fe8000c101524 */
[----:B------:R0:W-:Y:S04]  /*38230*/  @P6 STG.E.U16 desc[UR36][R10.64+0x240], R3 ;  /* 0x000240030a006986 */ /* 0x0001e8000c101524 */
[----:B------:R1:W-:Y:S04]  /*38240*/  @P5 STG.E.U16 desc[UR36][R10.64+0x242], R12 ;  /* 0x0002420c0a005986 */ /* 0x0003e8000c101524 */
[----:B0-----:R-:W3:Y:S01]  /*38250*/  LDL.LU R3, [R1+0x4c] ;  /* 0x00004c0001037983 */ /* 0x001ee20000300800 */
[----:B--2---:R-:W-:-:S05]  /*38260*/  FMUL R13, R13, R2 ;  /* 0x000000020d0d7220 */ /* 0x004fca0000400000 */
[----:B-1----:R-:W-:Y:S02]  /*38270*/  F2FP.F16.F32.PACK_AB R12, RZ, R13 ;  /* 0x0000000dff0c723e */ /* 0x002fe400000000ff */
[----:B------:R-:W2:Y:S02]  /*38280*/  LDL.LU R13, [R1+0x50] ;  /* 0x00005000010d7983 */ /* 0x000ea40000300800 */
[----:B------:R-:W-:Y:S01]  /*38290*/  PRMT R14, R12, 0x7610, R14 ;  /* 0x000076100c0e7816 */ /* 0x000fe2000000000e */
[----:B--2---:R-:W-:-:S05]  /*382a0*/  FMUL R13, R13, R2 ;  /* 0x000000020d0d7220 */ /* 0x004fca0000400000 */
[----:B------:R-:W-:-:S04]  /*382b0*/  F2FP.F16.F32.PACK_AB R12, RZ, R13 ;  /* 0x0000000dff0c723e */ /* 0x000fc800000000ff */
[----:B------:R-:W-:Y:S02]  /*382c0*/  PRMT R13, R12, 0x7610, R13 ;  /* 0x000076100c0d7816 */ /* 0x000fe4000000000d */
[----:B------:R-:W2:Y:S01]  /*382d0*/  LDL.LU R12, [R1+0x58] ;  /* 0x00005800010c7983 */ /* 0x000ea20000300800 */
[C---:B------:R-:W-:Y:S02]  /*382e0*/  ISETP.GT.AND P0, PT, R0.reuse, 0x120, P4 ;  /* 0x000001200000780c */ /* 0x040fe40002704270 */
[C---:B------:R-:W-:Y:S01]  /*382f0*/  ISETP.GT.AND P6, PT, R0.reuse, 0x121, P4 ;  /* 0x000001210000780c */ /* 0x040fe200027c4270 */
[----:B---3--:R-:W-:Y:S01]  /*38300*/  FMUL R3, R3, R2 ;  /* 0x0000000203037220 */ /* 0x008fe20000400000 */
[----:B------:R-:W-:-:S04]  /*38310*/  ISETP.GT.AND P5, PT, R0, 0x128, P1 ;  /* 0x000001280000780c */ /* 0x000fc80000fa4270 */
[----:B------:R-:W-:-:S05]  /*38320*/  F2FP.F16.F32.PACK_AB R3, RZ, R3 ;  /* 0x00000003ff03723e */ /* 0x000fca00000000ff */
[----:B------:R-:W-:Y:S04]  /*38330*/  @P0 STG.E.U16 desc[UR36][R8.64+0x240], R14 ;  /* 0x0002400e08000986 */ /* 0x000fe8000c101524 */
[----:B------:R0:W-:Y:S04]  /*38340*/  @P6 STG.E.U16 desc[UR36][R8.64+0x242], R3 ;  /* 0x0002420308006986 */ /* 0x0001e8000c101524 */
[----:B------:R1:W-:Y:S04]  /*38350*/  @P5 STG.E.U16 desc[UR36][R10.64+0x250], R13 ;  /* 0x0002500d0a005986 */ /* 0x0003e8000c101524 */
[----:B0-----:R-:W3:Y:S04]  /*38360*/  LDL.LU R3, [R1+0x54] ;  /* 0x0000540001037983 */ /* 0x001ee80000300800 */
[----:B-1----:R-:W5:Y:S01]  /*38370*/  LDL.LU R13, [R1+0x5c] ;  /* 0x00005c00010d7983 */ /* 0x002f620000300800 */
[----:B--2---:R-:W-:-:S05]  /*38380*/  FMUL R12, R12, R2 ;  /* 0x000000020c0c7220 */ /* 0x004fca0000400000 */
[----:B------:R-:W-:-:S04]  /*38390*/  F2FP.F16.F32.PACK_AB R12, RZ, R12 ;  /* 0x0000000cff0c723e */ /* 0x000fc800000000ff */
[----:B------:R-:W-:Y:S02]  /*383a0*/  PRMT R15, R12, 0x7610, R15 ;  /* 0x000076100c0f7816 */ /* 0x000fe4000000000f */
[----:B------:R-:W2:Y:S01]  /*383b0*/  LDL.LU R12, [R1+0x60] ;  /* 0x00006000010c7983 */ /* 0x000ea20000300800 */
[C---:B------:R-:W-:Y:S02]  /*383c0*/  ISETP.GT.AND P6, PT, R0.reuse, 0x129, P1 ;  /* 0x000001290000780c */ /* 0x040fe40000fc4270 */
[C---:B------:R-:W-:Y:S02]  /*383d0*/  ISETP.GT.AND P0, PT, R0.reuse, 0x128, P4 ;  /* 0x000001280000780c */ /* 0x040fe40002704270 */
[----:B------:R-:W-:Y:S01]  /*383e0*/  ISETP.GT.AND P5, PT, R0, 0x129, P4 ;  /* 0x000001290000780c */ /* 0x000fe200027a4270 */
[-C--:B---3--:R-:W-:Y:S01]  /*383f0*/  FMUL R3, R3, R2.reuse ;  /* 0x0000000203037220 */ /* 0x088fe20000400000 */
[----:B-----5:R-:W-:-:S04]  /*38400*/  FMUL R13, R13, R2 ;  /* 0x000000020d0d7220 */ /* 0x020fc80000400000 */
[----:B------:R-:W-:-:S04]  /*38410*/  F2FP.F16.F32.PACK_AB R3, RZ, R3 ;  /* 0x00000003ff03723e */ /* 0x000fc800000000ff */
[----:B------:R-:W-:Y:S02]  /*38420*/  PRMT R14, R3, 0x7610, R14 ;  /* 0x00007610030e7816 */ /* 0x000fe4000000000e */
[----:B------:R-:W-:-:S04]  /*38430*/  F2FP.F16.F32.PACK_AB R3, RZ, R13 ;  /* 0x0000000dff03723e */ /* 0x000fc800000000ff */
[----:B------:R-:W-:Y:S01]  /*38440*/  PRMT R13, R3, 0x7610, R13 ;  /* 0x00007610030d7816 */ /* 0x000fe2000000000d */
[----:B------:R-:W-:Y:S04]  /*38450*/  @P6 STG.E.U16 desc[UR36][R10.64+0x252], R14 ;  /* 0x0002520e0a006986 */ /* 0x000fe8000c101524 */
[----:B------:R-:W-:Y:S04]  /*38460*/  @P0 STG.E.U16 desc[UR36][R8.64+0x250], R15 ;  /* 0x0002500f08000986 */ /* 0x000fe8000c101524 */
[----:B------:R0:W-:Y:S01]  /*38470*/  @P5 STG.E.U16 desc[UR36][R8.64+0x252], R13 ;  /* 0x0002520d08005986 */ /* 0x0001e2000c101524 */
[----:B--2---:R-:W-:-:S05]  /*38480*/  FMUL R12, R12, R2 ;  /* 0x000000020c0c7220 */ /* 0x004fca0000400000 */
[----:B------:R-:W-:Y:S02]  /*38490*/  F2FP.F16.F32.PACK_AB R3, RZ, R12 ;  /* 0x0000000cff03723e */ /* 0x000fe400000000ff */
[----:B------:R-:W2:Y:S04]  /*384a0*/  LDL.LU R12, [R1+0x64] ;  /* 0x00006400010c7983 */ /* 0x000ea80000300800 */
[----:B0-----:R-:W3:Y:S01]  /*384b0*/  LDL.LU R13, [R1+0x68] ;  /* 0x00006800010d7983 */ /* 0x001ee20000300800 */
[----:B------:R-:W-:Y:S01]  /*384c0*/  PRMT R14, R3, 0x7610, R14 ;  /* 0x00007610030e7816 */ /* 0x000fe2000000000e */
[-C--:B--2---:R-:W-:Y:S01]  /*384d0*/  FMUL R12, R12, R2.reuse ;  /* 0x000000020c0c7220 */ /* 0x084fe20000400000 */
[----:B---3--:R-:W-:-:S04]  /*384e0*/  FMUL R13, R13, R2 ;  /* 0x000000020d0d7220 */ /* 0x008fc80000400000 */
[----:B------:R-:W-:Y:S02]  /*384f0*/  F2FP.F16.F32.PACK_AB R12, RZ, R12 ;  /* 0x0000000cff0c723e */ /* 0x000fe400000000ff */
[----:B------:R-:W-:Y:S02]  /*38500*/  F2FP.F16.F32.PACK_AB R3, RZ, R13 ;  /* 0x0000000dff03723e */ /* 0x000fe400000000ff */
[----:B------:R-:W-:Y:S02]  /*38510*/  PRMT R13, R12, 0x7610, R13 ;  /* 0x000076100c0d7816 */ /* 0x000fe4000000000d */
[----:B------:R-:W2:Y:S01]  /*38520*/  LDL.LU R12, [R1+0x6c] ;  /* 0x00006c00010c7983 */ /* 0x000ea20000300800 */
[C---:B------:R-:W-:Y:S02]  /*38530*/  ISETP.GT.AND P0, PT, R0.reuse, 0x130, P1 ;  /* 0x000001300000780c */ /* 0x040fe40000f04270 */
[----:B------:R-:W-:-:S11]  /*38540*/  ISETP.GT.AND P6, PT, R0, 0x131, P1 ;  /* 0x000001310000780c */ /* 0x000fd60000fc4270 */
[----:B------:R0:W-:Y:S04]  /*38550*/  @P0 STG.E.U16 desc[UR36][R10.64+0x260], R14 ;  /* 0x0002600e0a000986 */ /* 0x0001e8000c101524 */
[----:B------:R1:W-:Y:S01]  /*38560*/  @P6 STG.E.U16 desc[UR36][R10.64+0x262], R13 ;  /* 0x0002620d0a006986 */ /* 0x0003e2000c101524 */
[----:B0-----:R-:W-:-:S03]  /*38570*/  PRMT R14, R3, 0x7610, R14 ;  /* 0x00007610030e7816 */ /* 0x001fc6000000000e */
[----:B-1----:R-:W3:Y:S01]  /*38580*/  LDL.LU R13, [R1+0x74] ;  /* 0x00007400010d7983 */ /* 0x002ee20000300800 */
[----:B--2---:R-:W-:-:S05]  /*38590*/  FMUL R12, R12, R2 ;  /* 0x000000020c0c7220 */ /* 0x004fca0000400000 */
[----:B------:R-:W-:Y:S02]  /*385a0*/  F2FP.F16.F32.PACK_AB R3, RZ, R12 ;  /* 0x0000000cff03723e */ /* 0x000fe400000000ff */
[----:B------:R-:W2:Y:S01]  /*385b0*/  LDL.LU R12, [R1+0x70] ;  /* 0x00007000010c7983 */ /* 0x000ea20000300800 */
[C---:B------:R-:W-:Y:S02]  /*385c0*/  ISETP.GT.AND P5, PT, R0.reuse, 0x130, P4 ;  /* 0x000001300000780c */ /* 0x040fe400027a4270 */
[C---:B------:R-:W-:Y:S02]  /*385d0*/  ISETP.GT.AND P0, PT, R0.reuse, 0x131, P4 ;  /* 0x000001310000780c */ /* 0x040fe40002704270 */
[----:B------:R-:W-:-:S09]  /*385e0*/  ISETP.GT.AND P6, PT, R0, 0x138, P1 ;  /* 0x000001380000780c */ /* 0x000fd20000fc4270 */
[----:B------:R0:W-:Y:S01]  /*385f0*/  @P5 STG.E.U16 desc[UR36][R8.64+0x260], R14 ;  /* 0x0002600e08005986 */ /* 0x0001e2000c101524 */
[----:B------:R-:W-:Y:S01]  /*38600*/  ISETP.GT.AND P5, PT, R0, 0x139, P1 ;  /* 0x000001390000780c */ /* 0x000fe20000fa4270 */
[----:B---3--:R-:W-:Y:S01]  /*38610*/  FMUL R13, R13, R2 ;  /* 0x000000020d0d7220 */ /* 0x008fe20000400000 */
[----:B0-----:R-:W-:-:S04]  /*38620*/  PRMT R14, R3, 0x7610, R14 ;  /* 0x00007610030e7816 */ /* 0x001fc8000000000e */
[----:B------:R-:W-:Y:S01]  /*38630*/  F2FP.F16.F32.PACK_AB R3, RZ, R13 ;  /* 0x0000000dff03723e */ /* 0x000fe200000000ff */
[----:B------:R-:W-:Y:S01]  /*38640*/  @P0 STG.E.U16 desc[UR36][R8.64+0x262], R14 ;  /* 0x0002620e08000986 */ /* 0x000fe2000c101524 */
[----:B--2---:R-:W-:-:S05]  /*38650*/  FMUL R12, R12, R2 ;  /* 0x000000020c0c7220 */ /* 0x004fca0000400000 */
[----:B------:R-:W-:-:S04]  /*38660*/  F2FP.F16.F32.PACK_AB R12, RZ, R12 ;  /* 0x0000000cff0c723e */ /* 0x000fc800000000ff */
[----:B------:R-:W-:Y:S02]  /*38670*/  PRMT R13, R12, 0x7610, R13 ;  /* 0x000076100c0d7816 */ /* 0x000fe4000000000d */
[----:B------:R-:W-:Y:S02]  /*38680*/  PRMT R12, R3, 0x7610, R12 ;  /* 0x00007610030c7816 */ /* 0x000fe4000000000c */
[----:B------:R-:W2:Y:S04]  /*38690*/  LDL.LU R3, [R1+0x78] ;  /* 0x0000780001037983 */ /* 0x000ea80000300800 */
[----:B------:R0:W-:Y:S04]  /*386a0*/  @P6 STG.E.U16 desc[UR36][R10.64+0x270], R13 ;  /* 0x0002700d0a006986 */ /* 0x0001e8000c101524 */
[----:B------:R1:W-:Y:S04]  /*386b0*/  @P5 STG.E.U16 desc[UR36][R10.64+0x272], R12 ;  /* 0x0002720c0a005986 */ /* 0x0003e8000c101524 */
[----:B0-----:R-:W3:Y:S04]  /*386c0*/  LDL.LU R13, [R1+0x80] ;  /* 0x00008000010d7983 */ /* 0x001ee80000300800 */
[----:B-1----:R-:W5:Y:S01]  /*386d0*/  LDL.LU R12, [R1+0x7c] ;  /* 0x00007c00010c7983 */ /* 0x002f620000300800 */
[----:B------:R-:W-:-:S02]  /*386e0*/  ISETP.GT.AND P0, PT, R0, 0x138, P4 ;  /* 0x000001380000780c */ /* 0x000fc40002704270 */
[C---:B------:R-:W-:Y:S02]  /*386f0*/  ISETP.GT.AND P6, PT, R0.reuse, 0x139, P4 ;  /* 0x000001390000780c */ /* 0x040fe400027c4270 */
[----:B------:R-:W-:Y:S01]  /*38700*/  ISETP.GT.AND P5, PT, R0, 0x140, P1 ;  /* 0x000001400000780c */ /* 0x000fe20000fa4270 */
[----:B--2---:R-:W-:-:S05]  /*38710*/  FMUL R3, R3, R2 ;  /* 0x0000000203037220 */ /* 0x004fca0000400000 */
[----:B------:R-:W-:-:S04]  /*38720*/  F2FP.F16.F32.PACK_AB R3, RZ, R3 ;  /* 0x00000003ff03723e */ /* 0x000fc800000000ff */
[----:B------:R-:W-:Y:S01]  /*38730*/  PRMT R14, R3, 0x7610, R14 ;  /* 0x00007610030e7816 */ /* 0x000fe2000000000e */
[-C--:B---3--:R-:W-:Y:S01]  /*38740*/  FMUL R13, R13, R2.reuse ;  /* 0x000000020d0d7220 */ /* 0x088fe20000400000 */
[----:B-----5:R-:W-:-:S04]  /*38750*/  FMUL R12, R12, R2 ;  /* 0x000000020c0c7220 */ /* 0x020fc80000400000 */
[----:B------:R-:W-:Y:S02]  /*38760*/  F2FP.F16.F32.PACK_AB R3, RZ, R13 ;  /* 0x0000000dff03723e */ /* 0x000fe400000000ff */
[----:B------:R-:W-:-:S04]  /*38770*/  F2FP.F16.F32.PACK_AB R12, RZ, R12 ;  /* 0x0000000cff0c723e */ /* 0x000fc800000000ff */
[----:B------:R-:W-:Y:S01]  /*38780*/  PRMT R13, R12, 0x7610, R13 ;  /* 0x000076100c0d7816 */ /* 0x000fe2000000000d */
[----:B------:R-:W-:Y:S04]  /*38790*/  @P0 STG.E.U16 desc[UR36][R8.64+0x270], R14 ;  /* 0x0002700e08000986 */ /* 0x000fe8000c101524 */
[----:B------:R-:W2:Y:S04]  /*387a0*/  LDL.LU R12, [R1+0x84] ;  /* 0x00008400010c7983 */ /* 0x000ea80000300800 */
[----:B------:R0:W-:Y:S04]  /*387b0*/  @P6 STG.E.U16 desc[UR36][R8.64+0x272], R13 ;  /* 0x0002720d08006986 */ /* 0x0001e8000c101524 */
[----:B------:R1:W-:Y:S04]  /*387c0*/  @P5 STG.E.U16 desc[UR36][R10.64+0x280], R3 ;  /* 0x000280030a005986 */ /* 0x0003e8000c101524 */
[----:B0-----:R-:W3:Y:S04]  /*387d0*/  LDL.LU R13, [R1+0x8c] ;  /* 0x00008c00010d7983 */ /* 0x001ee80000300800 */
[----:B-1----:R-:W5:Y:S01]  /*387e0*/  LDL.LU R3, [R1+0x88] ;  /* 0x0000880001037983 */ /* 0x002f620000300800 */
[----:B------:R-:W-:-:S02]  /*387f0*/  ISETP.GT.AND P0, PT, R0, 0x141, P1 ;  /* 0x000001410000780c */ /* 0x000fc40000f04270 */
[----:B------:R-:W-:Y:S01]  /*38800*/  ISETP.GT.AND P6, PT, R0, 0x140, P4 ;  /* 0x000001400000780c */ /* 0x000fe200027c4270 */
[----:B--2---:R-:W-:-:S05]  /*38810*/  FMUL R12, R12, R2 ;  /* 0x000000020c0c7220 */ /* 0x004fca0000400000 */
[----:B------:R-:W-:Y:S01]  /*38820*/  F2FP.F16.F32.PACK_AB R12, RZ, R12 ;  /* 0x0000000cff0c723e */ /* 0x000fe200000000ff */
[----:B---3--:R-:W-:-:S05]  /*38830*/  FMUL R13, R13, R2 ;  /* 0x000000020d0d7220 */ /* 0x008fca0000400000 */
[----:B------:R-:W-:Y:S01]  /*38840*/  F2FP.F16.F32.PACK_AB R14, RZ, R13 ;  /* 0x0000000dff0e723e */ /* 0x000fe200000000ff */
[----:B-----5:R-:W-:Y:S01]  /*38850*/  FMUL R3, R3, R2 ;  /* 0x0000000203037220 */ /* 0x020fe20000400000 */
[----:B------:R-:W2:Y:S04]  /*38860*/  LDL.LU R13, [R1+0x90] ;  /* 0x00009000010d7983 */ /* 0x000ea80000300800 */
[----:B------:R-:W-:Y:S01]  /*38870*/  F2FP.F16.F32.PACK_AB R3, RZ, R3 ;  /* 0x00000003ff03723e */ /* 0x000fe200000000ff */
[----:B------:R0:W-:Y:S03]  /*38880*/  @P0 STG.E.U16 desc[UR36][R10.64+0x282], R12 ;  /* 0x0002820c0a000986 */ /* 0x0001e6000c101524 */
[----:B0-----:R-:W-:-:S02]  /*38890*/  PRMT R12, R3, 0x7610, R12 ;  /* 0x00007610030c7816 */ /* 0x001fc4000000000c */
[----:B------:R-:W-:Y:S02]  /*388a0*/  PRMT R3, R14, 0x7610, R3 ;  /* 0x000076100e037816 */ /* 0x000fe40000000003 */
[----:B------:R-:W3:Y:S04]  /*388b0*/  LDL.LU R14, [R1+0x94] ;  /* 0x00009400010e7983 */ /* 0x000ee80000300800 */
[----:B------:R0:W-:Y:S04]  /*388c0*/  @P6 STG.E.U16 desc[UR36][R8.64+0x280], R12 ;  /* 0x0002800c08006986 */ /* 0x0001e8000c101524 */
[----:B0-----:R-:W5:Y:S01]  /*388d0*/  LDL.LU R12, [R1+0x9c] ;  /* 0x00009c00010c7983 */ /* 0x001f620000300800 */
[----:B------:R-:W-:-:S02]  /*388e0*/  ISETP.GT.AND P5, PT, R0, 0x141, P4 ;  /* 0x000001410000780c */ /* 0x000fc400027a4270 */
[----:B------:R-:W-:-:S11]  /*388f0*/  ISETP.GT.AND P0, PT, R0, 0x148, P1 ;  /* 0x000001480000780c */ /* 0x000fd60000f04270 */
[----:B------:R0:W-:Y:S04]  /*38900*/  @P5 STG.E.U16 desc[UR36][R8.64+0x282], R3 ;  /* 0x0002820308005986 */ /* 0x0001e8000c101524 */
[----:B0-----:R-:W4:Y:S01]  /*38910*/  LDL.LU R3, [R1+0xa0] ;  /* 0x0000a00001037983 */ /* 0x001f220000300800 */
[----:B--2---:R-:W-:-:S05]  /*38920*/  FMUL R13, R13, R2 ;  /* 0x000000020d0d7220 */ /* 0x004fca0000400000 */
[----:B------:R-:W-:-:S04]  /*38930*/  F2FP.F16.F32.PACK_AB R13, RZ, R13 ;  /* 0x0000000dff0d723e */ /* 0x000fc800000000ff */
[----:B------:R-:W-:Y:S02]  /*38940*/  PRMT R15, R13, 0x7610, R15 ;  /* 0x000076100d0f7816 */ /* 0x000fe4000000000f */
[----:B------:R-:W2:Y:S04]  /*38950*/  LDL.LU R13, [R1+0x98] ;  /* 0x00009800010d7983 */ /* 0x000ea80000300800 */
[----:B------:R0:W-:Y:S01]  /*38960*/  @P0 STG.E.U16 desc[UR36][R10.64+0x290], R15 ;  /* 0x0002900f0a000986 */ /* 0x0001e2000c101524 */
[----:B-----5:R-:W-:-:S05]  /*38970*/  FMUL R12, R12, R2 ;  /* 0x000000020c0c7220 */ /* 0x020fca0000400000 */
[----:B------:R-:W-:-:S04]  /*38980*/  F2FP.F16.F32.PACK_AB R12, RZ, R12 ;  /* 0x0000000cff0c723e */ /* 0x000fc800000000ff */
[----:B0-----:R-:W-:Y:S02]  /*38990*/  PRMT R15, R12, 0x7610, R15 ;  /* 0x000076100c0f7816 */ /* 0x001fe4000000000f */
[----:B------:R-:W5:Y:S01]  /*389a0*/  LDL.LU R12, [R1+0xa4] ;  /* 0x0000a400010c7983 */ /* 0x000f620000300800 */
[C---:B------:R-:W-:Y:S02]  /*389b0*/  ISETP.GT.AND P6, PT, R0.reuse, 0x149, P1 ;  /* 0x000001490000780c */ /* 0x040fe40000fc4270 */
[----:B------:R-:W-:Y:S01]  /*389c0*/  ISETP.GT.AND P5, PT, R0, 0x148, P4 ;  /* 0x000001480000780c */ /* 0x000fe200027a4270 */
[----:B---3--:R-:W-:-:S05]  /*389d0*/  FMUL R14, R14, R2 ;  /* 0x000000020e0e7220 */ /* 0x008fca0000400000 */
[----:B------:R-:W-:Y:S01]  /*389e0*/  F2FP.F16.F32.PACK_AB R14, RZ, R14 ;  /* 0x0000000eff0e723e */ /* 0x000fe200000000ff */
[----:B----4-:R-:W-:-:S04]  /*389f0*/  FMUL R3, R3, R2 ;  /* 0x0000000203037220 */ /* 0x010fc80000400000 */
[----:B------:R0:W-:Y:S01]  /*38a00*/  @P6 STG.E.U16 desc[UR36][R10.64+0x292], R14 ;  /* 0x0002920e0a006986 */ /* 0x0001e2000c101524 */
[C---:B------:R-:W-:Y:S02]  /*38a10*/  ISETP.GT.AND P0, PT, R0.reuse, 0x149, P4 ;  /* 0x000001490000780c */ /* 0x040fe40002704270 */
[----:B------:R-:W-:Y:S01]  /*38a20*/  ISETP.GT.AND P6, PT, R0, 0x150, P1 ;  /* 0x000001500000780c */ /* 0x000fe20000fc4270 */
[----:B--2---:R-:W-:-:S05]  /*38a30*/  FMUL R13, R13, R2 ;  /* 0x000000020d0d7220 */ /* 0x004fca0000400000 */
[----:B------:R-:W-:-:S04]  /*38a40*/  F2FP.F16.F32.PACK_AB R13, RZ, R13 ;  /* 0x0000000dff0d723e */ /* 0x000fc800000000ff */
[----:B------:R-:W-:Y:S02]  /*38a50*/  PRMT R17, R13, 0x7610, R17 ;  /* 0x000076100d117816 */ /* 0x000fe40000000011 */
[----:B------:R-:W-:Y:S01]  /*38a60*/  F2FP.F16.F32.PACK_AB R13, RZ, R3 ;  /* 0x00000003ff0d723e */ /* 0x000fe200000000ff */
[----:B------:R-:W-:Y:S02]  /*38a70*/  FMUL R3, R19, R2 ;  /* 0x0000000213037220 */ /* 0x000fe40000400000 */
[----:B------:R1:W-:Y:S01]  /*38a80*/  @P5 STG.E.U16 desc[UR36][R8.64+0x290], R17 ;  /* 0x0002901108005986 */ /* 0x0003e2000c101524 */
[----:B------:R-:W-:Y:S02]  /*38a90*/  ISETP.GT.AND P5, PT, R0, 0x151, P1 ;  /* 0x000001510000780c */ /* 0x000fe40000fa4270 */
[----:B------:R-:W-:-:S04]  /*38aa0*/  F2FP.F16.F32.PACK_AB R3, RZ, R3 ;  /* 0x00000003ff03723e */ /* 0x000fc800000000ff */
[----:B------:R-:W-:Y:S01]  /*38ab0*/  PRMT R18, R3, 0x7610, R18 ;  /* 0x0000761003127816 */ /* 0x000fe20000000012 */
[-C--:B------:R-:W-:Y:S01]  /*38ac0*/  FMUL R3, R218, R2.reuse ;  /* 0x00000002da037220 */ /* 0x080fe20000400000 */
[----:B0-----:R-:W-:Y:S01]  /*38ad0*/  PRMT R14, R13, 0x7610, R14 ;  /* 0x000076100d0e7816 */ /* 0x001fe2000000000e */
[----:B------:R-:W-:Y:S03]  /*38ae0*/  @P0 STG.E.U16 desc[UR36][R8.64+0x292], R15 ;  /* 0x0002920f08000986 */ /* 0x000fe6000c101524 */
[----:B------:R-:W-:Y:S01]  /*38af0*/  F2FP.F16.F32.PACK_AB R13, RZ, R3 ;  /* 0x00000003ff0d723e */ /* 0x000fe200000000ff */
[----:B-----5:R-:W-:-:S05]  /*38b00*/  FMUL R12, R12, R2 ;  /* 0x000000020c0c7220 */ /* 0x020fca0000400000 */
[----:B------:R-:W-:Y:S01]  /*38b10*/  F2FP.F16.F32.PACK_AB R12, RZ, R12 ;  /* 0x0000000cff0c723e */ /* 0x000fe200000000ff */
[----:B------:R-:W-:-:S03]  /*38b20*/  FMUL R3, R217, R2 ;  /* 0x00000002d9037220 */ /* 0x000fc60000400000 */
[----:B-1----:R-:W-:Y:S01]  /*38b30*/  PRMT R17, R12, 0x7610, R17 ;  /* 0x000076100c117816 */ /* 0x002fe20000000011 */
[----:B------:R0:W-:Y:S01]  /*38b40*/  @P6 STG.E.U16 desc[UR36][R10.64+0x2a0], R14 ;  /* 0x0002a00e0a006986 */ /* 0x0001e2000c101524 */
[----:B------:R-:W-:-:S03]  /*38b50*/  ISETP.GT.AND P0, PT, R0, 0x150, P4 ;  /* 0x000001500000780c */ /* 0x000fc60002704270 */
[----:B------:R1:W-:Y:S01]  /*38b60*/  @P5 STG.E.U16 desc[UR36][R10.64+0x2a2], R17 ;  /* 0x0002a2110a005986 */ /* 0x0003e2000c101524 */
[----:B------:R-:W-:Y:S01]  /*38b70*/  ISETP.GT.AND P5, PT, R0, 0x151, P4 ;  /* 0x000001510000780c */ /* 0x000fe200027a4270 */
[-C--:B------:R-:W-:Y:S01]  /*38b80*/  FMUL R12, R216, R2.reuse ;  /* 0x00000002d80c7220 */ /* 0x080fe20000400000 */
[----:B------:R-:W-:Y:S02]  /*38b90*/  ISETP.GT.AND P6, PT, R0, 0x158, P1 ;  /* 0x000001580000780c */ /* 0x000fe40000fc4270 */
[----:B0-----:R-:W-:Y:S02]  /*38ba0*/  PRMT R14, R13, 0x7610, R14 ;  /* 0x000076100d0e7816 */ /* 0x001fe4000000000e */
[----:B------:R-:W-:Y:S01]  /*38bb0*/  F2FP.F16.F32.PACK_AB R13, RZ, R3 ;  /* 0x00000003ff0d723e */ /* 0x000fe200000000ff */
[----:B------:R-:W-:Y:S01]  /*38bc0*/  FMUL R3, R215, R2 ;  /* 0x00000002d7037220 */ /* 0x000fe20000400000 */
[----:B------:R-:W-:Y:S02]  /*38bd0*/  F2FP.F16.F32.PACK_AB R12, RZ, R12 ;  /* 0x0000000cff0c723e */ /* 0x000fe400000000ff */
[----:B-1----:R-:W-:-:S02]  /*38be0*/  PRMT R17, R13, 0x7610, R17 ;  /* 0x000076100d117816 */ /* 0x002fc40000000011 */
[----:B------:R-:W-:Y:S01]  /*38bf0*/  F2FP.F16.F32.PACK_AB R13, RZ, R3 ;  /* 0x00000003ff0d723e */ /* 0x000fe200000000ff */
[-C--:B------:R-:W-:Y:S01]  /*38c00*/  FMUL R3, R212, R2.reuse ;  /* 0x00000002d4037220 */ /* 0x080fe20000400000 */
[----:B------:R-:W-:Y:S01]  /*38c10*/  PRMT R15, R12, 0x7610, R15 ;  /* 0x000076100c0f7816 */ /* 0x000fe2000000000f */
[----:B------:R-:W-:Y:S01]  /*38c20*/  @P0 STG.E.U16 desc[UR36][R8.64+0x2a0], R18 ;  /* 0x0002a01208000986 */ /* 0x000fe2000c101524 */
[C---:B------:R-:W-:Y:S02]  /*38c30*/  ISETP.GT.AND P0, PT, R0.reuse, 0x159, P1 ;  /* 0x000001590000780c */ /* 0x040fe40000f04270 */
[----:B------:R-:W-:Y:S01]  /*38c40*/  F2FP.F16.F32.PACK_AB R3, RZ, R3 ;  /* 0x00000003ff03723e */ /* 0x000fe200000000ff */
[----:B------:R-:W-:Y:S01]  /*38c50*/  @P5 STG.E.U16 desc[UR36][R8.64+0x2a2], R14 ;  /* 0x0002a20e08005986 */ /* 0x000fe2000c101524 */
[----:B------:R-:W-:Y:S01]  /*38c60*/  ISETP.GT.AND P5, PT, R0, 0x158, P4 ;  /* 0x000001580000780c */ /* 0x000fe200027a4270 */
[----:B------:R-:W-:Y:S02]  /*38c70*/  FMUL R12, R214, R2 ;  /* 0x00000002d60c7220 */ /* 0x000fe40000400000 */
[----:B------:R0:W-:Y:S01]  /*38c80*/  @P6 STG.E.U16 desc[UR36][R10.64+0x2b0], R15 ;  /* 0x0002b00f0a006986 */ /* 0x0001e2000c101524 */
[----:B------:R-:W-:-:S02]  /*38c90*/  ISETP.GT.AND P6, PT, R0, 0x159, P4 ;  /* 0x000001590000780c */ /* 0x000fc400027c4270 */
[----:B------:R-:W-:Y:S02]  /*38ca0*/  F2FP.F16.F32.PACK_AB R12, RZ, R12 ;  /* 0x0000000cff0c723e */ /* 0x000fe400000000ff */
[----:B0-----:R-:W-:Y:S01]  /*38cb0*/  PRMT R15, R3, 0x7610, R15 ;  /* 0x00007610030f7816 */ /* 0x001fe2000000000f */
[-C--:B------:R-:W-:Y:S01]  /*38cc0*/  FMUL R3, R213, R2.reuse ;  /* 0x00000002d5037220 */ /* 0x080fe20000400000 */
[----:B------:R-:W-:Y:S01]  /*38cd0*/  PRMT R14, R13, 0x7610, R14 ;  /* 0x000076100d0e7816 */ /* 0x000fe2000000000e */
[----:B------:R-:W-:Y:S03]  /*38ce0*/  @P0 STG.E.U16 desc[UR36][R10.64+0x2b2], R17 ;  /* 0x0002b2110a000986 */ /* 0x000fe6000c101524 */
[----:B------:R-:W-:Y:S01]  /*38cf0*/  F2FP.F16.F32.PACK_AB R13, RZ, R3 ;  /* 0x00000003ff0d723e */ /* 0x000fe200000000ff */
[-C--:B------:R-:W-:Y:S01]  /*38d00*/  FMUL R3, R210, R2.reuse ;  /* 0x00000002d2037220 */ /* 0x080fe20000400000 */
[----:B------:R-:W-:Y:S01]  /*38d10*/  ISETP.GT.AND P0, PT, R0, 0x160, P1 ;  /* 0x000001600000780c */ /* 0x000fe20000f04270 */
[----:B------:R0:W-:Y:S01]  /*38d20*/  @P5 STG.E.U16 desc[UR36][R8.64+0x2b0], R14 ;  /* 0x0002b00e08005986 */ /* 0x0001e2000c101524 */
[----:B------:R-:W-:Y:S01]  /*38d30*/  PRMT R18, R12, 0x7610, R18 ;  /* 0x000076100c127816 */ /* 0x000fe20000000012 */
[----:B------:R-:W-:Y:S01]  /*38d40*/  FMUL R12, R211, R2 ;  /* 0x00000002d30c7220 */ /* 0x000fe20000400000 */
[----:B------:R-:W-:-:S03]  /*38d50*/  ISETP.GT.AND P5, PT, R0, 0x160, P4 ;  /* 0x000001600000780c */ /* 0x000fc600027a4270 */
[----:B------:R1:W-:Y:S01]  /*38d60*/  @P6 STG.E.U16 desc[UR36][R8.64+0x2b2], R18 ;  /* 0x0002b21208006986 */ /* 0x0003e2000c101524 */
[----:B------:R-:W-:Y:S02]  /*38d70*/  ISETP.GT.AND P6, PT, R0, 0x161, P1 ;  /* 0x000001610000780c */ /* 0x000fe40000fc4270 */
[----:B0-----:R-:W-:Y:S02]  /*38d80*/  PRMT R14, R13, 0x7610, R14 ;  /* 0x000076100d0e7816 */ /* 0x001fe4000000000e */
[----:B------:R-:W-:Y:S01]  /*38d90*/  F2FP.F16.F32.PACK_AB R13, RZ, R3 ;  /* 0x00000003ff0d723e */ /* 0x000fe200000000ff */
[----:B------:R-:W-:-:S03]  /*38da0*/  FMUL R3, R208, R2 ;  /* 0x00000002d0037220 */ /* 0x000fc60000400000 */
[----:B-1----:R-:W-:Y:S02]  /*38db0*/  PRMT R18, R13, 0x7610, R18 ;  /* 0x000076100d127816 */ /* 0x002fe40000000012 */
[----:B------:R-:W-:Y:S01]  /*38dc0*/  F2FP.F16.F32.PACK_AB R13, RZ, R3 ;  /* 0x00000003ff0d723e */ /* 0x000fe200000000ff */
[----:B------:R-:W-:Y:S01]  /*38dd0*/  FMUL R3, R209, R2 ;  /* 0x00000002d1037220 */ /* 0x000fe20000400000 */
[----:B------:R-:W-:Y:S01]  /*38de0*/  F2FP.F16.F32.PACK_AB R12, RZ, R12 ;  /* 0x0000000cff0c723e */ /* 0x000fe200000000ff */
[----:B------:R0:W-:Y:S01]  /*38df0*/  @P0 STG.E.U16 desc[UR36][R10.64+0x2c0], R15 ;  /* 0x0002c00f0a000986 */ /* 0x0001e2000c101524 */
[----:B------:R-:W-:Y:S02]  /*38e00*/  ISETP.GT.AND P0, PT, R0, 0x161, P4 ;  /* 0x000001610000780c */ /* 0x000fe40002704270 */
[----:B------:R-:W-:Y:S02]  /*38e10*/  F2FP.F16.F32.PACK_AB R3, RZ, R3 ;  /* 0x00000003ff03723e */ /* 0x000fe400000000ff */
[----:B------:R-:W-:Y:S01]  /*38e20*/  PRMT R17, R12, 0x7610, R17 ;  /* 0x000076100c117816 */ /* 0x000fe20000000011 */
[----:B------:R1:W-:Y:S01]  /*38e30*/  @P6 STG.E.U16 desc[UR36][R10.64+0x2c2], R14 ;  /* 0x0002c20e0a006986 */ /* 0x0003e2000c101524 */
[----:B------:R-:W-:-:S03]  /*38e40*/  ISETP.GT.AND P6, PT, R0, 0x169, P1 ;  /* 0x000001690000780c */ /* 0x000fc60000fc4270 */
[----:B------:R2:W-:Y:S01]  /*38e50*/  @P5 STG.E.U16 desc[UR36][R8.64+0x2c0], R17 ;  /* 0x0002c01108005986 */ /* 0x0005e2000c101524 */
[----:B0-----:R-:W-:Y:S01]  /*38e60*/  PRMT R15, R3, 0x7610, R15 ;  /* 0x00007610030f7816 */ /* 0x001fe2000000000f */
[-C--:B------:R-:W-:Y:S01]  /*38e70*/  FMUL R3, R206, R2.reuse ;  /* 0x00000002ce037220 */ /* 0x080fe20000400000 */
[----:B------:R-:W-:Y:S02]  /*38e80*/  ISETP.GT.AND P5, PT, R0, 0x168, P1 ;  /* 0x000001680000780c */ /* 0x000fe40000fa4270 */
[----:B-1----:R-:W-:Y:S02]  /*38e90*/  PRMT R14, R13, 0x7610, R14 ;  /* 0x000076100d0e7816 */ /* 0x002fe4000000000e */
[----:B------:R-:W-:Y:S01]  /*38ea0*/  F2FP.F16.F32.PACK_AB R13, RZ, R3 ;  /* 0x00000003ff0d723e */ /* 0x000fe200000000ff */
[-C--:B------:R-:W-:Y:S01]  /*38eb0*/  FMUL R3, R204, R2.reuse ;  /* 0x00000002cc037220 */ /* 0x080fe20000400000 */
[----:B------:R-:W-:Y:S01]  /*38ec0*/  @P0 STG.E.U16 desc[UR36][R8.64+0x2c2], R18 ;  /* 0x0002c21208000986 */ /* 0x000fe2000c101524 */
[----:B------:R-:W-:Y:S01]  /*38ed0*/  FMUL R12, R207, R2 ;  /* 0x00000002cf0c7220 */ /* 0x000fe20000400000 */
[----:B------:R-:W-:-:S02]  /*38ee0*/  ISETP.GT.AND P0, PT, R0, 0x168, P4 ;  /* 0x000001680000780c */ /* 0x000fc40002704270 */
[----:B------:R-:W-:Y:S01]  /*38ef0*/  F2FP.F16.F32.PACK_AB R3, RZ, R3 ;  /* 0x00000003ff03723e */ /* 0x000fe200000000ff */
[----:B------:R0:W-:Y:S01]  /*38f00*/  @P6 STG.E.U16 desc[UR36][R10.64+0x2d2], R15 ;  /* 0x0002d20f0a006986 */ /* 0x0001e2000c101524 */
[----:B------:R-:W-:-:S03]  /*38f10*/  F2FP.F16.F32.PACK_AB R12, RZ, R12 ;  /* 0x0000000cff0c723e */ /* 0x000fc600000000ff */
[----:B------:R1:W-:Y:S01]  /*38f20*/  @P5 STG.E.U16 desc[UR36][R10.64+0x2d0], R14 ;  /* 0x0002d00e0a005986 */ /* 0x0003e2000c101524 */
[----:B------:R-:W-:Y:S02]  /*38f30*/  ISETP.GT.AND P5, PT, R0, 0x169, P4 ;  /* 0x000001690000780c */ /* 0x000fe400027a4270 */
[----:B--2---:R-:W-:Y:S02]  /*38f40*/  PRMT R17, R12, 0x7610, R17 ;  /* 0x000076100c117816 */ /* 0x004fe40000000011 */
[----:B------:R-:W-:Y:S02]  /*38f50*/  ISETP.GT.AND P6, PT, R0, 0x170, P1 ;  /* 0x000001700000780c */ /* 0x000fe40000fc4270 */
[----:B0-----:R-:W-:Y:S01]  /*38f60*/  PRMT R15, R3, 0x7610, R15 ;  /* 0x00007610030f7816 */ /* 0x001fe2000000000f */
[-C--:B------:R-:W-:Y:S01]  /*38f70*/  FMUL R3, R203, R2.reuse ;  /* 0x00000002cb037220 */ /* 0x080fe20000400000 */
[----:B------:R0:W-:Y:S01]  /*38f80*/  @P0 STG.E.U16 desc[UR36][R8.64+0x2d0], R17 ;  /* 0x0002d01108000986 */ /* 0x0001e2000c101524 */
[----:B-1----:R-:W-:Y:S01]  /*38f90*/  PRMT R14, R13, 0x7610, R14 ;  /* 0x000076100d0e7816 */ /* 0x002fe2000000000e */
[----:B------:R-:W-:-:S02]  /*38fa0*/  FMUL R12, R205, R2 ;  /* 0x00000002cd0c7220 */ /* 0x000fc40000400000 */
[----:B------:R-:W-:Y:S01]  /*38fb0*/  F2FP.F16.F32.PACK_AB R13, RZ, R3 ;  /* 0x00000003ff0d723e */ /* 0x000fe200000000ff */
[----:B------:R-:W-:Y:S01]  /*38fc0*/  FMUL R3, R202, R2 ;  /* 0x00000002ca037220 */ /* 0x000fe20000400000 */
[----:B------:R-:W-:Y:S02]  /*38fd0*/  ISETP.GT.AND P0, PT, R0, 0x171, P1 ;  /* 0x000001710000780c */ /* 0x000fe40000f04270 */
[----:B------:R-:W-:Y:S02]  /*38fe0*/  F2FP.F16.F32.PACK_AB R12, RZ, R12 ;  /* 0x0000000cff0c723e */ /* 0x000fe400000000ff */
[----:B------:R-:W-:Y:S01]  /*38ff0*/  F2FP.F16.F32.PACK_AB R3, RZ, R3 ;  /* 0x00000003ff03723e */ /* 0x000fe200000000ff */
[----:B------:R-:W-:Y:S01]  /*39000*/  @P5 STG.E.U16 desc[UR36][R8.64+0x2d2], R14 ;  /* 0x0002d20e08005986 */ /* 0x000fe2000c101524 */
[----:B0-----:R-:W-:Y:S02]  /*39010*/  PRMT R17, R12, 0x7610, R17 ;  /* 0x000076100c117816 */ /* 0x001fe40000000011 */
[C---:B------:R-:W-:Y:S01]  /*39020*/  ISETP.GT.AND P5, PT, R0.reuse, 0x170, P4 ;  /* 0x000001700000780c */ /* 0x040fe200027a4270 */
[----:B------:R0:W-:Y:S01]  /*39030*/  @P6 STG.E.U16 desc[UR36][R10.64+0x2e0], R15 ;  /* 0x0002e00f0a006986 */ /* 0x0001e2000c101524 */
[----:B------:R-:W-:Y:S01]  /*39040*/  ISETP.GT.AND P6, PT, R0, 0x171, P4 ;  /* 0x000001710000780c */ /* 0x000fe200027c4270 */
[----:B------:R-:W-:-:S02]  /*39050*/  FMUL R12, R200, R2 ;  /* 0x00000002c80c7220 */ /* 0x000fc40000400000 */
[----:B------:R1:W-:Y:S01]  /*39060*/  @P0 STG.E.U16 desc[UR36][R10.64+0x2e2], R17 ;  /* 0x0002e2110a000986 */ /* 0x0003e2000c101524 */
[----:B------:R-:W-:Y:S02]  /*39070*/  ISETP.GT.AND P0, PT, R0, 0x178, P1 ;  /* 0x000001780000780c */ /* 0x000fe40000f04270 */
[----:B0-----:R-:W-:Y:S01]  /*39080*/  PRMT R15, R3, 0x7610, R15 ;  /* 0x00007610030f7816 */ /* 0x001fe2000000000f */
[----:B------:R-:W-:Y:S01]  /*39090*/  FMUL R3, R201, R2 ;  /* 0x00000002c9037220 */ /* 0x000fe20000400000 */
[----:B------:R-:W-:Y:S02]  /*390a0*/  PRMT R14, R13, 0x7610, R14 ;  /* 0x000076100d0e7816 */ /* 0x000fe4000000000e */
[----:B------:R-:W-:Y:S02]  /*390b0*/  F2FP.F16.F32.PACK_AB R12, RZ, R12 ;  /* 0x0000000cff0c723e */ /* 0x000fe400000000ff */
[----:B------:R-:W-:Y:S01]  /*390c0*/  F2FP.F16.F32.PACK_AB R13, RZ, R3 ;  /* 0x00000003ff0d723e */ /* 0x000fe200000000ff */
[-C--:B------:R-:W-:Y:S01]  /*390d0*/  FMUL R3, R199, R2.reuse ;  /* 0x00000002c7037220 */ /* 0x080fe20000400000 */
[----:B-1----:R-:W-:Y:S01]  /*390e0*/  PRMT R17, R12, 0x7610, R17 ;  /* 0x000076100c117816 */ /* 0x002fe20000000011 */
[----:B------:R-:W-:Y:S01]  /*390f0*/  FMUL R12, R198, R2 ;  /* 0x00000002c60c7220 */ /* 0x000fe20000400000 */
[----:B------:R0:W-:Y:S02]  /*39100*/  @P5 STG.E.U16 desc[UR36][R8.64+0x2e0], R14 ;  /* 0x0002e00e08005986 */ /* 0x0001e4000c101524 */
[----:B------:R-:W-:-:S02]  /*39110*/  F2FP.F16.F32.PACK_AB R3, RZ, R3 ;  /* 0x00000003ff03723e */ /* 0x000fc400000000ff */
[C---:B------:R-:W-:Y:S01]  /*39120*/  ISETP.GT.AND P5, PT, R0.reuse, 0x179, P1 ;  /* 0x000001790000780c */ /* 0x040fe20000fa4270 */
[----:B------:R1:W-:Y:S01]  /*39130*/  @P6 STG.E.U16 desc[UR36][R8.64+0x2e2], R15 ;  /* 0x0002e20f08006986 */ /* 0x0003e2000c101524 */
[----:B------:R-:W-:Y:S02]  /*39140*/  ISETP.GT.AND P6, PT, R0, 0x178, P4 ;  /* 0x000001780000780c */ /* 0x000fe400027c4270 */
[----:B------:R-:W-:Y:S01]  /*39150*/  F2FP.F16.F32.PACK_AB R12, RZ, R12 ;  /* 0x0000000cff0c723e */ /* 0x000fe200000000ff */
[----:B------:R2:W-:Y:S01]  /*39160*/  @P0 STG.E.U16 desc[UR36][R10.64+0x2f0], R17 ;  /* 0x0002f0110a000986 */ /* 0x0005e2000c101524 */
[----:B0-----:R-:W-:Y:S01]  /*39170*/  PRMT R14, R3, 0x7610, R14 ;  /* 0x00007610030e7816 */ /* 0x001fe2000000000e */
[----:B------:R-:W-:Y:S01]  /*39180*/  FMUL R3, R196, R2 ;  /* 0x00000002c4037220 */ /* 0x000fe20000400000 */
[----:B------:R-:W-:Y:S02]  /*39190*/  ISETP.GT.AND P0, PT, R0, 0x179, P4 ;  /* 0x000001790000780c */ /* 0x000fe40002704270 */
[----:B-1----:R-:W-:-:S02]  /*391a0*/  PRMT R15, R12, 0x7610, R15 ;  /* 0x000076100c0f7816 */ /* 0x002fc4000000000f */
[----:B------:R-:W-:Y:S01]  /*391b0*/  F2FP.F16.F32.PACK_AB R12, RZ, R3 ;  /* 0x00000003ff0c723e */ /* 0x000fe200000000ff */
[-C--:B------:R-:W-:Y:S01]  /*391c0*/  FMUL R3, R197, R2.reuse ;  /* 0x00000002c5037220 */ /* 0x080fe20000400000 */
[----:B------:R0:W-:Y:S02]  /*391d0*/  @P5 STG.E.U16 desc[UR36][R10.64+0x2f2], R13 ;  /* 0x0002f20d0a005986 */ /* 0x0001e4000c101524 */
[----:B--2---:R-:W-:Y:S01]  /*391e0*/  PRMT R17, R12, 0x7610, R17 ;  /* 0x000076100c117816 */ /* 0x004fe20000000011 */
[----:B------:R-:W-:Y:S01]  /*391f0*/  FMUL R12, R195, R2 ;  /* 0x00000002c30c7220 */ /* 0x000fe20000400000 */
[----:B------:R1:W-:Y:S01]  /*39200*/  @P6 STG.E.U16 desc[UR36][R8.64+0x2f0], R14 ;  /* 0x0002f00e08006986 */ /* 0x0003e2000c101524 */
[C---:B------:R-:W-:Y:S02]  /*39210*/  ISETP.GT.AND P6, PT, R0.reuse, 0x181, P1 ;  /* 0x000001810000780c */ /* 0x040fe40000fc4270 */
[----:B------:R-:W-:Y:S01]  /*39220*/  ISETP.GT.AND P5, PT, R0, 0x180, P1 ;  /* 0x000001800000780c */ /* 0x000fe20000fa4270 */
[----:B------:R2:W-:Y:S01]  /*39230*/  @P0 STG.E.U16 desc[UR36][R8.64+0x2f2], R15 ;  /* 0x0002f20f08000986 */ /* 0x0005e2000c101524 */
[----:B------:R-:W-:-:S02]  /*39240*/  F2FP.F16.F32.PACK_AB R12, RZ, R12 ;  /* 0x0000000cff0c723e */ /* 0x000fc400000000ff */
[----:B0-----:R-:W-:Y:S01]  /*39250*/  F2FP.F16.F32.PACK_AB R13, RZ, R3 ;  /* 0x00000003ff0d723e */ /* 0x001fe200000000ff */
[-C--:B------:R-:W-:Y:S01]  /*39260*/  FMUL R3, R194, R2.reuse ;  /* 0x00000002c2037220 */ /* 0x080fe20000400000 */
[----:B------:R-:W-:Y:S02]  /*39270*/  ISETP.GT.AND P0, PT, R0, 0x180, P4 ;  /* 0x000001800000780c */ /* 0x000fe40002704270 */
[----:B-1----:R-:W-:Y:S02]  /*39280*/  PRMT R14, R12, 0x7610, R14 ;  /* 0x000076100c0e7816 */ /* 0x002fe4000000000e */
[----:B------:R-:W-:Y:S01]  /*39290*/  F2FP.F16.F32.PACK_AB R12, RZ, R3 ;  /* 0x00000003ff0c723e */ /* 0x000fe200000000ff */
[-C--:B------:R-:W-:Y:S01]  /*392a0*/  FMUL R3, R192, R2.reuse ;  /* 0x00000002c0037220 */ /* 0x080fe20000400000 */
[----:B------:R0:W-:Y:S02]  /*392b0*/  @P6 STG.E.U16 desc[UR36][R10.64+0x302], R13 ;  /* 0x0003020d0a006986 */ /* 0x0001e4000c101524 */
[----:B--2---:R-:W-:Y:S01]  /*392c0*/  PRMT R15, R12, 0x7610, R15 ;  /* 0x000076100c0f7816 */ /* 0x004fe2000000000f */
[----:B------:R-:W-:Y:S01]  /*392d0*/  FMUL R12, R193, R2 ;  /* 0x00000002c10c7220 */ /* 0x000fe20000400000 */
[----:B------:R1:W-:Y:S01]  /*392e0*/  @P5 STG.E.U16 desc[UR36][R10.64+0x300], R17 ;  /* 0x000300110a005986 */ /* 0x0003e2000c101524 */
[----:B------:R-:W-:-:S03]  /*392f0*/  ISETP.GT.AND P5, PT, R0, 0x181, P4 ;  /* 0x000001810000780c */ /* 0x000fc600027a4270 */
[----:B------:R2:W-:Y:S01]  /*39300*/  @P0 STG.E.U16 desc[UR36][R8.64+0x300], R14 ;  /* 0x0003000e08000986 */ /* 0x0005e2000c101524 */
[----:B0-----:R-:W-:Y:S01]  /*39310*/  F2FP.F16.F32.PACK_AB R13, RZ, R3 ;  /* 0x00000003ff0d723e */ /* 0x001fe200000000ff */
[----:B------:R-:W-:Y:S01]  /*39320*/  FMUL R3, R191, R2 ;  /* 0x00000002bf037220 */ /* 0x000fe20000400000 */
[C---:B------:R-:W-:Y:S02]  /*39330*/  ISETP.GT.AND P0, PT, R0.reuse, 0x189, P1 ;  /* 0x000001890000780c */ /* 0x040fe40000f04270 */
[----:B------:R-:W-:Y:S02]  /*39340*/  ISETP.GT.AND P6, PT, R0, 0x188, P1 ;  /* 0x000001880000780c */ /* 0x000fe40000fc4270 */
[----:B------:R-:W-:Y:S02]  /*39350*/  F2FP.F16.F32.PACK_AB R3, RZ, R3 ;  /* 0x00000003ff03723e */ /* 0x000fe400000000ff */
[----:B------:R-:W-:Y:S02]  /*39360*/  F2FP.F16.F32.PACK_AB R12, RZ, R12 ;  /* 0x0000000cff0c723e */ /* 0x000fe400000000ff */
[----:B------:R-:W-:Y:S01]  /*39370*/  PRMT R18, R3, 0x7610, R18 ;  /* 0x0000761003127816 */ /* 0x000fe20000000012 */
[----:B------:R-:W-:Y:S01]  /*39380*/  FMUL R3, R190, R2 ;  /* 0x00000002be037220 */ /* 0x000fe20000400000 */
[----:B-1----:R-:W-:-:S02]  /*39390*/  PRMT R17, R12, 0x7610, R17 ;  /* 0x000076100c117816 */ /* 0x002fc40000000011 */
[----:B--2---:R-:W-:Y:S01]  /*393a0*/  PRMT R14, R13, 0x7610, R14 ;  /* 0x000076100d0e7816 */ /* 0x004fe2000000000e */
[----:B------:R-:W-:Y:S01]  /*393b0*/  @P5 STG.E.U16 desc[UR36][R8.64+0x302], R15 ;  /* 0x0003020f08005986 */ /* 0x000fe2000c101524 */
[----:B------:R-:W-:Y:S01]  /*393c0*/  F2FP.F16.F32.PACK_AB R13, RZ, R3 ;  /* 0x00000003ff0d723e */ /* 0x000fe200000000ff */
[-C--:B------:R-:W-:Y:S01]  /*393d0*/  FMUL R3, R189, R2.reuse ;  /* 0x00000002bd037220 */ /* 0x080fe20000400000 */
[C---:B------:R-:W-:Y:S01]  /*393e0*/  ISETP.GT.AND P5, PT, R0.reuse, 0x188, P4 ;  /* 0x000001880000780c */ /* 0x040fe200027a4270 */
[----:B------:R-:W-:Y:S01]  /*393f0*/  @P0 STG.E.U16 desc[UR36][R10.64+0x312], R17 ;  /* 0x000312110a000986 */ /* 0x000fe2000c101524 */
[----:B------:R-:W-:Y:S01]  /*39400*/  ISETP.GT.AND P0, PT, R0, 0x189, P4 ;  /* 0x000001890000780c */ /* 0x000fe20002704270 */
[----:B------:R-:W-:Y:S02]  /*39410*/  FMUL R12, R188, R2 ;  /* 0x00000002bc0c7220 */ /* 0x000fe40000400000 */
[----:B------:R0:W-:Y:S01]  /*39420*/  @P6 STG.E.U16 desc[UR36][R10.64+0x310], R14 ;  /* 0x0003100e0a006986 */ /* 0x0001e2000c101524 */
[----:B------:R-:W-:-:S02]  /*39430*/  ISETP.GT.AND P6, PT, R0, 0x190, P1 ;  /* 0x000001900000780c */ /* 0x000fc40000fc4270 */
[----:B------:R-:W-:Y:S02]  /*39440*/  F2FP.F16.F32.PACK_AB R12, RZ, R12 ;  /* 0x0000000cff0c723e */ /* 0x000fe400000000ff */
[----:B0-----:R-:W-:Y:S02]  /*39450*/  PRMT R14, R13, 0x7610, R14 ;  /* 0x000076100d0e7816 */ /* 0x001fe4000000000e */
[----:B------:R-:W-:Y:S01]  /*39460*/  F2FP.F16.F32.PACK_AB R13, RZ, R3 ;  /* 0x00000003ff0d723e */ /* 0x000fe200000000ff */
[-C--:B------:R-:W-:Y:S01]  /*39470*/  FMUL R3, R187, R2.reuse ;  /* 0x00000002bb037220 */ /* 0x080fe20000400000 */
[----:B------:R-:W-:Y:S02]  /*39480*/  PRMT R15, R12, 0x7610, R15 ;  /* 0x000076100c0f7816 */ /* 0x000fe4000000000f */
[----:B------:R-:W-:Y:S02]  /*39490*/  PRMT R17, R13, 0x7610, R17 ;  /* 0x000076100d117816 */ /* 0x000fe40000000011 */
[----:B------:R-:W-:Y:S01]  /*394a0*/  F2FP.F16.F32.PACK_AB R13, RZ, R3 ;  /* 0x00000003ff0d723e */ /* 0x000fe200000000ff */
[-C--:B------:R-:W-:Y:S01]  /*394b0*/  FMUL R3, R184, R2.reuse ;  /* 0x00000002b8037220 */ /* 0x080fe20000400000 */
[----:B------:R0:W-:Y:S01]  /*394c0*/  @P5 STG.E.U16 desc[UR36][R8.64+0x310], R18 ;  /* 0x0003101208005986 */ /* 0x0001e2000c101524 */
[----:B------:R-:W-:Y:S01]  /*394d0*/  ISETP.GT.AND P5, PT, R0, 0x191, P1 ;  /* 0x000001910000780c */ /* 0x000fe20000fa4270 */
[----:B------:R-:W-:-:S02]  /*394e0*/  FMUL R12, R186, R2 ;  /* 0x00000002ba0c7220 */ /* 0x000fc40000400000 */
[----:B------:R1:W-:Y:S01]  /*394f0*/  @P0 STG.E.U16 desc[UR36][R8.64+0x312], R14 ;  /* 0x0003120e08000986 */ /* 0x0003e2000c101524 */
[C---:B------:R-:W-:Y:S02]  /*39500*/  ISETP.GT.AND P0, PT, R0.reuse, 0x190, P4 ;  /* 0x000001900000780c */ /* 0x040fe40002704270 */
[----:B------:R-:W-:Y:S01]  /*39510*/  F2FP.F16.F32.PACK_AB R3, RZ, R3 ;  /* 0x00000003ff03723e */ /* 0x000fe200000000ff */
[----:B------:R2:W-:Y:S01]  /*39520*/  @P6 STG.E.U16 desc[UR36][R10.64+0x320], R15 ;  /* 0x0003200f0a006986 */ /* 0x0005e2000c101524 */
[----:B------:R-:W-:Y:S02]  /*39530*/  ISETP.GT.AND P6, PT, R0, 0x191, P4 ;  /* 0x000001910000780c */ /* 0x000fe400027c4270 */
[----:B------:R-:W-:-:S04]  /*39540*/  F2FP.F16.F32.PACK_AB R12, RZ, R12 ;  /* 0x0000000cff0c723e */ /* 0x000fc800000000ff */
[----:B0-----:R-:W-:Y:S02]  /*39550*/  PRMT R18, R12, 0x7610, R18 ;  /* 0x000076100c127816 */ /* 0x001fe40000000012 */
[----:B-1----:R-:W-:Y:S02]  /*39560*/  PRMT R14, R13, 0x7610, R14 ;  /* 0x000076100d0e7816 */ /* 0x002fe4000000000e */
[----:B--2---:R-:W-:Y:S01]  /*39570*/  PRMT R15, R3, 0x7610, R15 ;  /* 0x00007610030f7816 */ /* 0x004fe2000000000f */
[----:B------:R-:W-:Y:S01]  /*39580*/  FMUL R3, R185, R2 ;  /* 0x00000002b9037220 */ /* 0x000fe20000400000 */
[----:B------:R-:W-:Y:S01]  /*39590*/  @P5 STG.E.U16 desc[UR36][R10.64+0x322], R17 ;  /* 0x000322110a005986 */ /* 0x000fe2000c101524 */
[----:B------:R-:W-:-:S03]  /*395a0*/  ISETP.GT.AND P5, PT, R0, 0x198, P1 ;  /* 0x000001980000780c */ /* 0x000fc60000fa4270 */
[----:B------:R-:W-:Y:S01]  /*395b0*/  F2FP.F16.F32.PACK_AB R13, RZ, R3 ;  /* 0x00000003ff0d723e */ /* 0x000fe200000000ff */
[-C--:B------:R-:W-:Y:S01]  /*395c0*/  FMUL R3, R182, R2.reuse ;  /* 0x00000002b6037220 */ /* 0x080fe20000400000 */
[----:B------:R0:W-:Y:S01]  /*395d0*/  @P0 STG.E.U16 desc[UR36][R8.64+0x320], R14 ;  /* 0x0003200e08000986 */ /* 0x0001e2000c101524 */
[----:B------:R-:W-:Y:S01]  /*395e0*/  FMUL R12, R183, R2 ;  /* 0x00000002b70c7220 */ /* 0x000fe20000400000 */
[C---:B------:R-:W-:Y:S02]  /*395f0*/  ISETP.GT.AND P0, PT, R0.reuse, 0x198, P4 ;  /* 0x000001980000780c */ /* 0x040fe40002704270 */
[----:B------:R1:W-:Y:S01]  /*39600*/  @P6 STG.E.U16 desc[UR36][R8.64+0x322], R18 ;  /* 0x0003221208006986 */ /* 0x0003e2000c101524 */
[----:B------:R-:W-:Y:S02]  /*39610*/  ISETP.GT.AND P6, PT, R0, 0x199, P1 ;  /* 0x000001990000780c */ /* 0x000fe40000fc4270 */
[----:B------:R-:W-:Y:S02]  /*39620*/  F2FP.F16.F32.PACK_AB R12, RZ, R12 ;  /* 0x0000000cff0c723e */ /* 0x000fe400000000ff */
[----:B0-----:R-:W-:-:S02]  /*39630*/  PRMT R14, R13, 0x7610, R14 ;  /* 0x000076100d0e7816 */ /* 0x001fc4000000000e */
[----:B------:R-:W-:Y:S01]  /*39640*/  F2FP.F16.F32.PACK_AB R13, RZ, R3 ;  /* 0x00000003ff0d723e */ /* 0x000fe200000000ff */
[-C--:B------:R-:W-:Y:S01]  /*39650*/  FMUL R3, R180, R2.reuse ;  /* 0x00000002b4037220 */ /* 0x080fe20000400000 */
[----:B------:R-:W-:Y:S02]  /*39660*/  PRMT R17, R12, 0x7610, R17 ;  /* 0x000076100c117816 */ /* 0x000fe40000000011 */
[----:B-1----:R-:W-:Y:S02]  /*39670*/  PRMT R18, R13, 0x7610, R18 ;  /* 0x000076100d127816 */ /* 0x002fe40000000012 */
[----:B------:R-:W-:Y:S01]  /*39680*/  F2FP.F16.F32.PACK_AB R13, RZ, R3 ;  /* 0x00000003ff0d723e */ /* 0x000fe200000000ff */
[----:B------:R-:W-:Y:S01]  /*39690*/  FMUL R3, R181, R2 ;  /* 0x00000002b5037220 */ /* 0x000fe20000400000 */
[----:B------:R0:W-:Y:S01]  /*396a0*/  @P5 STG.E.U16 desc[UR36][R10.64+0x330], R15 ;  /* 0x0003300f0a005986 */ /* 0x0001e2000c101524 */
[----:B------:R-:W-:-:S03]  /*396b0*/  ISETP.GT.AND P5, PT, R0, 0x199, P4 ;  /* 0x000001990000780c */ /* 0x000fc600027a4270 */
[----:B------:R1:W-:Y:S01]  /*396c0*/  @P6 STG.E.U16 desc[UR36][R10.64+0x332], R14 ;  /* 0x0003320e0a006986 */ /* 0x0003e2000c101524 */
[----:B------:R-:W-:-:S03]  /*396d0*/  F2FP.F16.F32.PACK_AB R3, RZ, R3 ;  /* 0x00000003ff03723e */ /* 0x000fc600000000ff */
[----:B------:R2:W-:Y:S01]  /*396e0*/  @P0 STG.E.U16 desc[UR36][R8.64+0x330], R17 ;  /* 0x0003301108000986 */ /* 0x0005e2000c101524 */
[----:B------:R-:W-:Y:S02]  /*396f0*/  ISETP.GT.AND P0, PT, R0, 0x1a0, P1 ;  /* 0x000001a00000780c */ /* 0x000fe40000f04270 */
[----:B0-----:R-:W-:Y:S01]  /*39700*/  PRMT R15, R3, 0x7610, R15 ;  /* 0x00007610030f7816 */ /* 0x001fe2000000000f */
[-C--:B------:R-:W-:Y:S01]  /*39710*/  FMUL R3, R178, R2.reuse ;  /* 0x00000002b2037220 */ /* 0x080fe20000400000 */
[----:B------:R-:W-:Y:S02]  /*39720*/  ISETP.GT.AND P6, PT, R0, 0x1a1, P1 ;  /* 0x000001a10000780c */ /* 0x000fe40000fc4270 */
[----:B-1----:R-:W-:Y:S01]  /*39730*/  PRMT R14, R13, 0x7610, R14 ;  /* 0x000076100d0e7816 */ /* 0x002fe2000000000e */
[----:B------:R-:W-:Y:S01]  /*39740*/  @P5 STG.E.U16 desc[UR36][R8.64+0x332], R18 ;  /* 0x0003321208005986 */ /* 0x000fe2000c101524 */
[----:B------:R-:W-:Y:S01]  /*39750*/  F2FP.F16.F32.PACK_AB R13, RZ, R3 ;  /* 0x00000003ff0d723e */ /* 0x000fe200000000ff */
[-C--:B------:R-:W-:Y:S01]  /*39760*/  FMUL R12, R179, R2.reuse ;  /* 0x00000002b30c7220 */ /* 0x080fe20000400000 */
[----:B------:R-:W-:Y:S01]  /*39770*/  FMUL R3, R176, R2 ;  /* 0x00000002b0037220 */ /* 0x000fe20000400000 */
[----:B------:R-:W-:-:S02]  /*39780*/  ISETP.GT.AND P5, PT, R0, 0x1a0, P4 ;  /* 0x000001a00000780c */ /* 0x000fc400027a4270 */
[----:B------:R0:W-:Y:S01]  /*39790*/  @P0 STG.E.U16 desc[UR36][R10.64+0x340], R14 ;  /* 0x0003400e0a000986 */ /* 0x0001e2000c101524 */
[----:B------:R-:W-:Y:S02]  /*397a0*/  ISETP.GT.AND P0, PT, R0, 0x1a1, P4 ;  /* 0x000001a10000780c */ /* 0x000fe40002704270 */
[----:B------:R-:W-:Y:S02]  /*397b0*/  F2FP.F16.F32.PACK_AB R12, RZ, R12 ;  /* 0x0000000cff0c723e */ /* 0x000fe400000000ff */
[----:B------:R-:W-:Y:S01]  /*397c0*/  F2FP.F16.F32.PACK_AB R3, RZ, R3 ;  /* 0x00000003ff03723e */ /* 0x000fe200000000ff */
[----:B------:R1:W-:Y:S01]  /*397d0*/  @P6 STG.E.U16 desc[UR36][R10.64+0x342], R15 ;  /* 0x0003420f0a006986 */ /* 0x0003e2000c101524 */
[----:B--2---:R-:W-:Y:S02]  /*397e0*/  PRMT R17, R12, 0x7610, R17 ;  /* 0x000076100c117816 */ /* 0x004fe40000000011 */
[C---:B------:R-:W-:Y:S01]  /*397f0*/  ISETP.GT.AND P6, PT, R0.reuse, 0x1a8, P1 ;  /* 0x000001a80000780c */ /* 0x040fe20000fc4270 */
[-C--:B------:R-:W-:Y:S01]  /*39800*/  FMUL R12, R177, R2.reuse ;  /* 0x00000002b10c7220 */ /* 0x080fe20000400000 */
[----:B0-----:R-:W-:Y:S01]  /*39810*/  PRMT R14, R13, 0x7610, R14 ;  /* 0x000076100d0e7816 */ /* 0x001fe2000000000e */
[----:B------:R0:W-:Y:S01]  /*39820*/  @P5 STG.E.U16 desc[UR36][R8.64+0x340], R17 ;  /* 0x0003401108005986 */ /* 0x0001e2000c101524 */
[----:B-1----:R-:W-:Y:S01]  /*39830*/  PRMT R15, R3, 0x7610, R15 ;  /* 0x00007610030f7816 */ /* 0x002fe2000000000f */
[-C--:B------:R-:W-:Y:S01]  /*39840*/  FMUL R3, R175, R2.reuse ;  /* 0x00000002af037220 */ /* 0x080fe20000400000 */
[----:B------:R-:W-:Y:S01]  /*39850*/  ISETP.GT.AND P5, PT, R0, 0x1a9, P1 ;  /* 0x000001a90000780c */ /* 0x000fe20000fa4270 */
[----:B------:R1:W-:Y:S03]  /*39860*/  @P0 STG.E.U16 desc[UR36][R8.64+0x342], R14 ;  /* 0x0003420e08000986 */ /* 0x0003e6000c101524 */
[----:B------:R-:W-:Y:S01]  /*39870*/  F2FP.F16.F32.PACK_AB R13, RZ, R3 ;  /* 0x00000003ff0d723e */ /* 0x000fe200000000ff */
[----:B------:R-:W-:Y:S01]  /*39880*/  FMUL R3, R174, R2 ;  /* 0x00000002ae037220 */ /* 0x000fe20000400000 */
[----:B------:R-:W-:-:S02]  /*39890*/  ISETP.GT.AND P0, PT, R0, 0x1a8, P4 ;  /* 0x000001a80000780c */ /* 0x000fc40002704270 */
[----:B------:R-:W-:Y:S02]  /*398a0*/  F2FP.F16.F32.PACK_AB R12, RZ, R12 ;  /* 0x0000000cff0c723e */ /* 0x000fe400000000ff */
[----:B------:R-:W-:Y:S01]  /*398b0*/  F2FP.F16.F32.PACK_AB R3, RZ, R3 ;  /* 0x00000003ff03723e */ /* 0x000fe200000000ff */
[----:B------:R2:W-:Y:S01]  /*398c0*/  @P6 STG.E.U16 desc[UR36][R10.64+0x350], R15 ;  /* 0x0003500f0a006986 */ /* 0x0005e2000c101524 */
[----:B0-----:R-:W-:Y:S01]  /*398d0*/  PRMT R17, R12, 0x7610, R17 ;  /* 0x000076100c117816 */ /* 0x001fe20000000011 */
[----:B------:R-:W-:Y:S01]  /*398e0*/  FMUL R12, R172, R2 ;  /* 0x00000002ac0c7220 */ /* 0x000fe20000400000 */
[C---:B------:R-:W-:Y:S02]  /*398f0*/  ISETP.GT.AND P6, PT, R0.reuse, 0x1a9, P4 ;  /* 0x000001a90000780c */ /* 0x040fe400027c4270 */
[----:B-1----:R-:W-:Y:S01]  /*39900*/  PRMT R14, R13, 0x7610, R14 ;  /* 0x000076100d0e7816 */ /* 0x002fe2000000000e */
[----:B------:R0:W-:Y:S01]  /*39910*/  @P5 STG.E.U16 desc[UR36][R10.64+0x352], R17 ;  /* 0x000352110a005986 */ /* 0x0001e2000c101524 */
[----:B------:R-:W-:-:S02]  /*39920*/  ISETP.GT.AND P5, PT, R0, 0x1b0, P1 ;  /* 0x000001b00000780c */ /* 0x000fc40000fa4270 */
[----:B--2---:R-:W-:Y:S01]  /*39930*/  PRMT R15, R3, 0x7610, R15 ;  /* 0x00007610030f7816 */ /* 0x004fe2000000000f */
[----:B------:R-:W-:Y:S01]  /*39940*/  FMUL R3, R173, R2 ;  /* 0x00000002ad037220 */ /* 0x000fe20000400000 */
[----:B------:R1:W-:Y:S01]  /*39950*/  @P0 STG.E.U16 desc[UR36][R8.64+0x350], R14 ;  /* 0x0003500e08000986 */ /* 0x0003e2000c101524 */
[----:B------:R-:W-:Y:S02]  /*39960*/  F2FP.F16.F32.PACK_AB R12, RZ, R12 ;  /* 0x0000000cff0c723e */ /* 0x000fe400000000ff */
[----:B------:R-:W-:Y:S02]  /*39970*/  ISETP.GT.AND P0, PT, R0, 0x1b1, P1 ;  /* 0x000001b10000780c */ /* 0x000fe40000f04270 */
[----:B------:R-:W-:Y:S01]  /*39980*/  F2FP.F16.F32.PACK_AB R13, RZ, R3 ;  /* 0x00000003ff0d723e */ /* 0x000fe200000000ff */
[-C--:B------:R-:W-:Y:S01]  /*39990*/  FMUL R3, R171, R2.reuse ;  /* 0x00000002ab037220 */ /* 0x080fe20000400000 */
[----:B0-----:R-:W-:Y:S01]  /*399a0*/  PRMT R17, R12, 0x7610, R17 ;  /* 0x000076100c117816 */ /* 0x001fe20000000011 */
[----:B------:R-:W-:Y:S01]  /*399b0*/  FMUL R12, R170, R2 ;  /* 0x00000002aa0c7220 */ /* 0x000fe20000400000 */
[----:B------:R0:W-:Y:S02]  /*399c0*/  @P6 STG.E.U16 desc[UR36][R8.64+0x352], R15 ;  /* 0x0003520f08006986 */ /* 0x0001e4000c101524 */
[----:B------:R-:W-:-:S02]  /*399d0*/  F2FP.F16.F32.PACK_AB R3, RZ, R3 ;  /* 0x00000003ff03723e */ /* 0x000fc400000000ff */
[----:B------:R-:W-:Y:S01]  /*399e0*/  ISETP.GT.AND P6, PT, R0, 0x1b0, P4 ;  /* 0x000001b00000780c */ /* 0x000fe200027c4270 */
[----:B------:R2:W-:Y:S01]  /*399f0*/  @P5 STG.E.U16 desc[UR36][R10.64+0x360], R17 ;  /* 0x000360110a005986 */ /* 0x0005e2000c101524 */
[----:B-1----:R-:W-:Y:S01]  /*39a00*/  PRMT R14, R3, 0x7610, R14 ;  /* 0x00007610030e7816 */ /* 0x002fe2000000000e */
[----:B------:R-:W-:Y:S01]  /*39a10*/  FMUL R3, R168, R2 ;  /* 0x00000002a8037220 */ /* 0x000fe20000400000 */
[----:B------:R-:W-:Y:S02]  /*39a20*/  F2FP.F16.F32.PACK_AB R12, RZ, R12 ;  /* 0x0000000cff0c723e */ /* 0x000fe400000000ff */
[C---:B------:R-:W-:Y:S01]  /*39a30*/  ISETP.GT.AND P5, PT, R0.reuse, 0x1b1, P4 ;  /* 0x000001b10000780c */ /* 0x040fe200027a4270 */
[----:B------:R1:W-:Y:S01]  /*39a40*/  @P0 STG.E.U16 desc[UR36][R10.64+0x362], R13 ;  /* 0x0003620d0a000986 */ /* 0x0003e2000c101524 */
[----:B------:R-:W-:Y:S02]  /*39a50*/  ISETP.GT.AND P0, PT, R0, 0x1b8, P1 ;  /* 0x000001b80000780c */ /* 0x000fe40000f04270 */
[----:B0-----:R-:W-:-:S02]  /*39a60*/  PRMT R15, R12, 0x7610, R15 ;  /* 0x000076100c0f7816 */ /* 0x001fc4000000000f */
[----:B------:R-:W-:Y:S01]  /*39a70*/  F2FP.F16.F32.PACK_AB R12, RZ, R3 ;  /* 0x00000003ff0c723e */ /* 0x000fe200000000ff */
[-C--:B------:R-:W-:Y:S01]  /*39a80*/  FMUL R3, R169, R2.reuse ;  /* 0x00000002a9037220 */ /* 0x080fe20000400000 */
[----:B------:R0:W-:Y:S02]  /*39a90*/  @P6 STG.E.U16 desc[UR36][R8.64+0x360], R14 ;  /* 0x0003600e08006986 */ /* 0x0001e4000c101524 */
[----:B--2---:R-:W-:Y:S01]  /*39aa0*/  PRMT R17, R12, 0x7610, R17 ;  /* 0x000076100c117816 */ /* 0x004fe20000000011 */
[-C--:B------:R-:W-:Y:S01]  /*39ab0*/  FMUL R12, R167, R2.reuse ;  /* 0x00000002a70c7220 */ /* 0x080fe20000400000 */
[----:B------:R-:W-:Y:S01]  /*39ac0*/  ISETP.GT.AND P6, PT, R0, 0x1b9, P1 ;  /* 0x000001b90000780c */ /* 0x000fe20000fc4270 */
[----:B------:R2:W-:Y:S01]  /*39ad0*/  @P5 STG.E.U16 desc[UR36][R8.64+0x362], R15 ;  /* 0x0003620f08005986 */ /* 0x0005e2000c101524 */
[----:B-1----:R-:W-:Y:S01]  /*39ae0*/  F2FP.F16.F32.PACK_AB R13, RZ, R3 ;  /* 0x00000003ff0d723e */ /* 0x002fe200000000ff */
[----:B------:R-:W-:Y:S01]  /*39af0*/  FMUL R3, R166, R2 ;  /* 0x00000002a6037220 */ /* 0x000fe20000400000 */
[----:B------:R-:W-:-:S02]  /*39b00*/  ISETP.GT.AND P5, PT, R0, 0x1b8, P4 ;  /* 0x000001b80000780c */ /* 0x000fc400027a4270 */
[----:B------:R-:W-:Y:S01]  /*39b10*/  F2FP.F16.F32.PACK_AB R12, RZ, R12 ;  /* 0x0000000cff0c723e */ /* 0x000fe200000000ff */
[----:B------:R-:W-:Y:S01]  /*39b20*/  @P0 STG.E.U16 desc[UR36][R10.64+0x370], R17 ;  /* 0x000370110a000986 */ /* 0x000fe2000c101524 */
[----:B------:R-:W-:Y:S02]  /*39b30*/  ISETP.GT.AND P0, PT, R0, 0x1b9, P4 ;  /* 0x000001b90000780c */ /* 0x000fe40002704270 */
[----:B0-----:R-:W-:Y:S02]  /*39b40*/  PRMT R14, R12, 0x7610, R14 ;  /* 0x000076100c0e7816 */ /* 0x001fe4000000000e */
[----:B------:R-:W-:Y:S01]  /*39b50*/  F2FP.F16.F32.PACK_AB R12, RZ, R3 ;  /* 0x00000003ff0c723e */ /* 0x000fe200000000ff */
[-C--:B------:R-:W-:Y:S01]  /*39b60*/  FMUL R3, R164, R2.reuse ;  /* 0x00000002a4037220 */ /* 0x080fe20000400000 */
[----:B------:R0:W-:Y:S02]  /*39b70*/  @P6 STG.E.U16 desc[UR36][R10.64+0x372], R13 ;  /* 0x0003720d0a006986 */ /* 0x0001e4000c101524 */
[----:B--2---:R-:W-:Y:S01]  /*39b80*/  PRMT R15, R12, 0x7610, R15 ;  /* 0x000076100c0f7816 */ /* 0x004fe2000000000f */
[----:B------:R-:W-:Y:S01]  /*39b90*/  FMUL R12, R165, R2 ;  /* 0x00000002a50c7220 */ /* 0x000fe20000400000 */
[----:B------:R1:W-:Y:S01]  /*39ba0*/  @P5 STG.E.U16 desc[UR36][R8.64+0x370], R14 ;  /* 0x0003700e08005986 */ /* 0x0003e2000c101524 */
[----:B------:R-:W-:-:S02]  /*39bb0*/  ISETP.GT.AND P5, PT, R0, 0x1c1, P1 ;  /* 0x000001c10000780c */ /* 0x000fc40000fa4270 */
[C---:B------:R-:W-:Y:S02]  /*39bc0*/  ISETP.GT.AND P6, PT, R0.reuse, 0x1c0, P1 ;  /* 0x000001c00000780c */ /* 0x040fe40000fc4270 */
[----:B0-----:R-:W-:Y:S01]  /*39bd0*/  F2FP.F16.F32.PACK_AB R13, RZ, R3 ;  /* 0x00000003ff0d723e */ /* 0x001fe200000000ff */
[----:B------:R-:W-:Y:S01]  /*39be0*/  FMUL R3, R163, R2 ;  /* 0x00000002a3037220 */ /* 0x000fe20000400000 */
[----:B------:R-:W-:Y:S01]  /*39bf0*/  @P0 STG.E.U16 desc[UR36][R8.64+0x372], R15 ;  /* 0x0003720f08000986 */ /* 0x000fe2000c101524 */
[----:B------:R-:W-:Y:S02]  /*39c00*/  ISETP.GT.AND P0, PT, R0, 0x1c0, P4 ;  /* 0x000001c00000780c */ /* 0x000fe40002704270 */
[----:B------:R-:W-:Y:S02]  /*39c10*/  F2FP.F16.F32.PACK_AB R12, RZ, R12 ;  /* 0x0000000cff0c723e */ /* 0x000fe400000000ff */
[----:B------:R-:W-:Y:S02]  /*39c20*/  F2FP.F16.F32.PACK_AB R3, RZ, R3 ;  /* 0x00000003ff03723e */ /* 0x000fe400000000ff */
[----:B------:R-:W-:-:S02]  /*39c30*/  PRMT R17, R12, 0x7610, R17 ;  /* 0x000076100c117816 */ /* 0x000fc40000000011 */
[----:B------:R-:W-:Y:S01]  /*39c40*/  PRMT R18, R3, 0x7610, R18 ;  /* 0x0000761003127816 */ /* 0x000fe20000000012 */
[-C--:B------:R-:W-:Y:S01]  /*39c50*/  FMUL R3, R162, R2.reuse ;  /* 0x00000002a2037220 */ /* 0x080fe20000400000 */
[----:B-1----:R-:W-:Y:S01]  /*39c60*/  PRMT R14, R13, 0x7610, R14 ;  /* 0x000076100d0e7816 */ /* 0x002fe2000000000e */
[----:B------:R-:W-:Y:S01]  /*39c70*/  @P5 STG.E.U16 desc[UR36][R10.64+0x382], R17 ;  /* 0x000382110a005986 */ /* 0x000fe2000c101524 */
[----:B------:R-:W-:Y:S01]  /*39c80*/  ISETP.GT.AND P5, PT, R0, 0x1c1, P4 ;  /* 0x000001c10000780c */ /* 0x000fe200027a4270 */
[-C--:B------:R-:W-:Y:S01]  /*39c90*/  FMUL R12, R160, R2.reuse ;  /* 0x00000002a00c7220 */ /* 0x080fe20000400000 */
[----:B------:R-:W-:Y:S01]  /*39ca0*/  F2FP.F16.F32.PACK_AB R13, RZ, R3 ;  /* 0x00000003ff0d723e */ /* 0x000fe200000000ff */
[----:B------:R0:W-:Y:S01]  /*39cb0*/  @P6 STG.E.U16 desc[UR36][R10.64+0x380], R14 ;  /* 0x0003800e0a006986 */ /* 0x0001e2000c101524 */
[----:B------:R-:W-:Y:S01]  /*39cc0*/  FMUL R3, R161, R2 ;  /* 0x00000002a1037220 */ /* 0x000fe20000400000 */
[C---:B------:R-:W-:Y:S02]  /*39cd0*/  ISETP.GT.AND P6, PT, R0.reuse, 0x1c8, P1 ;  /* 0x000001c80000780c */ /* 0x040fe40000fc4270 */
[----:B------:R-:W-:Y:S01]  /*39ce0*/  @P0 STG.E.U16 desc[UR36][R8.64+0x380], R18 ;  /* 0x0003801208000986 */ /* 0x000fe2000c101524 */
        /* <DEDUP_REMOVED lines=15> */
[----:B------:R-:W-:Y:S01]  /*39de0*/  @P0 STG.E.U16 desc[UR36][R10.64+0x392], R17 ;  /* 0x000392110a000986 */ /* 0x000fe2000c101524 */
[----:B------:R-:W-:Y:S02]  /*39df0*/  ISETP.GT.AND P0, PT, R0, 0x1d0, P1 ;  /* 0x000001d00000780c */ /* 0x000fe40000f04270 */
[----:B------:R-:W-:Y:S02]  /*39e00*/  F2FP.F16.F32.PACK_AB R12, RZ, R12 ;  /* 0x0000000cff0c723e */ /* 0x000fe400000000ff */
[----:B0-----:R-:W-:Y:S02]  /*39e10*/  PRMT R14, R13, 0x7610, R14 ;  /* 0x000076100d0e7816 */ /* 0x001fe4000000000e */
[----:B-1----:R-:W-:Y:S01]  /*39e20*/  PRMT R15, R3, 0x7610, R15 ;  /* 0x00007610030f7816 */ /* 0x002fe2000000000f */
[-C--:B------:R-:W-:Y:S01]  /*39e30*/  FMUL R3, R157, R2.reuse ;  /* 0x000000029d037220 */ /* 0x080fe20000400000 */
[----:B------:R-:W-:Y:S01]  /*39e40*/  PRMT R18, R12, 0x7610, R18 ;  /* 0x000076100c127816 */ /* 0x000fe20000000012 */
[----:B------:R0:W-:Y:S01]  /*39e50*/  @P5 STG.E.U16 desc[UR36][R8.64+0x390], R14 ;  /* 0x0003900e08005986 */ /* 0x0001e2000c101524 */
[----:B------:R-:W-:-:S02]  /*39e60*/  FMUL R12, R155, R2 ;  /* 0x000000029b0c7220 */ /* 0x000fc40000400000 */
[----:B------:R-:W-:Y:S01]  /*39e70*/  F2FP.F16.F32.PACK_AB R13, RZ, R3 ;  /* 0x00000003ff0d723e */ /* 0x000fe200000000ff */
[----:B------:R1:W-:Y:S01]  /*39e80*/  @P6 STG.E.U16 desc[UR36][R8.64+0x392], R18 ;  /* 0x0003921208006986 */ /* 0x0003e2000c101524 */
[-C--:B------:R-:W-:Y:S01]  /*39e90*/  FMUL R3, R154, R2.reuse ;  /* 0x000000029a037220 */ /* 0x080fe20000400000 */
[C---:B------:R-:W-:Y:S02]  /*39ea0*/  ISETP.GT.AND P6, PT, R0.reuse, 0x1d1, P1 ;  /* 0x000001d10000780c */ /* 0x040fe40000fc4270 */
[C---:B------:R-:W-:Y:S01]  /*39eb0*/  ISETP.GT.AND P5, PT, R0.reuse, 0x1d0, P4 ;  /* 0x000001d00000780c */ /* 0x040fe200027a4270 */
[----:B------:R2:W-:Y:S01]  /*39ec0*/  @P0 STG.E.U16 desc[UR36][R10.64+0x3a0], R15 ;  /* 0x0003a00f0a000986 */ /* 0x0005e2000c101524 */
[----:B------:R-:W-:Y:S02]  /*39ed0*/  ISETP.GT.AND P0, PT, R0, 0x1d1, P4 ;  /* 0x000001d10000780c */ /* 0x000fe40002704270 */
[----:B0-----:R-:W-:Y:S02]  /*39ee0*/  PRMT R14, R13, 0x7610, R14 ;  /* 0x000076100d0e7816 */ /* 0x001fe4000000000e */
[----:B------:R-:W-:Y:S01]  /*39ef0*/  F2FP.F16.F32.PACK_AB R13, RZ, R3 ;  /* 0x00000003ff0d723e */ /* 0x000fe200000000ff */
[----:B------:R-:W-:Y:S01]  /*39f00*/  FMUL R3, R152, R2 ;  /* 0x0000000298037220 */ /* 0x000fe20000400000 */
[----:B------:R-:W-:-:S02]  /*39f10*/  F2FP.F16.F32.PACK_AB R12, RZ, R12 ;  /* 0x0000000cff0c723e */ /* 0x000fc400000000ff */
[----:B-1----:R-:W-:Y:S02]  /*39f20*/  PRMT R18, R13, 0x7610, R18 ;  /* 0x000076100d127816 */ /* 0x002fe40000000012 */
[----:B------:R-:W-:Y:S02]  /*39f30*/  PRMT R17, R12, 0x7610, R17 ;  /* 0x000076100c117816 */ /* 0x000fe40000000011 */
[----:B------:R-:W-:Y:S01]  /*39f40*/  F2FP.F16.F32.PACK_AB R13, RZ, R3 ;  /* 0x00000003ff0d723e */ /* 0x000fe200000000ff */
[-C--:B------:R-:W-:Y:S01]  /*39f50*/  FMUL R3, R153, R2.reuse ;  /* 0x0000000299037220 */ /* 0x080fe20000400000 */
[----:B------:R0:W-:Y:S01]  /*39f60*/  @P6 STG.E.U16 desc[UR36][R10.64+0x3a2], R14 ;  /* 0x0003a20e0a006986 */ /* 0x0001e2000c101524 */
[C---:B------:R-:W-:Y:S01]  /*39f70*/  ISETP.GT.AND P6, PT, R0.reuse, 0x1d9, P1 ;  /* 0x000001d90000780c */ /* 0x040fe20000fc4270 */
[----:B------:R-:W-:Y:S02]  /*39f80*/  FMUL R12, R23, R2 ;  /* 0x00000002170c7220 */ /* 0x000fe40000400000 */
[----:B------:R1:W-:Y:S01]  /*39f90*/  @P5 STG.E.U16 desc[UR36][R8.64+0x3a0], R17 ;  /* 0x0003a01108005986 */ /* 0x0003e2000c101524 */
[----:B------:R-:W-:-:S02]  /*39fa0*/  ISETP.GT.AND P5, PT, R0, 0x1d8, P1 ;  /* 0x000001d80000780c */ /* 0x000fc40000fa4270 */
[----:B------:R-:W-:Y:S01]  /*39fb0*/  F2FP.F16.F32.PACK_AB R3, RZ, R3 ;  /* 0x00000003ff03723e */ /* 0x000fe200000000ff */
[----:B------:R-:W-:Y:S01]  /*39fc0*/  @P0 STG.E.U16 desc[UR36][R8.64+0x3a2], R18 ;  /* 0x0003a21208000986 */ /* 0x000fe2000c101524 */
[----:B------:R-:W-:Y:S02]  /*39fd0*/  ISETP.GT.AND P0, PT, R0, 0x1d8, P4 ;  /* 0x000001d80000780c */ /* 0x000fe40002704270 */
[----:B------:R-:W-:Y:S02]  /*39fe0*/  F2FP.F16.F32.PACK_AB R12, RZ, R12 ;  /* 0x0000000cff0c723e */ /* 0x000fe400000000ff */
[----:B--2---:R-:W-:Y:S01]  /*39ff0*/  PRMT R15, R3, 0x7610, R15 ;  /* 0x00007610030f7816 */ /* 0x004fe2000000000f */
[----:B------:R-:W-:Y:S01]  /*3a000*/  FMUL R3, R219, R2 ;  /* 0x00000002db037220 */ /* 0x000fe20000400000 */
[----:B0-----:R-:W-:Y:S02]  /*3a010*/  PRMT R14, R13, 0x7610, R14 ;  /* 0x000076100d0e7816 */ /* 0x001fe4000000000e */
[----:B-1----:R-:W-:-:S02]  /*3a020*/  PRMT R17, R12, 0x7610, R17 ;  /* 0x000076100c117816 */ /* 0x002fc40000000011 */
[----:B------:R-:W-:Y:S01]  /*3a030*/  F2FP.F16.F32.PACK_AB R13, RZ, R3 ;  /* 0x00000003ff0d723e */ /* 0x000fe200000000ff */
[-C--:B------:R-:W-:Y:S01]  /*3a040*/  FMUL R3, R220, R2.reuse ;  /* 0x00000002dc037220 */ /* 0x080fe20000400000 */
[----:B------:R0:W-:Y:S01]  /*3a050*/  @P5 STG.E.U16 desc[UR36][R10.64+0x3b0], R14 ;  /* 0x0003b00e0a005986 */ /* 0x0001e2000c101524 */
[----:B------:R-:W-:Y:S01]  /*3a060*/  ISETP.GT.AND P5, PT, R0, 0x1d9, P4 ;  /* 0x000001d90000780c */ /* 0x000fe200027a4270 */
[----:B------:R-:W-:Y:S02]  /*3a070*/  FMUL R12, R235, R2 ;  /* 0x00000002eb0c7220 */ /* 0x000fe40000400000 */
[----:B------:R1:W-:Y:S01]  /*3a080*/  @P6 STG.E.U16 desc[UR36][R10.64+0x3b2], R15 ;  /* 0x0003b20f0a006986 */ /* 0x0003e2000c101524 */
[----:B------:R-:W-:-:S03]  /*3a090*/  F2FP.F16.F32.PACK_AB R3, RZ, R3 ;  /* 0x00000003ff03723e */ /* 0x000fc600000000ff */
[----:B------:R2:W-:Y:S01]  /*3a0a0*/  @P0 STG.E.U16 desc[UR36][R8.64+0x3b0], R17 ;  /* 0x0003b01108000986 */ /* 0x0005e2000c101524 */
[----:B------:R-:W-:Y:S02]  /*3a0b0*/  ISETP.GT.AND P0, PT, R0, 0x1e1, P1 ;  /* 0x000001e10000780c */ /* 0x000fe40000f04270 */
[----:B------:R-:W-:Y:S02]  /*3a0c0*/  F2FP.F16.F32.PACK_AB R12, RZ, R12 ;  /* 0x0000000cff0c723e */ /* 0x000fe400000000ff */
[----:B0-----:R-:W-:Y:S02]  /*3a0d0*/  PRMT R14, R13, 0x7610, R14 ;  /* 0x000076100d0e7816 */ /* 0x001fe4000000000e */
[----:B-1----:R-:W-:Y:S01]  /*3a0e0*/  PRMT R15, R3, 0x7610, R15 ;  /* 0x00007610030f7816 */ /* 0x002fe2000000000f */
[-C--:B------:R-:W-:Y:S01]  /*3a0f0*/  FMUL R3, R234, R2.reuse ;  /* 0x00000002ea037220 */ /* 0x080fe20000400000 */
[----:B------:R-:W-:Y:S02]  /*3a100*/  ISETP.GT.AND P6, PT, R0, 0x1e0, P1 ;  /* 0x000001e00000780c */ /* 0x000fe40000fc4270 */
[----:B--2---:R-:W-:Y:S01]  /*3a110*/  PRMT R17, R12, 0x7610, R17 ;  /* 0x000076100c117816 */ /* 0x004fe20000000011 */
[----:B------:R0:W-:Y:S01]  /*3a120*/  @P5 STG.E.U16 desc[UR36][R8.64+0x3b2], R14 ;  /* 0x0003b20e08005986 */ /* 0x0001e2000c101524 */
[----:B------:R-:W-:Y:S01]  /*3a130*/  F2FP.F16.F32.PACK_AB R13, RZ, R3 ;  /* 0x00000003ff0d723e */ /* 0x000fe200000000ff */
[-C--:B------:R-:W-:Y:S01]  /*3a140*/  FMUL R3, R233, R2.reuse ;  /* 0x00000002e9037220 */ /* 0x080fe20000400000 */
[C---:B------:R-:W-:Y:S01]  /*3a150*/  ISETP.GT.AND P5, PT, R0.reuse, 0x1e0, P4 ;  /* 0x000001e00000780c */ /* 0x040fe200027a4270 */
[----:B------:R-:W-:Y:S01]  /*3a160*/  @P0 STG.E.U16 desc[UR36][R10.64+0x3c2], R17 ;  /* 0x0003c2110a000986 */ /* 0x000fe2000c101524 */
[----:B------:R-:W-:Y:S01]  /*3a170*/  ISETP.GT.AND P0, PT, R0, 0x1e1, P4 ;  /* 0x000001e10000780c */ /* 0x000fe20002704270 */
[----:B------:R-:W-:Y:S01]  /*3a180*/  FMUL R12, R232, R2 ;  /* 0x00000002e80c7220 */ /* 0x000fe20000400000 */
[----:B0-----:R-:W-:-:S02]  /*3a190*/  PRMT R14, R13, 0x7610, R14 ;  /* 0x000076100d0e7816 */ /* 0x001fc4000000000e */
[----:B------:R-:W-:Y:S01]  /*3a1a0*/  F2FP.F16.F32.PACK_AB R13, RZ, R3 ;  /* 0x00000003ff0d723e */ /* 0x000fe200000000ff */
[----:B------:R0:W-:Y:S01]  /*3a1b0*/  @P6 STG.E.U16 desc[UR36][R10.64+0x3c0], R15 ;  /* 0x0003c00f0a006986 */ /* 0x0001e2000c101524 */
[----:B------:R-:W-:Y:S01]  /*3a1c0*/  ISETP.GT.AND P6, PT, R0, 0x1e8, P1 ;  /* 0x000001e80000780c */ /* 0x000fe20000fc4270 */
[----:B------:R-:W-:Y:S01]  /*3a1d0*/  FMUL R3, R231, R2 ;  /* 0x00000002e7037220 */ /* 0x000fe20000400000 */
[----:B------:R-:W-:-:S03]  /*3a1e0*/  F2FP.F16.F32.PACK_AB R12, RZ, R12 ;  /* 0x0000000cff0c723e */ /* 0x000fc600000000ff */
[----:B------:R-:W-:Y:S01]  /*3a1f0*/  @P5 STG.E.U16 desc[UR36][R8.64+0x3c0], R14 ;  /* 0x0003c00e08005986 */ /* 0x000fe2000c101524 */
[----:B------:R-:W-:Y:S02]  /*3a200*/  ISETP.GT.AND P5, PT, R0, 0x1e8, P4 ;  /* 0x000001e80000780c */ /* 0x000fe400027a4270 */
[----:B0-----:R-:W-:Y:S02]  /*3a210*/  PRMT R15, R13, 0x7610, R15 ;  /* 0x000076100d0f7816 */ /* 0x001fe4000000000f */
[----:B------:R-:W-:-:S03]  /*3a220*/  PRMT R22, R12, 0x7610, R22 ;  /* 0x000076100c167816 */ /* 0x000fc60000000016 */
[----:B------:R-:W-:Y:S01]  /*3a230*/  @P0 STG.E.U16 desc[UR36][R8.64+0x3c2], R15 ;  /* 0x0003c20f08000986 */ /* 0x000fe2000c101524 */
[----:B------:R-:W-:Y:S01]  /*3a240*/  ISETP.GT.AND P0, PT, R0, 0x1e9, P1 ;  /* 0x000001e90000780c */ /* 0x000fe20000f04270 */
[----:B------:R-:W-:Y:S01]  /*3a250*/  FMUL R12, R230, R2 ;  /* 0x00000002e60c7220 */ /* 0x000fe20000400000 */
[----:B------:R-:W-:Y:S01]  /*3a260*/  F2FP.F16.F32.PACK_AB R3, RZ, R3 ;  /* 0x00000003ff03723e */ /* 0x000fe200000000ff */
[----:B------:R0:W-:Y:S03]  /*3a270*/  @P6 STG.E.U16 desc[UR36][R10.64+0x3d0], R22 ;  /* 0x0003d0160a006986 */ /* 0x0001e6000c101524 */
[----:B------:R-:W-:Y:S02]  /*3a280*/  F2FP.F16.F32.PACK_AB R20, RZ, R12 ;  /* 0x0000000cff14723e */ /* 0x000fe400000000ff */
[----:B------:R-:W-:Y:S02]  /*3a290*/  ISETP.GT.AND P6, PT, R0, 0x1e9, P4 ;  /* 0x000001e90000780c */ /* 0x000fe400027c4270 */
[----:B0-----:R-:W-:Y:S01]  /*3a2a0*/  PRMT R22, R3, 0x7610, R22 ;  /* 0x0000761003167816 */ /* 0x001fe20000000016 */
[----:B------:R-:W-:-:S04]  /*3a2b0*/  FMUL R13, R229, R2 ;  /* 0x00000002e50d7220 */ /* 0x000fc80000400000 */
[----:B------:R-:W-:Y:S01]  /*3a2c0*/  @P0 STG.E.U16 desc[UR36][R10.64+0x3d2], R22 ;  /* 0x0003d2160a000986 */ /* 0x000fe2000c101524 */
[----:B------:R-:W-:-:S03]  /*3a2d0*/  ISETP.GT.AND P0, PT, R0, 0x1f0, P1 ;  /* 0x000001f00000780c */ /* 0x000fc60000f04270 */
[----:B------:R-:W-:Y:S01]  /*3a2e0*/  @P5 STG.E.U16 desc[UR36][R8.64+0x3d0], R20 ;  /* 0x0003d01408005986 */ /* 0x000fe2000c101524 */
[----:B------:R-:W-:Y:S01]  /*3a2f0*/  ISETP.GT.AND P5, PT, R0, 0x1f1, P1 ;  /* 0x000001f10000780c */ /* 0x000fe20000fa4270 */
[-C--:B------:R-:W-:Y:S01]  /*3a300*/  FMUL R18, R228, R2.reuse ;  /* 0x00000002e4127220 */ /* 0x080fe20000400000 */
[----:B------:R-:W-:Y:S01]  /*3a310*/  FMUL R17, R227, R2 ;  /* 0x00000002e3117220 */ /* 0x000fe20000400000 */
[----:B------:R-:W-:-:S03]  /*3a320*/  F2FP.F16.F32.PACK_AB R21, RZ, R13 ;  /* 0x0000000dff15723e */ /* 0x000fc600000000ff */
[----:B------:R-:W-:Y:S02]  /*3a330*/  F2FP.F16.F32.PACK_AB R18, RZ, R18 ;  /* 0x00000012ff12723e */ /* 0x000fe400000000ff */
[----:B------:R-:W-:Y:S01]  /*3a340*/  F2FP.F16.F32.PACK_AB R17, RZ, R17 ;  /* 0x00000011ff11723e */ /* 0x000fe200000000ff */
[----:B------:R-:W-:Y:S01]  /*3a350*/  @P6 STG.E.U16 desc[UR36][R8.64+0x3d2], R21 ;  /* 0x0003d21508006986 */ /* 0x000fe2000c101524 */
[----:B------:R-:W-:-:S03]  /*3a360*/  ISETP.GT.AND P6, PT, R0, 0x1f0, P4 ;  /* 0x000001f00000780c */ /* 0x000fc600027c4270 */
[----:B------:R-:W-:Y:S01]  /*3a370*/  @P0 STG.E.U16 desc[UR36][R10.64+0x3e0], R18 ;  /* 0x0003e0120a000986 */ /* 0x000fe2000c101524 */
[----:B------:R-:W-:-:S03]  /*3a380*/  ISETP.GT.AND P0, PT, R0, 0x1f8, P1 ;  /* 0x000001f80000780c */ /* 0x000fc60000f04270 */
[----:B------:R-:W-:Y:S01]  /*3a390*/  @P5 STG.E.U16 desc[UR36][R10.64+0x3e2], R17 ;  /* 0x0003e2110a005986 */ /* 0x000fe2000c101524 */
[----:B------:R-:W-:Y:S01]  /*3a3a0*/  ISETP.GT.AND P5, PT, R0, 0x1f1, P4 ;  /* 0x000001f10000780c */ /* 0x000fe200027a4270 */
[-C--:B------:R-:W-:Y:S01]  /*3a3b0*/  FMUL R19, R226, R2.reuse ;  /* 0x00000002e2137220 */ /* 0x080fe20000400000 */
[C---:B------:R-:W-:Y:S01]  /*3a3c0*/  ISETP.GT.AND P1, PT, R0.reuse, 0x1f9, P1 ;  /* 0x000001f90000780c */ /* 0x040fe20000f24270 */
[-C--:B------:R-:W-:Y:S01]  /*3a3d0*/  FMUL R12, R225, R2.reuse ;  /* 0x00000002e10c7220 */ /* 0x080fe20000400000 */
[----:B------:R-:W-:Y:S02]  /*3a3e0*/  FMUL R14, R223, R2 ;  /* 0x00000002df0e7220 */ /* 0x000fe40000400000 */
[----:B------:R-:W-:Y:S02]  /*3a3f0*/  F2FP.F16.F32.PACK_AB R19, RZ, R19 ;  /* 0x00000013ff13723e */ /* 0x000fe400000000ff */
[----:B------:R-:W-:Y:S02]  /*3a400*/  F2FP.F16.F32.PACK_AB R12, RZ, R12 ;  /* 0x0000000cff0c723e */ /* 0x000fe400000000ff */
[----:B------:R-:W-:Y:S01]  /*3a410*/  F2FP.F16.F32.PACK_AB R14, RZ, R14 ;  /* 0x0000000eff0e723e */ /* 0x000fe200000000ff */
[----:B------:R-:W-:Y:S01]  /*3a420*/  @P6 STG.E.U16 desc[UR36][R8.64+0x3e0], R19 ;  /* 0x0003e01308006986 */ /* 0x000fe2000c101524 */
[----:B------:R-:W-:Y:S01]  /*3a430*/  ISETP.GT.AND P6, PT, R0, 0x1f8, P4 ;  /* 0x000001f80000780c */ /* 0x000fe200027c4270 */
[-C--:B------:R-:W-:Y:S01]  /*3a440*/  FMUL R13, R224, R2.reuse ;  /* 0x00000002e00d7220 */ /* 0x080fe20000400000 */
[----:B------:R-:W-:Y:S01]  /*3a450*/  ISETP.GT.AND P4, PT, R0, 0x1f9, P4 ;  /* 0x000001f90000780c */ /* 0x000fe20002784270 */
[----:B------:R-:W-:Y:S01]  /*3a460*/  @P5 STG.E.U16 desc[UR36][R8.64+0x3e2], R12 ;  /* 0x0003e20c08005986 */ /* 0x000fe2000c101524 */
[----:B------:R-:W-:-:S03]  /*3a470*/  FMUL R15, R222, R2 ;  /* 0x00000002de0f7220 */ /* 0x000fc60000400000 */
[----:B------:R-:W-:Y:S01]  /*3a480*/  @P1 STG.E.U16 desc[UR36][R10.64+0x3f2], R14 ;  /* 0x0003f20e0a001986 */ /* 0x000fe2000c101524 */
[----:B------:R-:W-:Y:S01]  /*3a490*/  ISETP.GT.AND P1, PT, R0, 0x100, P3 ;  /* 0x000001000000780c */ /* 0x000fe20001f24270 */
[-C--:B------:R-:W-:Y:S01]  /*3a4a0*/  FMUL R3, R221, R2.reuse ;  /* 0x00000002dd037220 */ /* 0x080fe20000400000 */
[----:B------:R-:W-:Y:S01]  /*3a4b0*/  FMUL R24, R24, R2 ;  /* 0x0000000218187220 */ /* 0x000fe20000400000 */
[----:B------:R-:W-:Y:S02]  /*3a4c0*/  F2FP.F16.F32.PACK_AB R13, RZ, R13 ;  /* 0x0000000dff0d723e */ /* 0x000fe400000000ff */
[----:B------:R-:W-:Y:S02]  /*3a4d0*/  F2FP.F16.F32.PACK_AB R15, RZ, R15 ;  /* 0x0000000fff0f723e */ /* 0x000fe400000000ff */
[----:B------:R-:W-:Y:S02]  /*3a4e0*/  F2FP.F16.F32.PACK_AB R3, RZ, R3 ;  /* 0x00000003ff03723e */ /* 0x000fe400000000ff */
[----:B------:R-:W-:Y:S01]  /*3a4f0*/  F2FP.F16.F32.PACK_AB R24, RZ, R24 ;  /* 0x00000018ff18723e */ /* 0x000fe200000000ff */
[----:B------:R-:W-:Y:S01]  /*3a500*/  @P0 STG.E.U16 desc[UR36][R10.64+0x3f0], R13 ;  /* 0x0003f00d0a000986 */ /* 0x000fe2000c101524 */
[----:B------:R-:W-:-:S02]  /*3a510*/  ISETP.GT.AND P5, PT, R0, 0x101, P3 ;  /* 0x000001010000780c */ /* 0x000fc40001fa4270 */
[----:B------:R-:W-:Y:S01]  /*3a520*/  ISETP.GT.AND P0, PT, R0, 0x100, P2 ;  /* 0x000001000000780c */ /* 0x000fe20001704270 */
[----:B------:R-:W-:Y:S01]  /*3a530*/  @P6 STG.E.U16 desc[UR36][R8.64+0x3f0], R15 ;  /* 0x0003f00f08006986 */ /* 0x000fe2000c101524 */
[----:B------:R-:W-:-:S03]  /*3a540*/  FMUL R25, R25, R2 ;  /* 0x0000000219197220 */ /* 0x000fc60000400000 */
[----:B------:R-:W-:Y:S01]  /*3a550*/  @P4 STG.E.U16 desc[UR36][R8.64+0x3f2], R3 ;  /* 0x0003f20308004986 */ /* 0x000fe2000c101524 */
[-C--:B------:R-:W-:Y:S01]  /*3a560*/  FMUL R26, R26, R2.reuse ;  /* 0x000000021a1a7220 */ /* 0x080fe20000400000 */
[C---:B------:R-:W-:Y:S02]  /*3a570*/  ISETP.GT.AND P4, PT, R0.reuse, 0x108, P3 ;  /* 0x000001080000780c */ /* 0x040fe40001f84270 */
[----:B------:R-:W-:Y:S01]  /*3a580*/  @P1 STG.E.U16 desc[UR36][R6.64+0x200], R24 ;  /* 0x0002001806001986 */ /* 0x000fe2000c101524 */
[----:B------:R-:W-:Y:S01]  /*3a590*/  ISETP.GT.AND P1, PT, R0, 0x101, P2 ;  /* 0x000001010000780c */ /* 0x000fe20001724270 */
[-C--:B------:R-:W-:Y:S01]  /*3a5a0*/  FMUL R27, R27, R2.reuse ;  /* 0x000000021b1b7220 */ /* 0x080fe20000400000 */
[----:B------:R-:W-:Y:S01]  /*3a5b0*/  FMUL R28, R28, R2 ;  /* 0x000000021c1c7220 */ /* 0x000fe20000400000 */
[----:B------:R-:W-:Y:S02]  /*3a5c0*/  F2FP.F16.F32.PACK_AB R25, RZ, R25 ;  /* 0x00000019ff19723e */ /* 0x000fe400000000ff */
[----:B------:R-:W-:-:S02]  /*3a5d0*/  F2FP.F16.F32.PACK_AB R26, RZ, R26 ;  /* 0x0000001aff1a723e */ /* 0x000fc400000000ff */
[----:B------:R-:W-:Y:S01]  /*3a5e0*/  F2FP.F16.F32.PACK_AB R27, RZ, R27 ;  /* 0x0000001bff1b723e */ /* 0x000fe200000000ff */
[----:B------:R-:W-:Y:S01]  /*3a5f0*/  @P5 STG.E.U16 desc[UR36][R6.64+0x202], R25 ;  /* 0x0002021906005986 */ /* 0x000fe2000c101524 */
[----:B------:R-:W-:Y:S02]  /*3a600*/  F2FP.F16.F32.PACK_AB R28, RZ, R28 ;  /* 0x0000001cff1c723e */ /* 0x000fe400000000ff */
[C---:B------:R-:W-:Y:S01]  /*3a610*/  ISETP.GT.AND P5, PT, R0.reuse, 0x109, P3 ;  /* 0x000001090000780c */ /* 0x040fe20001fa4270 */
[----:B------:R-:W-:Y:S01]  /*3a620*/  @P0 STG.E.U16 desc[UR36][R4.64+0x200], R26 ;  /* 0x0002001a04000986 */ /* 0x000fe2000c101524 */
[C---:B------:R-:W-:Y:S01]  /*3a630*/  ISETP.GT.AND P0, PT, R0.reuse, 0x108, P2 ;  /* 0x000001080000780c */ /* 0x040fe20001704270 */
[-C--:B------:R-:W-:Y:S02]  /*3a640*/  FMUL R29, R29, R2.reuse ;  /* 0x000000021d1d7220 */ /* 0x080fe40000400000 */
[----:B------:R-:W-:Y:S01]  /*3a650*/  @P1 STG.E.U16 desc[UR36][R4.64+0x202], R27 ;  /* 0x0002021b04001986 */ /* 0x000fe2000c101524 */
[----:B------:R-:W-:Y:S01]  /*3a660*/  ISETP.GT.AND P1, PT, R0, 0x109, P2 ;  /* 0x000001090000780c */ /* 0x000fe20001724270 */
[----:B------:R-:W-:-:S02]  /*3a670*/  FMUL R30, R30, R2 ;  /* 0x000000021e1e7220 */ /* 0x000fc40000400000 */
[----:B------:R-:W-:Y:S01]  /*3a680*/  @P4 STG.E.U16 desc[UR36][R6.64+0x210], R28 ;  /* 0x0002101c06004986 */ /* 0x000fe2000c101524 */
[----:B------:R-:W-:Y:S01]  /*3a690*/  ISETP.GT.AND P4, PT, R0, 0x110, P3 ;  /* 0x000001100000780c */ /* 0x000fe20001f84270 */
[-C--:B------:R-:W-:Y:S01]  /*3a6a0*/  FMUL R31, R31, R2.reuse ;  /* 0x000000021f1f7220 */ /* 0x080fe20000400000 */
[----:B------:R-:W-:Y:S01]  /*3a6b0*/  FMUL R32, R32, R2 ;  /* 0x0000000220207220 */ /* 0x000fe20000400000 */
[----:B------:R-:W-:Y:S02]  /*3a6c0*/  F2FP.F16.F32.PACK_AB R29, RZ, R29 ;  /* 0x0000001dff1d723e */ /* 0x000fe400000000ff */
[----:B------:R-:W-:Y:S02]  /*3a6d0*/  F2FP.F16.F32.PACK_AB R30, RZ, R30 ;  /* 0x0000001eff1e723e */ /* 0x000fe400000000ff */
[----:B------:R-:W-:Y:S01]  /*3a6e0*/  F2FP.F16.F32.PACK_AB R31, RZ, R31 ;  /* 0x0000001fff1f723e */ /* 0x000fe200000000ff */
[----:B------:R-:W-:Y:S01]  /*3a6f0*/  @P5 STG.E.U16 desc[UR36][R6.64+0x212], R29 ;  /* 0x0002121d06005986 */ /* 0x000fe2000c101524 */
[----:B------:R-:W-:-:S02]  /*3a700*/  F2FP.F16.F32.PACK_AB R32, RZ, R32 ;  /* 0x00000020ff20723e */ /* 0x000fc400000000ff */
[C---:B------:R-:W-:Y:S01]  /*3a710*/  ISETP.GT.AND P5, PT, R0.reuse, 0x111, P3 ;  /* 0x000001110000780c */ /* 0x040fe20001fa4270 */
[----:B------:R-:W-:Y:S01]  /*3a720*/  @P0 STG.E.U16 desc[UR36][R4.64+0x210], R30 ;  /* 0x0002101e04000986 */ /* 0x000fe2000c101524 */
[C---:B------:R-:W-:Y:S01]  /*3a730*/  ISETP.GT.AND P0, PT, R0.reuse, 0x110, P2 ;  /* 0x000001100000780c */ /* 0x040fe20001704270 */
[-C--:B------:R-:W-:Y:S02]  /*3a740*/  FMUL R33, R33, R2.reuse ;  /* 0x0000000221217220 */ /* 0x080fe40000400000 */
[----:B------:R-:W-:Y:S01]  /*3a750*/  @P1 STG.E.U16 desc[UR36][R4.64+0x212], R31 ;  /* 0x0002121f04001986 */ /* 0x000fe2000c101524 */
[----:B------:R-:W-:Y:S01]  /*3a760*/  ISETP.GT.AND P1, PT, R0, 0x111, P2 ;  /* 0x000001110000780c */ /* 0x000fe20001724270 */
[-C--:B------:R-:W-:Y:S02]  /*3a770*/  FMUL R34, R34, R2.reuse ;  /* 0x0000000222227220 */ /* 0x080fe40000400000 */
[----:B------:R-:W-:Y:S01]  /*3a780*/  @P4 STG.E.U16 desc[UR36][R6.64+0x220], R32 ;  /* 0x0002202006004986 */ /* 0x000fe2000c101524 */
[----:B------:R-:W-:Y:S01]  /*3a790*/  ISETP.GT.AND P4, PT, R0, 0x118, P3 ;  /* 0x000001180000780c */ /* 0x000fe20001f84270 */
[-C--:B------:R-:W-:Y:S01]  /*3a7a0*/  FMUL R35, R35, R2.reuse ;  /* 0x0000000223237220 */ /* 0x080fe20000400000 */
[----:B------:R-:W-:Y:S01]  /*3a7b0*/  FMUL R36, R36, R2 ;  /* 0x0000000224247220 */ /* 0x000fe20000400000 */
[----:B------:R-:W-:-:S02]  /*3a7c0*/  F2FP.F16.F32.PACK_AB R33, RZ, R33 ;  /* 0x00000021ff21723e */ /* 0x000fc400000000ff */
[----:B------:R-:W-:Y:S02]  /*3a7d0*/  F2FP.F16.F32.PACK_AB R34, RZ, R34 ;  /* 0x00000022ff22723e */ /* 0x000fe400000000ff */
        /* <DEDUP_REMOVED lines=389> */
[----:B------:R-:W-:Y:S01]  /*3c030*/  ISETP.GT.AND P0, PT, R0, 0x1d8, P2 ;  /* 0x000001d80000780c */ /* 0x000fe20001704270 */
[-C--:B------:R-:W-:Y:S02]  /*3c040*/  FMUL R133, R133, R2.reuse ;  /* 0x0000000285857220 */ /* 0x080fe40000400000 */
[----:B------:R-:W-:Y:S01]  /*3c050*/  @P1 STG.E.U16 desc[UR36][R4.64+0x3a2], R131 ;  /* 0x0003a28304001986 */ /* 0x000fe2000c101524 */
[----:B------:R-:W-:-:S03]  /*3c060*/  FMUL R134, R134, R2 ;  /* 0x0000000286867220 */ /* 0x000fc60000400000 */
[----:B------:R-:W-:Y:S01]  /*3c070*/  @P4 STG.E.U16 desc[UR36][R6.64+0x3b0], R132 ;  /* 0x0003b08406004986 */ /* 0x000fe2000c101524 */
[C---:B------:R-:W-:Y:S01]  /*3c080*/  ISETP.GT.AND P4, PT, R0.reuse, 0x1d9, P2 ;  /* 0x000001d90000780c */ /* 0x040fe20001784270 */
[----:B------:R-:W-:Y:S01]  /*3c090*/  FMUL R135, R135, R2 ;  /* 0x0000000287877220 */ /* 0x000fe20000400000 */
[----:B------:R-:W-:Y:S02]  /*3c0a0*/  F2FP.F16.F32.PACK_AB R133, RZ, R133 ;  /* 0x00000085ff85723e */ /* 0x000fe400000000ff */
[----:B------:R-:W-:Y:S02]  /*3c0b0*/  F2FP.F16.F32.PACK_AB R134, RZ, R134 ;  /* 0x00000086ff86723e */ /* 0x000fe400000000ff */
[----:B------:R-:W-:Y:S01]  /*3c0c0*/  F2FP.F16.F32.PACK_AB R135, RZ, R135 ;  /* 0x00000087ff87723e */ /* 0x000fe200000000ff */
[----:B------:R-:W-:Y:S01]  /*3c0d0*/  @P5 STG.E.U16 desc[UR36][R6.64+0x3b2], R133 ;  /* 0x0003b28506005986 */ /* 0x000fe2000c101524 */
[----:B------:R-:W-:-:S03]  /*3c0e0*/  ISETP.GT.AND P5, PT, R0, 0x1e0, P3 ;  /* 0x000001e00000780c */ /* 0x000fc60001fa4270 */
[----:B------:R-:W-:Y:S01]  /*3c0f0*/  @P0 STG.E.U16 desc[UR36][R4.64+0x3b0], R134 ;  /* 0x0003b08604000986 */ /* 0x000fe2000c101524 */
[----:B------:R-:W-:Y:S01]  /*3c100*/  ISETP.GT.AND P0, PT, R0, 0x1e1, P3 ;  /* 0x000001e10000780c */ /* 0x000fe20001f04270 */
[-C--:B------:R-:W-:Y:S01]  /*3c110*/  FMUL R136, R136, R2.reuse ;  /* 0x0000000288887220 */ /* 0x080fe20000400000 */
[C---:B------:R-:W-:Y:S01]  /*3c120*/  ISETP.GT.AND P1, PT, R0.reuse, 0x1e0, P2 ;  /* 0x000001e00000780c */ /* 0x040fe20001724270 */
[----:B------:R-:W-:Y:S01]  /*3c130*/  @P4 STG.E.U16 desc[UR36][R4.64+0x3b2], R135 ;  /* 0x0003b28704004986 */ /* 0x000fe2000c101524 */
[-C--:B------:R-:W-:Y:S01]  /*3c140*/  FMUL R137, R137, R2.reuse ;  /* 0x0000000289897220 */ /* 0x080fe20000400000 */
[----:B------:R-:W-:Y:S01]  /*3c150*/  ISETP.GT.AND P4, PT, R0, 0x1e1, P2 ;  /* 0x000001e10000780c */ /* 0x000fe20001784270 */
[-C--:B------:R-:W-:Y:S01]  /*3c160*/  FMUL R138, R138, R2.reuse ;  /* 0x000000028a8a7220 */ /* 0x080fe20000400000 */
[----:B------:R-:W-:Y:S01]  /*3c170*/  FMUL R139, R139, R2 ;  /* 0x000000028b8b7220 */ /* 0x000fe20000400000 */
[----:B------:R-:W-:Y:S02]  /*3c180*/  F2FP.F16.F32.PACK_AB R136, RZ, R136 ;  /* 0x00000088ff88723e */ /* 0x000fe400000000ff */
[----:B------:R-:W-:-:S02]  /*3c190*/  F2FP.F16.F32.PACK_AB R137, RZ, R137 ;  /* 0x00000089ff89723e */ /* 0x000fc400000000ff */
[----:B------:R-:W-:Y:S02]  /*3c1a0*/  F2FP.F16.F32.PACK_AB R138, RZ, R138 ;  /* 0x0000008aff8a723e */ /* 0x000fe400000000ff */
[----:B------:R-:W-:Y:S01]  /*3c1b0*/  F2FP.F16.F32.PACK_AB R139, RZ, R139 ;  /* 0x0000008bff8b723e */ /* 0x000fe200000000ff */
[----:B------:R-:W-:Y:S01]  /*3c1c0*/  @P5 STG.E.U16 desc[UR36][R6.64+0x3c0], R136 ;  /* 0x0003c08806005986 */ /* 0x000fe2000c101524 */
[----:B------:R-:W-:-:S03]  /*3c1d0*/  ISETP.GT.AND P5, PT, R0, 0x1e9, P3 ;  /* 0x000001e90000780c */ /* 0x000fc60001fa4270 */
[----:B------:R-:W-:Y:S01]  /*3c1e0*/  @P0 STG.E.U16 desc[UR36][R6.64+0x3c2], R137 ;  /* 0x0003c28906000986 */ /* 0x000fe2000c101524 */
[C---:B------:R-:W-:Y:S02]  /*3c1f0*/  ISETP.GT.AND P0, PT, R0.reuse, 0x1e8, P3 ;  /* 0x000001e80000780c */ /* 0x040fe40001f04270 */
[C---:B------:R-:W-:Y:S01]  /*3c200*/  ISETP.GT.AND P6, PT, R0.reuse, 0x1e8, P2 ;  /* 0x000001e80000780c */ /* 0x040fe200017c4270 */
[----:B------:R-:W-:Y:S01]  /*3c210*/  @P1 STG.E.U16 desc[UR36][R4.64+0x3c0], R138 ;  /* 0x0003c08a04001986 */ /* 0x000fe2000c101524 */
[----:B------:R-:W-:Y:S01]  /*3c220*/  ISETP.GT.AND P1, PT, R0, 0x1e9, P2 ;  /* 0x000001e90000780c */ /* 0x000fe20001724270 */
[-C--:B------:R-:W-:Y:S01]  /*3c230*/  FMUL R140, R140, R2.reuse ;  /* 0x000000028c8c7220 */ /* 0x080fe20000400000 */
[-C--:B------:R-:W-:Y:S01]  /*3c240*/  FMUL R141, R141, R2.reuse ;  /* 0x000000028d8d7220 */ /* 0x080fe20000400000 */
[----:B------:R-:W-:Y:S01]  /*3c250*/  @P4 STG.E.U16 desc[UR36][R4.64+0x3c2], R139 ;  /* 0x0003c28b04004986 */ /* 0x000fe2000c101524 */
[----:B------:R-:W-:Y:S01]  /*3c260*/  ISETP.GT.AND P4, PT, R0, 0x1f0, P3 ;  /* 0x000001f00000780c */ /* 0x000fe20001f84270 */
[-C--:B------:R-:W-:Y:S01]  /*3c270*/  FMUL R142, R142, R2.reuse ;  /* 0x000000028e8e7220 */ /* 0x080fe20000400000 */
[-C--:B------:R-:W-:Y:S01]  /*3c280*/  FMUL R143, R143, R2.reuse ;  /* 0x000000028f8f7220 */ /* 0x080fe20000400000 */
[----:B------:R-:W-:Y:S01]  /*3c290*/  FMUL R144, R144, R2 ;  /* 0x0000000290907220 */ /* 0x000fe20000400000 */
[----:B------:R-:W-:-:S02]  /*3c2a0*/  F2FP.F16.F32.PACK_AB R140, RZ, R140 ;  /* 0x0000008cff8c723e */ /* 0x000fc400000000ff */
[----:B------:R-:W-:Y:S02]  /*3c2b0*/  F2FP.F16.F32.PACK_AB R141, RZ, R141 ;  /* 0x0000008dff8d723e */ /* 0x000fe400000000ff */
[----:B------:R-:W-:Y:S02]  /*3c2c0*/  F2FP.F16.F32.PACK_AB R142, RZ, R142 ;  /* 0x0000008eff8e723e */ /* 0x000fe400000000ff */
[----:B------:R-:W-:Y:S02]  /*3c2d0*/  F2FP.F16.F32.PACK_AB R143, RZ, R143 ;  /* 0x0000008fff8f723e */ /* 0x000fe400000000ff */
[----:B------:R-:W-:Y:S01]  /*3c2e0*/  F2FP.F16.F32.PACK_AB R144, RZ, R144 ;  /* 0x00000090ff90723e */ /* 0x000fe200000000ff */
[----:B------:R-:W-:Y:S01]  /*3c2f0*/  @P0 STG.E.U16 desc[UR36][R6.64+0x3d0], R140 ;  /* 0x0003d08c06000986 */ /* 0x000fe2000c101524 */
[----:B------:R-:W-:-:S03]  /*3c300*/  ISETP.GT.AND P0, PT, R0, 0x1f1, P3 ;  /* 0x000001f10000780c */ /* 0x000fc60001f04270 */
[----:B------:R-:W-:Y:S01]  /*3c310*/  @P5 STG.E.U16 desc[UR36][R6.64+0x3d2], R141 ;  /* 0x0003d28d06005986 */ /* 0x000fe2000c101524 */
[----:B------:R-:W-:-:S03]  /*3c320*/  ISETP.GT.AND P5, PT, R0, 0x1f0, P2 ;  /* 0x000001f00000780c */ /* 0x000fc600017a4270 */
[----:B------:R-:W-:Y:S01]  /*3c330*/  @P6 STG.E.U16 desc[UR36][R4.64+0x3d0], R142 ;  /* 0x0003d08e04006986 */ /* 0x000fe2000c101524 */
[----:B------:R-:W-:-:S03]  /*3c340*/  FMUL R145, R145, R2 ;  /* 0x0000000291917220 */ /* 0x000fc60000400000 */
[----:B------:R-:W-:Y:S01]  /*3c350*/  @P1 STG.E.U16 desc[UR36][R4.64+0x3d2], R143 ;  /* 0x0003d28f04001986 */ /* 0x000fe2000c101524 */
[----:B------:R-:W-:-:S03]  /*3c360*/  ISETP.GT.AND P1, PT, R0, 0x1f8, P3 ;  /* 0x000001f80000780c */ /* 0x000fc60001f24270 */
[----:B------:R-:W-:Y:S01]  /*3c370*/  @P4 STG.E.U16 desc[UR36][R6.64+0x3e0], R144 ;  /* 0x0003e09006004986 */ /* 0x000fe2000c101524 */
[----:B------:R-:W-:Y:S01]  /*3c380*/  ISETP.GT.AND P4, PT, R0, 0x1f1, P2 ;  /* 0x000001f10000780c */ /* 0x000fe20001784270 */
[-C--:B------:R-:W-:Y:S01]  /*3c390*/  FMUL R146, R146, R2.reuse ;  /* 0x0000000292927220 */ /* 0x080fe20000400000 */
[C---:B------:R-:W-:Y:S02]  /*3c3a0*/  ISETP.GT.AND P3, PT, R0.reuse, 0x1f9, P3 ;  /* 0x000001f90000780c */ /* 0x040fe40001f64270 */
[C---:B------:R-:W-:Y:S01]  /*3c3b0*/  ISETP.GT.AND P6, PT, R0.reuse, 0x1f8, P2 ;  /* 0x000001f80000780c */ /* 0x040fe200017c4270 */
[-C--:B------:R-:W-:Y:S01]  /*3c3c0*/  FMUL R147, R147, R2.reuse ;  /* 0x0000000293937220 */ /* 0x080fe20000400000 */
[----:B------:R-:W-:Y:S01]  /*3c3d0*/  ISETP.GT.AND P2, PT, R0, 0x1f9, P2 ;  /* 0x000001f90000780c */ /* 0x000fe20001744270 */
[-C--:B------:R-:W-:Y:S01]  /*3c3e0*/  FMUL R148, R148, R2.reuse ;  /* 0x0000000294947220 */ /* 0x080fe20000400000 */
[----:B------:R-:W-:Y:S01]  /*3c3f0*/  FMUL R149, R149, R2 ;  /* 0x0000000295957220 */ /* 0x000fe20000400000 */
[----:B------:R-:W-:-:S02]  /*3c400*/  F2FP.F16.F32.PACK_AB R145, RZ, R145 ;  /* 0x00000091ff91723e */ /* 0x000fc400000000ff */
[----:B------:R-:W-:Y:S01]  /*3c410*/  F2FP.F16.F32.PACK_AB R146, RZ, R146 ;  /* 0x00000092ff92723e */ /* 0x000fe200000000ff */
[-C--:B------:R-:W-:Y:S01]  /*3c420*/  FMUL R150, R150, R2.reuse ;  /* 0x0000000296967220 */ /* 0x080fe20000400000 */
[----:B------:R-:W-:Y:S01]  /*3c430*/  F2FP.F16.F32.PACK_AB R147, RZ, R147 ;  /* 0x00000093ff93723e */ /* 0x000fe200000000ff */
[----:B------:R-:W-:Y:S01]  /*3c440*/  FMUL R151, R151, R2 ;  /* 0x0000000297977220 */ /* 0x000fe20000400000 */
[----:B------:R-:W-:Y:S02]  /*3c450*/  F2FP.F16.F32.PACK_AB R148, RZ, R148 ;  /* 0x00000094ff94723e */ /* 0x000fe400000000ff */
[----:B------:R-:W-:Y:S01]  /*3c460*/  F2FP.F16.F32.PACK_AB R149, RZ, R149 ;  /* 0x00000095ff95723e */ /* 0x000fe200000000ff */
[----:B------:R-:W-:Y:S01]  /*3c470*/  @P0 STG.E.U16 desc[UR36][R6.64+0x3e2], R145 ;  /* 0x0003e29106000986 */ /* 0x000fe2000c101524 */
[----:B------:R-:W-:-:S03]  /*3c480*/  F2FP.F16.F32.PACK_AB R150, RZ, R150 ;  /* 0x00000096ff96723e */ /* 0x000fc600000000ff */
[----:B------:R-:W-:Y:S01]  /*3c490*/  @P5 STG.E.U16 desc[UR36][R4.64+0x3e0], R146 ;  /* 0x0003e09204005986 */ /* 0x000fe2000c101524 */
[----:B------:R-:W-:-:S03]  /*3c4a0*/  F2FP.F16.F32.PACK_AB R151, RZ, R151 ;  /* 0x00000097ff97723e */ /* 0x000fc600000000ff */
[----:B------:R-:W-:Y:S04]  /*3c4b0*/  @P4 STG.E.U16 desc[UR36][R4.64+0x3e2], R147 ;  /* 0x0003e29304004986 */ /* 0x000fe8000c101524 */
[----:B------:R-:W-:Y:S04]  /*3c4c0*/  @P1 STG.E.U16 desc[UR36][R6.64+0x3f0], R148 ;  /* 0x0003f09406001986 */ /* 0x000fe8000c101524 */
[----:B------:R0:W-:Y:S04]  /*3c4d0*/  @P3 STG.E.U16 desc[UR36][R6.64+0x3f2], R149 ;  /* 0x0003f29506003986 */ /* 0x0001e8000c101524 */
[----:B------:R1:W-:Y:S01]  /*3c4e0*/  @P6 STG.E.U16 desc[UR36][R4.64+0x3f0], R150 ;  /* 0x0003f09604006986 */ /* 0x0003e2000c101524 */
[----:B0-----:R-:W-:-:S02]  /*3c4f0*/  @P2 IMAD.MOV.U32 R6, RZ, RZ, R4 ;  /* 0x000000ffff062224 */ /* 0x001fc400078e0004 */
[----:B------:R-:W-:-:S05]  /*3c500*/  @P2 IMAD.MOV.U32 R7, RZ, RZ, R5 ;  /* 0x000000ffff072224 */ /* 0x000fca00078e0005 */
[----:B------:R1:W-:Y:S02]  /*3c510*/  @P2 STG.E.U16 desc[UR36][R6.64+0x3f2], R151 ;  /* 0x0003f29706002986 */ /* 0x0003e4000c101524 */
.L_x_1559:
[----:B------:R-:W-:Y:S05]  /*3c520*/  BSYNC B0 ;  /* 0x0000000000007941 */ /* 0x000fea0003800000 */
.L_x_29:
[----:B01--4-:R-:W4:Y:S04]  /*3c530*/  LDL.LU R5, [R1+0xa00] ;  /* 0x000a000001057983 */ /* 0x013f280000300800 */
[----:B------:R-:W4:Y:S01]  /*3c540*/  LDL.LU R4, [R1+0xa04] ;  /* 0x000a040001047983 */ /* 0x000f220000300800 */
[----:B------:R-:W-:Y:S01]  /*3c550*/  ULDC UR4, c[0x0][0xc] ;  /* 0x0000030000047ab9 */ /* 0x000fe20000000800 */
[----:B------:R-:W-:Y:S01]  /*3c560*/  ULDC UR5, c[0x0][0x10] ;  /* 0x0000040000057ab9 */ /* 0x000fe20000000800 */
[----:B-----5:R-:W4:Y:S01]  /*3c570*/  LDC R3, c[0x0][0x14] ;  /* 0x00000500ff037b82 */ /* 0x020f220000000800 */
[----:B------:R-:W-:Y:S01]  /*3c580*/  UIMAD.WIDE.U32 UR4, UR4, UR5, URZ ;  /* 0x00000005040472a5 */ /* 0x000fe2000f8e003f */
[----:B------:R-:W-:Y:S01]  /*3c590*/  PRMT R0, RZ, 0x7610, R0 ;  /* 0x00007610ff007816 */ /* 0x000fe20000000000 */
[----:B------:R-:W-:Y:S01]  /*3c5a0*/  UMOV UR42, 0xffffffff ;  /* 0xffffffff002a7882 */ /* 0x000fe20000000000 */
[----:B------:R-:W-:-:S03]  /*3c5b0*/  UMOV UR43, 0xffffffff ;  /* 0xffffffff002b7882 */ /* 0x000fc60000000000 */
[----:B----4-:R-:W-:-:S04]  /*3c5c0*/  IMAD.WIDE.U32 R4, R3, UR4, R4 ;  /* 0x0000000403047c25 */ /* 0x010fc8000f8e0004 */
[----:B------:R-:W-:Y:S01]  /*3c5d0*/  IMAD R3, R3, UR5, RZ ;  /* 0x0000000503037c24 */ /* 0x000fe2000f8e02ff */
[----:B------:R-:W-:Y:S01]  /*3c5e0*/  ULDC.64 UR4, c[0x0][0x650] ;  /* 0x0001940000047ab9 */ /* 0x000fe20000000a00 */
[----:B---3--:R-:W-:Y:S01]  /*3c5f0*/  IMAD.MOV.U32 R7, RZ, RZ, R4 ;  /* 0x000000ffff077224 */ /* 0x008fe200078e0004 */
[----:B------:R-:W-:Y:S01]  /*3c600*/  ISETP.GE.U32.AND P0, PT, R4, UR4, PT ;  /* 0x0000000404007c0c */ /* 0x000fe2000bf06070 */
[----:B------:R-:W-:-:S05]  /*3c610*/  IMAD.IADD R6, R5, 0x1, R3 ;  /* 0x0000000105067824 */ /* 0x000fca00078e0203 */
[----:B------:R0:W-:Y:S01]  /*3c620*/  STL [R1+0xa00], R6 ;  /* 0x000a000601007387 */ /* 0x0001e20000100800 */
[----:B------:R-:W-:-:S03]  /*3c630*/  ISETP.GE.U32.AND.EX P0, PT, R6, UR5, PT, P0 ;  /* 0x0000000506007c0c */ /* 0x000fc6000bf06100 */
[----:B------:R0:W-:Y:S10]  /*3c640*/  STL [R1+0xa04], R7 ;  /* 0x000a040701007387 */ /* 0x0001f40000100800 */
[----:B0-----:R-:W-:Y:S05]  /*3c650*/  @P0 BRA `(.L_x_1560) ;  /* 0x0000000400880947 */ /* 0x001fea0003800000 */
[----:B------:R-:W0:Y:S01]  /*3c660*/  S2UR UR6, SR_CTAID.X ;  /* 0x00000000000679c3 */ /* 0x000e220000002500 */
[----:B------:R-:W-:Y:S01]  /*3c670*/  ULDC.64 UR12, c[0x0][0x628] ;  /* 0x00018a00000c7ab9 */ /* 0x000fe20000000a00 */
[----:B------:R-:W-:Y:S01]  /*3c680*/  ULDC UR4, c[0x0][0x150] ;  /* 0x0000540000047ab9 */ /* 0x000fe20000000800 */
[----:B------:R-:W-:Y:S01]  /*3c690*/  ISETP.NE.U32.AND P0, PT, RZ, UR12, PT ;  /* 0x0000000cff007c0c */ /* 0x000fe2000bf05070 */
[----:B------:R-:W-:Y:S01]  /*3c6a0*/  ULDC UR15, c[0x0][0x630] ;  /* 0x00018c00000f7ab9 */ /* 0x000fe20000000800 */
[C---:B------:R-:W-:Y:S01]  /*3c6b0*/  R2UR UR16, R7.reuse ;  /* 0x00000000071072ca */ /* 0x040fe200000e0000 */
[----:B------:R-:W-:Y:S01]  /*3c6c0*/  ULDC UR19, c[0x0][0x154] ;  /* 0x0000550000137ab9 */ /* 0x000fe20000000800 */
[----:B------:R-:W-:Y:S01]  /*3c6d0*/  ISETP.NE.AND.EX P0, PT, RZ, UR13, PT, P0 ;  /* 0x0000000dff007c0c */ /* 0x000fe2000bf05300 */
[----:B------:R-:W1:Y:S01]  /*3c6e0*/  S2UR UR18, SR_CTAID.Y ;  /* 0x00000000001279c3 */ /* 0x000e620000002600 */
[----:B------:R-:W-:Y:S02]  /*3c6f0*/  R2UR UR17, R6 ;  /* 0x00000000061172ca */ /* 0x000fe400000e0000 */
[----:B------:R-:W-:-:S02]  /*3c700*/  R2UR UR10, R7 ;  /* 0x00000000070a72ca */ /* 0x000fc400000e0000 */
[----:B------:R-:W-:Y:S02]  /*3c710*/  R2UR UR11, R6 ;  /* 0x00000000060b72ca */ /* 0x000fe400000e0000 */
[----:B0-----:R-:W-:-:S05]  /*3c720*/  I2FP.F32.U32 R0, UR6 ;  /* 0x0000000600007c45 */ /* 0x001fca0008201000 */
[----:B------:R-:W-:-:S04]  /*3c730*/  FMUL R0, R0, UR4 ;  /* 0x0000000400007c20 */ /* 0x000fc80008400000 */
[----:B------:R0:W3:Y:S01]  /*3c740*/  F2I.U32.TRUNC.NTZ R3, R0 ;  /* 0x0000000000037305 */ /* 0x0000e2000020f000 */
[----:B-1----:R-:W-:Y:S05]  /*3c750*/  @!P0 BRA `(.L_x_1561) ;  /* 0x0000000000308947 */ /* 0x002fea0003800000 */
        /* <DEDUP_REMOVED lines=12> */
.L_x_1561:
[----:B------:R-:W-:Y:S01]  /*3c820*/  USHF.R.U64 UR43, UR10, UR15, UR11 ;  /* 0x0000000f0a2b7299 */ /* 0x000fe2000800120b */
[----:B0-----:R-:W-:Y:S01]  /*3c830*/  I2FP.F32.U32 R0, UR18 ;  /* 0x0000001200007c45 */ /* 0x001fe20008201000 */
[----:B------:R-:W-:Y:S02]  /*3c840*/  USHF.R.U32.HI UR4, URZ, UR15, UR11 ;  /* 0x0000000f3f047299 */ /* 0x000fe4000801160b */
        /* <DEDUP_REMOVED lines=8> */
[----:B------:R-:W-:Y:S01]  /*3c8d0*/  UIMAD.WIDE.U32 UR8, UR10, UR12, UR8 ;  /* 0x0000000c0a0872a5 */ /* 0x000fe2000f8e0008 */
[----:B---3--:R-:W-:Y:S01]  /*3c8e0*/  R2UR UR12, R3 ;  /* 0x00000000030c72ca */ /* 0x008fe200000e0000 */
[----:B------:R-:W-:Y:S01]  /*3c8f0*/  UIMAD UR10, UR10, UR13, UR4 ;  /* 0x0000000d0a0a72a4 */ /* 0x000fe2000f8e0204 */
[----:B------:R-:W-:Y:S01]  /*3c900*/  ULDC UR11, c[0x0][0x618] ;  /* 0x00018600000b7ab9 */ /* 0x000fe20000000800 */
[----:B------:R-:W-:Y:S02]  /*3c910*/  ULDC UR21, c[0x0][0x658] ;  /* 0x0001960000157ab9 */ /* 0x000fe40000000800 */
[----:B------:R-:W-:Y:S01]  /*3c920*/  UIADD3 UR9, UR9, UR10, URZ ;  /* 0x0000000a09097290 */ /* 0x000fe2000fffe03f */
[----:B------:R-:W-:Y:S01]  /*3c930*/  UMOV UR15, 0xffffffff ;  /* 0xffffffff000f7882 */ /* 0x000fe20000000000 */
[----:B------:R-:W-:Y:S01]  /*3c940*/  ULDC.64 UR4, c[0x0][0x640] ;  /* 0x0001900000047ab9 */ /* 0x000fe20000000a00 */
[----:B------:R-:W-:Y:S01]  /*3c950*/  USHF.L.U32 UR15, UR15, UR21, URZ ;  /* 0x000000150f0f7299 */ /* 0x000fe2000800063f */
[----:B------:R-:W-:Y:S01]  /*3c960*/  ISETP.NE.U32.AND P0, PT, RZ, UR4, PT ;  /* 0x00000004ff007c0c */ /* 0x000fe2000bf05070 */
[----:B------:R-:W-:-:S02]  /*3c970*/  USHF.R.U64 UR16, UR8, UR11, UR9 ;  /* 0x0000000b08107299 */ /* 0x000fc40008001209 */
[----:B------:R-:W-:Y:S01]  /*3c980*/  USHF.R.U32.HI UR8, URZ, UR11, UR9 ;  /* 0x0000000b3f087299 */ /* 0x000fe20008011609 */
[----:B0-----:R-:W-:Y:S01]  /*3c990*/  R2UR UR14, R0 ;  /* 0x00000000000e72ca */ /* 0x001fe200000e0000 */
[----:B------:R-:W-:Y:S01]  /*3c9a0*/  ULDC UR17, c[0x0][0x608] ;  /* 0x0001820000117ab9 */ /* 0x000fe20000000800 */
[----:B------:R-:W-:Y:S01]  /*3c9b0*/  ULOP3.LUT UR41, URZ, UR15, URZ, 0x33, !UPT ;  /* 0x0000000f3f297292 */ /* 0x000fe2000f8e333f */
[----:B------:R-:W-:Y:S01]  /*3c9c0*/  ISETP.NE.AND.EX P0, PT, RZ, UR5, PT, P0 ;  /* 0x00000005ff007c0c */ /* 0x000fe2000bf05300 */
[----:B------:R-:W-:Y:S02]  /*3c9d0*/  USHF.R.U64 UR15, UR16, UR17, UR8 ;  /* 0x00000011100f7299 */ /* 0x000fe40008001208 */
[----:B------:R-:W-:Y:S02]  /*3c9e0*/  USHF.R.U32.HI UR8, URZ, UR17, UR8 ;  /* 0x000000113f087299 */ /* 0x000fe40008011608 */
[----:B------:R-:W-:Y:S02]  /*3c9f0*/  UIADD3 UR12, -UR12, URZ, URZ ;  /* 0x0000003f0c0c7290 */ /* 0x000fe4000fffe13f */
[----:B------:R-:W-:Y:S01]  /*3ca00*/  USHF.R.U64 UR17, UR15, UR21, UR8 ;  /* 0x000000150f117299 */ /* 0x000fe20008001208 */
[----:B------:R-:W-:Y:S01]  /*3ca10*/  UMOV UR19, 0x1 ;  /* 0x0000000100137882 */ /* 0x000fe20000000000 */
[----:B------:R-:W-:Y:S01]  /*3ca20*/  ULDC UR13, c[0x0][0x144] ;  /* 0x00005100000d7ab9 */ /* 0x000fe20000000800 */
[----:B------:R-:W-:Y:S01]  /*3ca30*/  ULDC UR7, c[0x0][0x600] ;  /* 0x0001800000077ab9 */ /* 0x000fe20000000800 */
[----:B------:R-:W-:-:S02]  /*3ca40*/  USHF.L.U32 UR24, UR19, UR21, URZ ;  /* 0x0000001513187299 */ /* 0x000fc4000800063f */
[----:B------:R-:W-:Y:S02]  /*3ca50*/  USHF.R.U32.HI UR8, URZ, UR21, UR8 ;  /* 0x000000153f087299 */ /* 0x000fe40008011608 */
[----:B------:R-:W-:Y:S02]  /*3ca60*/  UIMAD UR21, UR13, UR12, UR6 ;  /* 0x0000000c0d1572a4 */ /* 0x000fe4000f8e0206 */
[----:B------:R-:W-:Y:S02]  /*3ca70*/  UIADD3 UR20, UR7, -0x1, URZ ;  /* 0xffffffff07147890 */ /* 0x000fe4000fffe03f */
[----:B------:R-:W-:Y:S01]  /*3ca80*/  UIADD3 UR19, -UR14, URZ, URZ ;  /* 0x0000003f0e137290 */ /* 0x000fe2000fffe13f */
        /* <DEDUP_REMOVED lines=17> */
.L_x_1562:
[----:B------:R-:W-:Y:S01]  /*3cba0*/  UISETP.NE.AND UP0, UPT, UR46, URZ, UPT ;  /* 0x0000003f2e00728c */ /* 0x000fe2000bf05270 */
[----:B------:R-:W-:Y:S01]  /*3cbb0*/  IMAD.MOV.U32 R0, RZ, RZ, 0x1 ;  /* 0x00000001ff007424 */ /* 0x000fe200078e00ff */
[----:B------:R-:W-:Y:S02]  /*3cbc0*/  USHF.R.U64 UR4, UR6, UR22, UR8 ;  /* 0x0000001606047299 */ /* 0x000fe40008001208 */
[----:B------:R-:W-:Y:S02]  /*3cbd0*/  ULOP3.LUT UR41, UR15, UR41, URZ, 0xc0, !UPT ;  /* 0x000000290f297292 */ /* 0x000fe4000f8ec03f */
[----:B------:R-:W-:Y:S02]  /*3cbe0*/  UIADD3 UR5, -UR4, URZ, URZ ;  /* 0x0000003f04057290 */ /* 0x000fe4000fffe13f */
[----:B------:R-:W-:Y:S02]  /*3cbf0*/  UIMAD UR41, UR24, UR4, UR41 ;  /* 0x00000004182972a4 */ /* 0x000fe4000f8e0229 */
[----:B------:R-:W-:-:S02]  /*3cc00*/  ULOP3.LUT UR16, UR16, UR20, URZ, 0xc0, !UPT ;  /* 0x0000001410107292 */ /* 0x000fc4000f8ec03f */
[----:B------:R-:W-:Y:S02]  /*3cc10*/  @UP0 UIMAD UR21, UR25, UR19, UR18 ;  /* 0x00000013191502a4 */ /* 0x000fe4000f8e0212 */
[----:B------:R-:W-:-:S03]  /*3cc20*/  UIMAD UR4, UR5, UR23, UR17 ;  /* 0x00000017050472a4 */ /* 0x000fc6000f8e0211 */
[----:B------:R-:W-:Y:S01]  /*3cc30*/  ULDC UR5, c[0x0][0x610] ;  /* 0x0001840000057ab9 */ /* 0x000fe20000000800 */
[----:B------:R-:W-:Y:S02]  /*3cc40*/  UIMAD UR4, UR4, UR7, UR16 ;  /* 0x00000007040472a4 */ /* 0x000fe4000f8e0210 */
[----:B------:R-:W-:-:S04]  /*3cc50*/  UIMAD UR41, UR41, UR5, UR21 ;  /* 0x00000005292972a4 */ /* 0x000fc8000f8e0215 */
[----:B------:R-:W-:Y:S02]  /*3cc60*/  USEL UR42, UR4, UR41, !UP0 ;  /* 0x00000029042a7287 */ /* 0x000fe4000c000000 */
[----:B------:R-:W-:-:S12]  /*3cc70*/  USEL UR41, UR41, UR4, !UP0 ;  /* 0x0000000429297287 */ /* 0x000fd8000c000000 */
.L_x_1560:
[----:B------:R-:W-:-:S13]  /*3cc80*/  LOP3.LUT P0, RZ, R0, 0xff, RZ, 0xc0, !PT ;  /* 0x000000ff00ff7812 */ /* 0x000fda000780c0ff */
[----:B------:R-:W-:Y:S05]  /*3cc90*/  @P0 BRA `(.L_x_1563) ;  /* 0xfffffc4400480947 */ /* 0x000fea000383ffff */
[----:B------:R-:W-:Y:S05]  /*3cca0*/  EXIT ;  /* 0x000000000000794d */ /* 0x000fea0003800000 */
.L_x_4:
[----:B------:R-:W2:Y:S01]  /*3ccb0*/  LDL R4, [R1+0xa04] ;  /* 0x000a040001047983 */ /* 0x000ea20000100800 */
[----:B------:R-:W-:-:S03]  /*3ccc0*/  ULDC.64 UR8, c[0x0][0x650] ;  /* 0x0001940000087ab9 */ /* 0x000fc60000000a00 */
[----:B------:R-:W3:Y:S01]  /*3ccd0*/  LDL R3, [R1+0xa00] ;  /* 0x000a000001037983 */ /* 0x000ee20000100800 */
[----:B------:R-:W-:Y:S01]  /*3cce0*/  PRMT R0, RZ, 0x7610, R0 ;  /* 0x00007610ff007816 */ /* 0x000fe20000000000 */
[----:B------:R-:W-:Y:S02]  /*3ccf0*/  IMAD.MOV.U32 R5, RZ, RZ, -0x1 ;  /* 0xffffffffff057424 */ /* 0x000fe400078e00ff */
[----:B------:R-:W-:Y:S02]  /*3cd00*/  IMAD.MOV.U32 R2, RZ, RZ, -0x1 ;  /* 0xffffffffff027424 */ /* 0x000fe400078e00ff */
[----:B------:R-:W-:Y:S01]  /*3cd10*/  IMAD.MOV.U32 R10, RZ, RZ, -0x1 ;  /* 0xffffffffff0a7424 */ /* 0x000fe200078e00ff */
[----:B--2---:R-:W-:-:S04]  /*3cd20*/  ISETP.GE.U32.AND P0, PT, R4, UR8, PT ;  /* 0x0000000804007c0c */ /* 0x004fc8000bf06070 */
[----:B---3--:R-:W-:-:S13]  /*3cd30*/  ISETP.GE.U32.AND.EX P0, PT, R3, UR9, PT, P0 ;  /* 0x0000000903007c0c */ /* 0x008fda000bf06100 */
[----:B------:R-:W-:Y:S05]  /*3cd40*/  @P0 BRA `(.L_x_1564) ;  /* 0x00000004008c0947 */ /* 0x000fea0003800000 */
[----:B------:R-:W-:Y:S01]  /*3cd50*/  I2FP.F32.U32 R0, UR4 ;  /* 0x0000000400007c45 */ /* 0x000fe20008201000 */
[----:B0-----:R-:W-:Y:S01]  /*3cd60*/  ULDC.64 UR16, c[0x0][0x628] ;  /* 0x00018a0000107ab9 */ /* 0x001fe20000000a00 */
        /* <DEDUP_REMOVED lines=24> */
.L_x_1565:
        /* <DEDUP_REMOVED lines=24> */
[----:B------:R-:W-:Y:S01]  /*3d070*/  UMOV UR19, 0x1 ;  /* 0x0000000100137882 */ /* 0x000fe20000000000 */
[----:B------:R-:W-:Y:S01]  /*3d080*/  ULDC UR20, c[0x0][0x608] ;  /* 0x0001820000147ab9 */ /* 0x000fe20000000800 */
[----:B------:R-:W-:Y:S01]  /*3d090*/  USHF.L.U32 UR26, UR19, UR23, URZ ;  /* 0x00000017131a7299 */ /* 0x000fe2000800063f */
[----:B------:R-:W-:Y:S01]  /*3d0a0*/  ISETP.NE.AND.EX P0, PT, RZ, UR9, PT, P0 ;  /* 0x00000009ff007c0c */ /* 0x000fe2000bf05300 */
[----:B------:R-:W-:Y:S02]  /*3d0b0*/  USHF.R.U64 UR19, UR18, UR20, UR11 ;  /* 0x0000001412137299 */ /* 0x000fe4000800120b */
[----:B------:R-:W-:Y:S02]  /*3d0c0*/  USHF.R.U32.HI UR11, URZ, UR20, UR11 ;  /* 0x000000143f0b7299 */ /* 0x000fe4000801160b */
[----:B------:R-:W-:-:S02]  /*3d0d0*/  UIADD3 UR15, -UR15, URZ, URZ ;  /* 0x0000003f0f0f7290 */ /* 0x000fc4000fffe13f */
[----:B------:R-:W-:Y:S01]  /*3d0e0*/  USHF.R.U64 UR20, UR19, UR23, UR11 ;  /* 0x0000001713147299 */ /* 0x000fe2000800120b */
[----:B------:R-:W-:Y:S01]  /*3d0f0*/  ULDC UR16, c[0x0][0x144] ;  /* 0x0000510000107ab9 */ /* 0x000fe20000000800 */
[----:B------:R-:W-:Y:S01]  /*3d100*/  ULDC UR6, c[0x0][0x600] ;  /* 0x0001800000067ab9 */ /* 0x000fe20000000800 */
[----:B------:R-:W-:Y:S02]  /*3d110*/  USHF.R.U32.HI UR11, URZ, UR23, UR11 ;  /* 0x000000173f0b7299 */ /* 0x000fe4000801160b */
[----:B------:R-:W-:Y:S02]  /*3d120*/  UIMAD UR23, UR16, UR15, UR4 ;  /* 0x0000000f101772a4 */ /* 0x000fe4000f8e0204 */
[----:B------:R-:W-:Y:S02]  /*3d130*/  UIADD3 UR22, UR6, -0x1, URZ ;  /* 0xffffffff06167890 */ /* 0x000fe4000fffe03f */
[----:B------:R-:W-:Y:S02]  /*3d140*/  ULOP3.LUT UR27, URZ, UR13, URZ, 0x33, !UPT ;  /* 0x0000000d3f1b7292 */ /* 0x000fe4000f8e333f */
        /* <DEDUP_REMOVED lines=18> */
.L_x_1566:
[----:B------:R-:W-:Y:S01]  /*3d270*/  UISETP.NE.AND UP0, UPT, UR46, URZ, UPT ;  /* 0x0000003f2e00728c */ /* 0x000fe2000bf05270 */
[----:B------:R-:W-:Y:S01]  /*3d280*/  IMAD.MOV.U32 R0, RZ, RZ, 0x1 ;  /* 0x00000001ff007424 */ /* 0x000fe200078e00ff */
[----:B------:R-:W-:Y:S01]  /*3d290*/  USHF.R.U64 UR8, UR4, UR24, UR11 ;  /* 0x0000001804087299 */ /* 0x000fe2000800120b */
[----:B------:R-:W-:Y:S01]  /*3d2a0*/  IMAD.U32 R10, RZ, RZ, UR5 ;  /* 0x00000005ff0a7e24 */ /* 0x000fe2000f8e00ff */
[----:B------:R-:W-:Y:S02]  /*3d2b0*/  ULOP3.LUT UR4, UR19, UR27, URZ, 0xc0, !UPT ;  /* 0x0000001b13047292 */ /* 0x000fe4000f8ec03f */
[----:B------:R-:W-:Y:S02]  /*3d2c0*/  ULOP3.LUT UR18, UR18, UR22, URZ, 0xc0, !UPT ;  /* 0x0000001612127292 */ /* 0x000fe4000f8ec03f */
[----:B------:R-:W-:-:S03]  /*3d2d0*/  UIMAD UR4, UR26, UR8, UR4 ;  /* 0x000000081a0472a4 */ /* 0x000fc6000f8e0204 */
[----:B------:R-:W-:Y:S02]  /*3d2e0*/  @UP0 UIMAD UR23, UR28, UR21, UR7 ;  /* 0x000000151c1702a4 */ /* 0x000fe4000f8e0207 */
[----:B------:R-:W-:-:S03]  /*3d2f0*/  UIADD3 UR7, -UR8, URZ, URZ ;  /* 0x0000003f08077290 */ /* 0x000fc6000fffe13f */
[----:B------:R-:W-:Y:S01]  /*3d300*/  ULDC UR8, c[0x0][0x610] ;  /* 0x0001840000087ab9 */ /* 0x000fe20000000800 */
[----:B------:R-:W-:Y:S02]  /*3d310*/  UIMAD UR7, UR7, UR25, UR20 ;  /* 0x00000019070772a4 */ /* 0x000fe4000f8e0214 */
[----:B------:R-:W-:Y:S02]  /*3d320*/  UIMAD UR4, UR4, UR8, UR23 ;  /* 0x00000008040472a4 */ /* 0x000fe4000f8e0217 */
[----:B------:R-:W-:-:S04]  /*3d330*/  UIMAD UR7, UR7, UR6, UR18 ;  /* 0x00000006070772a4 */ /* 0x000fc8000f8e0212 */
[----:B------:R-:W-:Y:S02]  /*3d340*/  USEL UR6, UR7, UR4, !UP0 ;  /* 0x0000000407067287 */ /* 0x000fe4000c000000 */
[----:B------:R-:W-:-:S04]  /*3d350*/  USEL UR4, UR4, UR7, !UP0 ;  /* 0x0000000704047287 */ /* 0x000fc8000c000000 */
[----:B------:R-:W-:Y:S02]  /*3d360*/  IMAD.U32 R2, RZ, RZ, UR6 ;  /* 0x00000006ff027e24 */ /* 0x000fe4000f8e00ff */
[----:B------:R-:W-:-:S07]  /*3d370*/  IMAD.U32 R5, RZ, RZ, UR4 ;  /* 0x00000004ff057e24 */ /* 0x000fce000f8e00ff */
.L_x_1564:
[----:B------:R-:W-:-:S08]  /*3d380*/  NOP ;  /* 0x0000000000007918 */ /* 0x000fd00000000000 */
[----:B0-----:R-:W0:-:S00]  /*3d390*/  USETMAXREG.DEALLOC.CTAPOOL 0x18 ;  /* 0x00000018000079c8 */ /* 0x001e0000080e0500 */
[----:B------:R-:W-:-:S13]  /*3d3a0*/  ISETP.NE.AND P0, PT, RZ, UR10, PT ;  /* 0x0000000aff007c0c */ /* 0x000fda000bf05270 */
[----:B------:R-:W-:Y:S05]  /*3d3b0*/  @P0 EXIT ;  /* 0x000000000000094d */ /* 0x000fea0003800000 */
[----:B0-----:R-:W-:Y:S01]  /*3d3c0*/  LOP3.LUT P0, RZ, R0, 0xff, RZ, 0xc0, !PT ;  /* 0x000000ff00ff7812 */ /* 0x001fe2000780c0ff */
[----:B------:R-:W-:Y:S02]  /*3d3d0*/  IMAD.MOV.U32 R0, RZ, RZ, 0x1 ;  /* 0x00000001ff007424 */ /* 0x000fe400078e00ff */
[----:B------:R-:W-:-:S10]  /*3d3e0*/  IMAD.MOV.U32 R6, RZ, RZ, RZ ;  /* 0x000000ffff067224 */ /* 0x000fd400078e00ff */
[----:B------:R-:W-:Y:S05]  /*3d3f0*/  @!P0 BRA `(.L_x_1567) ;  /* 0x0000000c00688947 */ /* 0x000fea0003800000 */
[----:B------:R-:W0:Y:S01]  /*3d400*/  S2R R3, SR_TID.X ;  /* 0x0000000000037919 */ /* 0x000e220000002100 */
[----:B------:R-:W1:Y:S01]  /*3d410*/  LDC R0, c[0x0][0x28c] ;  /* 0x0000a300ff007b82 */ /* 0x000e620000000800 */
[----:B------:R-:W-:Y:S01]  /*3d420*/  ULDC UR5, c[0x0][0x658] ;  /* 0x0001960000057ab9 */ /* 0x000fe20000000800 */
[----:B------:R-:W-:Y:S01]  /*3d430*/  UMOV UR7, 0xffffffff ;  /* 0xffffffff00077882 */ /* 0x000fe20000000000 */
[----:B------:R-:W-:Y:S01]  /*3d440*/  ULDC UR6, c[0x0][0xc] ;  /* 0x0000030000067ab9 */ /* 0x000fe20000000800 */
[----:B------:R-:W-:Y:S01]  /*3d450*/  USHF.L.U32 UR9, UR7, UR5, URZ ;  /* 0x0000000507097299 */ /* 0x000fe2000800063f */
[----:B------:R-:W-:Y:S01]  /*3d460*/  BSSY B0, `(.L_x_1567) ;  /* 0x00000d3000007945 */ /* 0x000fe20003800000 */
[----:B------:R-:W-:Y:S01]  /*3d470*/  UMOV UR8, 0x1 ;  /* 0x0000000100087882 */ /* 0x000fe20000000000 */
[----:B------:R-:W-:Y:S01]  /*3d480*/  ULDC UR7, c[0x0][0x10] ;  /* 0x0000040000077ab9 */ /* 0x000fe20000000800 */
[----:B------:R-:W-:Y:S01]  /*3d490*/  USHF.L.U32 UR5, UR8, UR5, URZ ;  /* 0x0000000508057299 */ /* 0x000fe2000800063f */
[----:B------:R-:W-:Y:S01]  /*3d4a0*/  IMAD.MOV.U32 R8, RZ, RZ, 0x1 ;  /* 0x00000001ff087424 */ /* 0x000fe200078e00ff */
[----:B------:R-:W-:Y:S01]  /*3d4b0*/  UIMAD.WIDE.U32 UR6, UR6, UR7, URZ ;  /* 0x00000007060672a5 */ /* 0x000fe2000f8e003f */
[----:B------:R-:W-:Y:S01]  /*3d4c0*/  IMAD.MOV.U32 R6, RZ, RZ, RZ ;  /* 0x000000ffff067224 */ /* 0x000fe200078e00ff */
[----:B------:R-:W-:Y:S01]  /*3d4d0*/  ULDC UR8, c[0x0][0x14] ;  /* 0x0000050000087ab9 */ /* 0x000fe20000000800 */
[----:B------:R-:W-:Y:S01]  /*3d4e0*/  ULDC UR4, c[0x0][0x600] ;  /* 0x0001800000047ab9 */ /* 0x000fe20000000800 */
[----:B------:R-:W-:-:S02]  /*3d4f0*/  UIMAD.WIDE.U32 UR20, UR6, UR8, URZ ;  /* 0x00000008061472a5 */ /* 0x000fc4000f8e003f */
[----:B------:R-:W-:Y:S02]  /*3d500*/  UIMAD UR7, UR7, UR8, URZ ;  /* 0x00000008070772a4 */ /* 0x000fe4000f8e023f */
[----:B------:R-:W-:Y:S02]  /*3d510*/  ULOP3.LUT UR24, UR40, 0x2, URZ, 0xfc, !UPT ;  /* 0x0000000228187892 */ /* 0x000fe4000f8efc3f */
[----:B------:R-:W-:Y:S02]  /*3d520*/  UIADD3 UR4, UR4, -0x1, URZ ;  /* 0xffffffff04047890 */ /* 0x000fe4000fffe03f */
[----:B------:R-:W-:Y:S01]  /*3d530*/  ULOP3.LUT UR6, URZ, UR9, URZ, 0x33, !UPT ;  /* 0x000000093f067292 */ /* 0x000fe2000f8e333f */
[----:B-1----:R-:W-:Y:S01]  /*3d540*/  VIADD R0, R0, 0xf ;  /* 0x0000000f00007836 */ /* 0x002fe20000000000 */
[----:B------:R-:W-:Y:S01]  /*3d550*/  UIADD3 UR7, UR21, UR7, URZ ;  /* 0x0000000715077290 */ /* 0x000fe2000fffe03f */
[----:B------:R-:W-:Y:S01]  /*3d560*/  ULDC.64 UR22, c[0x0][0x198] ;  /* 0x0000660000167ab9 */ /* 0x000fe20000000a00 */
[----:B0-----:R-:W-:-:S02]  /*3d570*/  LOP3.LUT P3, RZ, R3, 0x7f, RZ, 0xc0, !PT ;  /* 0x0000007f03ff7812 */ /* 0x001fc4000786c0ff */
[----:B------:R-:W-:Y:S02]  /*3d580*/  LOP3.LUT P0, RZ, R3, 0x1f, RZ, 0xc0, !PT ;  /* 0x0000001f03ff7812 */ /* 0x000fe4000780c0ff */
[----:B------:R-:W-:Y:S02]  /*3d590*/  SHF.R.S32.HI R3, RZ, 0x1f, R0 ;  /* 0x0000001fff037819 */ /* 0x000fe40000011400 */
[----:B------:R-:W-:Y:S02]  /*3d5a0*/  PLOP3.LUT P0, PT, P0, P3, PT, 0x8a, 0x0 ;  /* 0x000000000000781c */ /* 0x000fe40000707172 */
[----:B------:R-:W-:Y:S01]  /*3d5b0*/  LEA.HI R3, R3, R0, RZ, 0x4 ;  /* 0x0000000003037211 */ /* 0x000fe200078f20ff */
[----:B------:R-:W-:-:S03]  /*3d5c0*/  IMAD.MOV.U32 R0, RZ, RZ, 0x1 ;  /* 0x00000001ff007424 */ /* 0x000fc600078e00ff */
[----:B------:R-:W-:-:S05]  /*3d5d0*/  SHF.R.S32.HI R7, RZ, 0x4, R3 ;  /* 0x00000004ff077819 */ /* 0x000fca0000011403 */
[----:B------:R-:W-:-:S07]  /*3d5e0*/  VIADD R11, R7, 0x1 ;  /* 0x00000001070b7836 */ /* 0x000fce0000000000 */
.L_x_1579:
[----:B------:R-:W-:-:S03]  /*3d5f0*/  UMOV UR8, 0xffffffff ;  /* 0xffffffff00087882 */ /* 0x000fc60000000000 */
[----:B------:R-:W-:Y:S05]  /*3d600*/  BRA.DIV UR8, `(.L_x_1568) ;  /* 0x0000001208647947 */ /* 0x000fea000b800000 */
[----:B------:R-:W-:-:S13]  /*3d610*/  ELECT P6, URZ, PT ;  /* 0x00000000003f782f */ /* 0x000fda00038c0000 */
.L_x_1594:
[----:B------:R-:W0:Y:S01]  /*3d620*/  LDC R3, c[0x0][0x28c] ;  /* 0x0000a300ff037b82 */ /* 0x000e220000000800 */
[----:B------:R-:W-:Y:S01]  /*3d630*/  BSSY B1, `(.L_x_1569) ;  /* 0x0000038000017945 */ /* 0x000fe20003800000 */
[----:B0-----:R-:W-:-:S13]  /*3d640*/  ISETP.LT.OR P6, PT, R3, 0x1, !P6 ;  /* 0x000000010300780c */ /* 0x001fda00077c1670 */
[----:B------:R-:W-:Y:S05]  /*3d650*/  @P6 BRA `(.L_x_1570) ;  /* 0x0000000000d46947 */ /* 0x000fea0003800000 */
[----:B------:R-:W-:Y:S02]  /*3d660*/  IMAD.SHL.U32 R2, R2, 0x200, RZ ;  /* 0x0000020002027824 */ /* 0x000fe400078e00ff */
[----:B------:R-:W-:Y:S02]  /*3d670*/  IMAD R5, R5, 0x180, RZ ;  /* 0x0000018005057824 */ /* 0x000fe400078e02ff */
[----:B------:R-:W-:Y:S02]  /*3d680*/  IMAD.MOV.U32 R14, RZ, RZ, RZ ;  /* 0x000000ffff0e7224 */ /* 0x000fe400078e00ff */
[----:B------:R-:W-:Y:S02]  /*3d690*/  IMAD.MOV.U32 R4, RZ, RZ, R11 ;  /* 0x000000ffff047224 */ /* 0x000fe400078e000b */
[----:B------:R-:W-:Y:S02]  /*3d6a0*/  IMAD.MOV.U32 R3, RZ, RZ, R0 ;  /* 0x000000ffff037224 */ /* 0x000fe400078e0000 */
[----:B------:R-:W-:-:S07]  /*3d6b0*/  IMAD.MOV.U32 R9, RZ, RZ, R6 ;  /* 0x000000ffff097224 */ /* 0x000fce00078e0006 */
.L_x_1574:
[----:B------:R-:W0:Y:S01]  /*3d6c0*/  S2R R13, SR_CgaCtaId ;  /* 0x00000000000d7919 */ /* 0x000e220000008800 */
[----:B------:R-:W-:-:S04]  /*3d6d0*/  MOV R12, 0x400 ;  /* 0x00000400000c7802 */ /* 0x000fc80000000f00 */
[----:B0-----:R-:W-:Y:S02]  /*3d6e0*/  LEA R16, R13, R12, 0x18 ;  /* 0x0000000c0d107211 */ /* 0x001fe400078ec0ff */
[----:B------:R-:W-:Y:S01]  /*3d6f0*/  SHF.L.U32 R12, R3, 0x1f, RZ ;  /* 0x0000001f030c7819 */ /* 0x000fe200000006ff */
[----:B------:R-:W0:Y:S02]  /*3d700*/  @!P3 LDC R13, c[0x0][0x500] ;  /* 0x00014000ff0dbb82 */ /* 0x000e240000000800 */
[----:B------:R-:W-:-:S04]  /*3d710*/  IMAD R15, R9, 0x8, R16 ;  /* 0x00000008090f7824 */ /* 0x000fc800078e0210 */
[----:B------:R-:W1:Y:S02]  /*3d720*/  SYNCS.PHASECHK.TRANS64.TRYWAIT P1, [R15+URZ+0x40], R12 ;  /* 0x0000400c0f0075a7 */ /* 0x000e64000802017f */
[----:B-1----:R-:W-:Y:S05]  /*3d730*/  @!P1 BRA `(.L_x_1571) ;  /* 0x0000001000389947 */ /* 0x002fea0003800000 */
.L_x_1595:
[----:B------:R-:W-:Y:S01]  /*3d740*/  UPRMT UR8, UR24, 0x9910, URZ ;  /* 0x0000991018087896 */ /* 0x000fe2000800003f */
[----:B0-----:R0:W-:Y:S03]  /*3d750*/  @!P3 SYNCS.ARRIVE.TRANS64 RZ, [R15+URZ], R13 ;  /* 0x0000000d0fffb9a7 */ /* 0x0011e6000800003f */
[----:B------:R-:W-:-:S06]  /*3d760*/  UISETP.NE.AND UP0, UPT, UR8, 0x2, UPT ;  /* 0x000000020800788c */ /* 0x000fcc000bf05270 */
[----:B------:R-:W-:-:S13]  /*3d770*/  PLOP3.LUT P1, PT, PT, PT, UP0, 0x80, 0x0 ;  /* 0x000000000000781c */ /* 0x000fda0003f2f008 */
[----:B0-----:R-:W-:Y:S05]  /*3d780*/  @P1 BRA `(.L_x_1572) ;  /* 0x0000000000041947 */ /* 0x001fea0003800000 */
[----:B------:R-:W-:Y:S01]  /*3d790*/  BPT.TRAP 0x1 ;  /* 0x000000040000795c */ /* 0x000fe20000300000 */
.L_x_1572:
[----:B------:R-:W-:Y:S05]  /*3d7a0*/  @P0 BRA `(.L_x_1573) ;  /* 0x0000000000040947 */ /* 0x000fea0003800000 */
[----:B------:R-:W-:Y:S01]  /*3d7b0*/  BPT.TRAP 0x1 ;  /* 0x000000040000795c */ /* 0x000fe20000300000 */
.L_x_1573:
[--C-:B-1----:R-:W-:Y:S01]  /*3d7c0*/  IMAD R12, R9, 0x3000, R16.reuse ;  /* 0x00003000090c7824 */ /* 0x102fe200078e0210 */
[----:B------:R-:W-:Y:S01]  /*3d7d0*/  R2UR UR18, R5 ;  /* 0x00000000051272ca */ /* 0x000fe200000e0000 */
[----:B------:R-:W-:Y:S01]  /*3d7e0*/  IMAD R16, R9, 0x4000, R16 ;  /* 0x0000400009107824 */ /* 0x000fe200078e0210 */
[----:B------:R-:W-:Y:S01]  /*3d7f0*/  R2UR UR9, R15 ;  /* 0x000000000f0972ca */ /* 0x000fe200000e0000 */
[----:B------:R-:W-:Y:S01]  /*3d800*/  VIADD R4, R4, 0xffffffff ;  /* 0xffffffff04047836 */ /* 0x000fe20000000000 */
[----:B------:R-:W-:Y:S01]  /*3d810*/  R2UR UR8, R12 ;  /* 0x000000000c0872ca */ /* 0x000fe200000e0000 */
[----:B------:R-:W-:Y:S01]  /*3d820*/  UIADD3 UR14, UP0, UR22, 0xf0, URZ ;  /* 0x000000f0160e7890 */ /* 0x000fe2000ff1e03f */
[----:B------:R-:W-:Y:S01]  /*3d830*/  R2UR UR11, R16 ;  /* 0x00000000100b72ca */ /* 0x000fe200000e0000 */
[----:B------:R-:W-:Y:S01]  /*3d840*/  UIADD3 UR26, UP1, UR22, 0x1f0, URZ ;  /* 0x000001f0161a7890 */ /* 0x000fe2000ff3e03f */
[----:B------:R-:W-:Y:S01]  /*3d850*/  R2UR UR10, R14 ;  /* 0x000000000e0a72ca */ /* 0x000fe200000e0000 */
[----:B------:R-:W-:Y:S01]  /*3d860*/  UIADD3.X UR15, URZ, UR23, URZ, UP0, !UPT ;  /* 0x000000173f0f7290 */ /* 0x000fe200087fe43f */
[----:B------:R-:W-:Y:S01]  /*3d870*/  R2UR UR12, R10 ;  /* 0x000000000a0c72ca */ /* 0x000fe200000e0000 */
[----:B------:R-:W-:Y:S01]  /*3d880*/  VIADD R9, R9, 0x1 ;  /* 0x0000000109097836 */ /* 0x000fe20000000000 */
[----:B------:R-:W-:Y:S01]  /*3d890*/  R2UR UR19, R2 ;  /* 0x00000000021372ca */ /* 0x000fe200000e0000 */
[----:B------:R-:W-:Y:S01]  /*3d8a0*/  UIADD3.X UR27, URZ, UR23, URZ, UP1, !UPT ;  /* 0x000000173f1b7290 */ /* 0x000fe20008ffe43f */
[----:B------:R-:W-:Y:S01]  /*3d8b0*/  ISETP.GT.AND P2, PT, R4, 0x1, PT ;  /* 0x000000010400780c */ /* 0x000fe20003f44270 */
[----:B------:R-:W-:Y:S01]  /*3d8c0*/  UMOV UR16, 0x0 ;  /* 0x0000000000107882 */ /* 0x000fe20000000000 */
[----:B------:R-:W-:Y:S01]  /*3d8d0*/  UMOV UR17, 0x10000000 ;  /* 0x1000000000117882 */ /* 0x000fe20000000000 */
[----:B------:R-:W-:Y:S01]  /*3d8e0*/  UIADD3 UR8, UR8, 0x180, URZ ;  /* 0x0000018008087890 */ /* 0x000fe2000fffe03f */
[----:B------:R-:W-:Y:S01]  /*3d8f0*/  ISETP.NE.AND P1, PT, R9, 0x8, PT ;  /* 0x000000080900780c */ /* 0x000fe20003f25270 */
[----:B------:R-:W-:Y:S01]  /*3d900*/  UIADD3 UR13, UR11, 0x18180, URZ ;  /* 0x000181800b0d7890 */ /* 0x000fe2000fffe03f */
[----:B------:R-:W-:-:S02]  /*3d910*/  VIADD R14, R14, 0x10 ;  /* 0x000000100e0e7836 */ /* 0x000fc40000000000 */
[----:B------:R-:W-:Y:S01]  /*3d920*/  UMOV UR11, UR18 ;  /* 0x00000012000b7c82 */ /* 0x000fe20008000000 */
[----:B------:R-:W-:Y:S02]  /*3d930*/  SEL R12, RZ, 0x1, P1 ;  /* 0x00000001ff0c7807 */ /* 0x000fe40000800000 */
[----:B------:R-:W-:Y:S01]  /*3d940*/  SEL R9, R9, RZ, P1 ;  /* 0x000000ff09097207 */ /* 0x000fe20000800000 */
[----:B------:R0:W-:Y:S01]  /*3d950*/  UTMALDG.3D [UR8], [UR14], desc[UR16] ;  /* 0x000010080e0075b4 */ /* 0x0001e20008011000 */
[----:B------:R-:W-:Y:S01]  /*3d960*/  LOP3.LUT R3, R3, R12, RZ, 0x3c, !PT ;  /* 0x0000000c03037212 */ /* 0x000fe200078e3cff */
[----:B0-----:R-:W-:Y:S01]  /*3d970*/  UMOV UR8, UR13 ;  /* 0x0000000d00087c82 */ /* 0x001fe20008000000 */
[----:B------:R-:W-:Y:S02]  /*3d980*/  UMOV UR11, UR19 ;  /* 0x00000013000b7c82 */ /* 0x000fe40008000000 */
[----:B------:R0:W-:Y:S02]  /*3d990*/  UTMALDG.3D [UR8], [UR26], desc[UR16] ;  /* 0x000010081a0075b4 */ /* 0x0001e40008011000 */
[----:B0-----:R-:W-:Y:S05]  /*3d9a0*/  @P2 BRA `(.L_x_1574) ;  /* 0xfffffffc00442947 */ /* 0x001fea000383ffff */
.L_x_1570:
[----:B------:R-:W-:Y:S05]  /*3d9b0*/  BSYNC B1 ;  /* 0x0000000000017941 */ /* 0x000fea0003800000 */
.L_x_1569:
[----:B------:R-:W2:Y:S01]  /*3d9c0*/  LDL.LU R16, [R1+0xa00] ;  /* 0x000a000001107983 */ /* 0x000ea20000300800 */
[----:B------:R-:W-:Y:S01]  /*3d9d0*/  LOP3.LUT P4, RZ, R8, 0xff, RZ, 0xc0, !PT ;  /* 0x000000ff08ff7812 */ /* 0x000fe2000788c0ff */
[----:B------:R-:W-:Y:S01]  /*3d9e0*/  IMAD.IADD R6, R7, 0x1, R6 ;  /* 0x0000000107067824 */ /* 0x000fe200078e0206 */
[----:B------:R-:W-:Y:S01]  /*3d9f0*/  ULDC.64 UR8, c[0x0][0x650] ;  /* 0x0001940000087ab9 */ /* 0x000fe20000000a00 */
[----:B------:R-:W3:Y:S01]  /*3da00*/  LDL.LU R15, [R1+0xa04] ;  /* 0x000a0400010f7983 */ /* 0x000ee20000300800 */
[----:B------:R-:W-:Y:S01]  /*3da10*/  BSSY B1, `(.L_x_1575) ;  /* 0x0000075000017945 */ /* 0x000fe20003800000 */
[----:B------:R-:W-:Y:S01]  /*3da20*/  IMAD.MOV.U32 R5, RZ, RZ, -0x1 ;  /* 0xffffffffff057424 */ /* 0x000fe200078e00ff */
[----:B------:R-:W-:Y:S01]  /*3da30*/  SHF.R.U32.HI R2, RZ, 0x3, R6 ;  /* 0x00000003ff027819 */ /* 0x000fe20000011606 */
[----:B------:R-:W-:Y:S01]  /*3da40*/  IMAD.MOV.U32 R10, RZ, RZ, -0x1 ;  /* 0xffffffffff0a7424 */ /* 0x000fe200078e00ff */
[----:B------:R-:W-:Y:S02]  /*3da50*/  ISETP.GT.U32.AND P1, PT, R6, 0x7, PT ;  /* 0x000000070600780c */ /* 0x000fe40003f24070 */
[----:B------:R-:W-:-:S02]  /*3da60*/  LOP3.LUT R2, R2, 0x1, RZ, 0xc0, !PT ;  /* 0x0000000102027812 */ /* 0x000fc400078ec0ff */
[C---:B------:R-:W-:Y:S01]  /*3da70*/  ISETP.LT.U32.AND P1, PT, R7.reuse, 0x8, P1 ;  /* 0x000000080700780c */ /* 0x040fe20000f21070 */
[----:B------:R-:W0:Y:S01]  /*3da80*/  @P4 S2R R3, SR_CgaCtaId ;  /* 0x0000000000034919 */ /* 0x000e220000008800 */
[----:B------:R-:W-:Y:S02]  /*3da90*/  ISETP.NE.U32.AND P2, PT, R2, 0x1, PT ;  /* 0x000000010200780c */ /* 0x000fe40003f45070 */
[----:B------:R-:W-:Y:S02]  /*3daa0*/  @P4 MOV R2, 0x400 ;  /* 0x0000040000024802 */ /* 0x000fe40000000f00 */
[----:B------:R-:W-:Y:S02]  /*3dab0*/  ISETP.GT.U32.AND P2, PT, R7, 0x7, !P2 ;  /* 0x000000070700780c */ /* 0x000fe40005744070 */
[----:B------:R-:W-:Y:S02]  /*3dac0*/  LOP3.LUT R6, R6, 0x7, RZ, 0xc0, !PT ;  /* 0x0000000706067812 */ /* 0x000fe400078ec0ff */
[----:B------:R-:W-:-:S02]  /*3dad0*/  PRMT R8, RZ, 0x7610, R8 ;  /* 0x00007610ff087816 */ /* 0x000fc40000000008 */
[----:B0-----:R-:W-:Y:S02]  /*3dae0*/  @P4 LEA R2, R3, R2, 0x18 ;  /* 0x0000000203024211 */ /* 0x001fe400078ec0ff */
[----:B------:R-:W-:Y:S02]  /*3daf0*/  SEL R3, RZ, 0x1, !P1 ;  /* 0x00000001ff037807 */ /* 0x000fe40004800000 */
[----:B------:R0:W-:Y:S02]  /*3db00*/  @P4 SYNCS.ARRIVE.TRANS64.A1T0 RZ, [R2+URZ+0x98], RZ ;  /* 0x000098ff02ff49a7 */ /* 0x0001e4000810003f */
[----:B0-----:R-:W-:-:S04]  /*3db10*/  SEL R2, RZ, 0x1, !P2 ;  /* 0x00000001ff027807 */ /* 0x001fc80005000000 */
[--C-:B------:R-:W-:Y:S01]  /*3db20*/  LOP3.LUT R0, R2, R0, R3.reuse, 0x96, !PT ;  /* 0x0000000002007212 */ /* 0x100fe200078e9603 */
[----:B------:R-:W-:Y:S01]  /*3db30*/  IMAD.MOV.U32 R2, RZ, RZ, -0x1 ;  /* 0xffffffffff027424 */ /* 0x000fe200078e00ff */
[----:B------:R-:W-:Y:S02]  /*3db40*/  PRMT R3, RZ, 0x7610, R3 ;  /* 0x00007610ff037816 */ /* 0x000fe40000000003 */
[----:B---3--:R-:W-:-:S04]  /*3db50*/  IADD3 R15, P1, R15, UR20, RZ ;  /* 0x000000140f0f7c10 */ /* 0x008fc8000ff3e0ff */
[----:B--2---:R-:W-:Y:S01]  /*3db60*/  IADD3.X R16, R16, UR7, RZ, P1, !PT ;  /* 0x0000000710107c10 */ /* 0x004fe20008ffe4ff */
[----:B------:R0:W-:Y:S01]  /*3db70*/  STL [R1+0xa04], R15 ;  /* 0x000a040f01007387 */ /* 0x0001e20000100800 */
[----:B------:R-:W-:-:S03]  /*3db80*/  ISETP.GE.U32.AND P1, PT, R15, UR8, PT ;  /* 0x000000080f007c0c */ /* 0x000fc6000bf26070 */
[----:B------:R0:W-:Y:S01]  /*3db90*/  STL [R1+0xa00], R16 ;  /* 0x000a001001007387 */ /* 0x0001e20000100800 */
[----:B------:R-:W-:-:S13]  /*3dba0*/  ISETP.GE.U32.AND.EX P1, PT, R16, UR9, PT, P1 ;  /* 0x0000000910007c0c */ /* 0x000fda000bf26110 */
[----:B0-----:R-:W-:Y:S05]  /*3dbb0*/  @P1 BRA `(.L_x_1576) ;  /* 0x0000000400681947 */ /* 0x001fea0003800000 */
[----:B------:R-:W0:Y:S01]  /*3dbc0*/  S2UR UR8, SR_CTAID.X ;  /* 0x00000000000879c3 */ /* 0x000e220000002500 */
[----:B------:R-:W-:Y:S01]  /*3dbd0*/  ULDC.64 UR10, c[0x0][0x628] ;  /* 0x00018a00000a7ab9 */ /* 0x000fe20000000a00 */
[----:B------:R-:W-:Y:S01]  /*3dbe0*/  ULDC UR9, c[0x0][0x150] ;  /* 0x0000540000097ab9 */ /* 0x000fe20000000800 */
[----:B------:R-:W-:Y:S01]  /*3dbf0*/  ISETP.NE.U32.AND P1, PT, RZ, UR10, PT ;  /* 0x0000000aff007c0c */ /* 0x000fe2000bf25070 */
[----:B------:R-:W-:Y:S01]  /*3dc00*/  ULDC UR12, c[0x0][0x630] ;  /* 0x00018c00000c7ab9 */ /* 0x000fe20000000800 */
[----:B------:R-:W-:Y:S01]  /*3dc10*/  ULDC UR14, c[0x0][0x154] ;  /* 0x00005500000e7ab9 */ /* 0x000fe20000000800 */
[----:B------:R-:W-:Y:S01]  /*3dc20*/  IMAD.MOV.U32 R3, RZ, RZ, R16 ;  /* 0x000000ffff037224 */ /* 0x000fe200078e0010 */
[----:B------:R-:W-:Y:S01]  /*3dc30*/  ISETP.NE.AND.EX P1, PT, RZ, UR11, PT, P1 ;  /* 0x0000000bff007c0c */ /* 0x000fe2000bf25310 */
[----:B------:R-:W1:Y:S01]  /*3dc40*/  S2UR UR13, SR_CTAID.Y ;  /* 0x00000000000d79c3 */ /* 0x000e620000002600 */
[----:B0-----:R-:W-:-:S05]  /*3dc50*/  I2FP.F32.U32 R2, UR8 ;  /* 0x0000000800027c45 */ /* 0x001fca0008201000 */
[----:B------:R-:W-:Y:S01]  /*3dc60*/  FMUL R9, R2, UR9 ;  /* 0x0000000902097c20 */ /* 0x000fe20008400000 */
[----:B------:R-:W-:Y:S01]  /*3dc70*/  IMAD.MOV.U32 R2, RZ, RZ, R15 ;  /* 0x000000ffff027224 */ /* 0x000fe200078e000f */
[----:B-1----:R-:W-:-:S04]  /*3dc80*/  I2FP.F32.U32 R12, UR13 ;  /* 0x0000000d000c7c45 */ /* 0x002fc80008201000 */
[----:B------:R-:W0:Y:S01]  /*3dc90*/  F2I.U32.TRUNC.NTZ R9, R9 ;  /* 0x0000000900097305 */ /* 0x000e22000020f000 */
[----:B------:R-:W-:Y:S05]  /*3dca0*/  @!P1 BRA `(.L_x_1577) ;  /* 0x0000000000289947 */ /* 0x000fea0003800000 */
[----:B------:R-:W-:Y:S02]  /*3dcb0*/  ULDC UR9, c[0x0][0x634] ;  /* 0x00018d0000097ab9 */ /* 0x000fe40000000800 */
[----:B------:R-:W-:-:S05]  /*3dcc0*/  IADD3 R3, P1, R15, UR9, RZ ;  /* 0x000000090f037c10 */ /* 0x000fca000ff3e0ff */
[----:B------:R-:W-:-:S04]  /*3dcd0*/  IMAD.X R13, RZ, RZ, R16, P1 ;  /* 0x000000ffff0d7224 */ /* 0x000fc800008e0610 */
[----:B------:R-:W-:-:S04]  /*3dce0*/  IMAD.WIDE.U32 R4, R13, UR10, RZ ;  /* 0x0000000a0d047c25 */ /* 0x000fc8000f8e00ff */
[----:B------:R-:W-:-:S04]  /*3dcf0*/  IMAD.WIDE.U32 R4, P1, R3, UR11, R4 ;  /* 0x0000000b03047c25 */ /* 0x000fc8000f820004 */
[----:B------:R-:W-:-:S04]  /*3dd00*/  IMAD.WIDE.U32 R2, R3, UR10, RZ ;  /* 0x0000000a03027c25 */ /* 0x000fc8000f8e00ff */
[----:B------:R-:W-:Y:S01]  /*3dd10*/  IMAD.MOV.U32 R2, RZ, RZ, R5 ;  /* 0x000000ffff027224 */ /* 0x000fe200078e0005 */
[----:B------:R-:W-:Y:S01]  /*3dd20*/  IADD3 RZ, P2, R3, R4, RZ ;  /* 0x0000000403ff7210 */ /* 0x000fe20007f5e0ff */
[----:B------:R-:W-:-:S04]  /*3dd30*/  IMAD.X R3, RZ, RZ, RZ, P1 ;  /* 0x000000ffff037224 */ /* 0x000fc800008e06ff */
[----:B------:R-:W-:-:S08]  /*3dd40*/  IMAD.WIDE.U32.X R2, R13, UR11, R2, P2 ;  /* 0x0000000b0d027c25 */ /* 0x000fd000090e0402 */
.L_x_1577:
[--C-:B------:R-:W-:Y:S01]  /*3dd50*/  SHF.R.U64 R10, R2, UR12, R3.reuse ;  /* 0x0000000c020a7c19 */ /* 0x100fe20008001203 */
[----:B------:R-:W-:Y:S01]  /*3dd60*/  ULDC.64 UR10, c[0x0][0x620] ;  /* 0x00018800000a7ab9 */ /* 0x000fe20000000a00 */
[----:B------:R-:W-:Y:S01]  /*3dd70*/  SHF.R.U32.HI R2, RZ, UR12, R3 ;  /* 0x0000000cff027c19 */ /* 0x000fe20008011603 */
[----:B------:R-:W-:Y:S01]  /*3dd80*/  IMAD.MOV.U32 R3, RZ, RZ, R16 ;  /* 0x000000ffff037224 */ /* 0x000fe200078e0010 */
[----:B------:R-:W-:Y:S01]  /*3dd90*/  IADD3 R13, P1, RZ, -R10, RZ ;  /* 0x8000000aff0d7210 */ /* 0x000fe20007f3e0ff */
[----:B------:R-:W-:Y:S01]  /*3dda0*/  FMUL R12, R12, UR14 ;  /* 0x0000000e0c0c7c20 */ /* 0x000fe20008400000 */
[----:B------:R-:W-:Y:S01]  /*3ddb0*/  ULDC.64 UR14, c[0x0][0x640] ;  /* 0x00019000000e7ab9 */ /* 0x000fe20000000a00 */
[----:B0-----:R-:W-:Y:S02]  /*3ddc0*/  R2UR UR9, R9 ;  /* 0x00000000090972ca */ /* 0x001fe400000e0000 */
[----:B------:R-:W-:Y:S01]  /*3ddd0*/  IMAD.X R2, RZ, RZ, ~R2, P1 ;  /* 0x000000ffff027224 */ /* 0x000fe200008e0e02 */
[----:B------:R-:W-:Y:S01]  /*3dde0*/  ISETP.NE.U32.AND P1, PT, RZ, UR14, PT ;  /* 0x0000000eff007c0c */ /* 0x000fe2000bf25070 */
[----:B------:R-:W0:Y:S02]  /*3ddf0*/  F2I.U32.TRUNC.NTZ R12, R12 ;  /* 0x0000000c000c7305 */ /* 0x000e24000020f000 */
[----:B------:R-:W-:Y:S01]  /*3de00*/  IMAD R2, R2, UR10, RZ ;  /* 0x0000000a02027c24 */ /* 0x000fe2000f8e02ff */
[----:B------:R-:W-:-:S03]  /*3de10*/  ISETP.NE.AND.EX P1, PT, RZ, UR15, PT, P1 ;  /* 0x0000000fff007c0c */ /* 0x000fc6000bf25310 */
[----:B------:R-:W-:Y:S02]  /*3de20*/  IMAD R5, R13, UR11, R2 ;  /* 0x0000000b0d057c24 */ /* 0x000fe4000f8e0202 */
[----:B------:R-:W-:-:S04]  /*3de30*/  IMAD.MOV.U32 R2, RZ, RZ, R15 ;  /* 0x000000ffff027224 */ /* 0x000fc800078e000f */
[----:B------:R-:W-:Y:S01]  /*3de40*/  IMAD.WIDE.U32 R2, R13, UR10, R2 ;  /* 0x0000000a0d027c25 */ /* 0x000fe2000f8e0002 */
[----:B------:R-:W-:Y:S01]  /*3de50*/  ULDC UR10, c[0x0][0x618] ;  /* 0x00018600000a7ab9 */ /* 0x000fe20000000800 */
[----:B0-----:R-:W-:Y:S02]  /*3de60*/  R2UR UR11, R12 ;  /* 0x000000000c0b72ca */ /* 0x001fe400000e0000 */
[----:B------:R-:W-:-:S05]  /*3de70*/  IMAD.IADD R3, R3, 0x1, R5 ;  /* 0x0000000103037824 */ /* 0x000fca00078e0205 */
[--C-:B------:R-:W-:Y:S02]  /*3de80*/  SHF.R.U64 R9, R2, UR10, R3.reuse ;  /* 0x0000000a02097c19 */ /* 0x100fe40008001203 */
[----:B------:R-:W-:Y:S01]  /*3de90*/  SHF.R.U32.HI R2, RZ, UR10, R3 ;  /* 0x0000000aff027c19 */ /* 0x000fe20008011603 */
[----:B------:R-:W-:-:S03]  /*3dea0*/  ULDC UR10, c[0x0][0x608] ;  /* 0x00018200000a7ab9 */ /* 0x000fc60000000800 */
[--C-:B------:R-:W-:Y:S02]  /*3deb0*/  SHF.R.U64 R13, R9, UR10, R2.reuse ;  /* 0x0000000a090d7c19 */ /* 0x100fe40008001202 */
[----:B------:R-:W-:Y:S01]  /*3dec0*/  SHF.R.U32.HI R2, RZ, UR10, R2 ;  /* 0x0000000aff027c19 */ /* 0x000fe20008011602 */
[----:B------:R-:W-:-:S03]  /*3ded0*/  ULDC UR10, c[0x0][0x658] ;  /* 0x00019600000a7ab9 */ /* 0x000fc60000000800 */
[--C-:B------:R-:W-:Y:S02]  /*3dee0*/  SHF.R.U64 R12, R13, UR10, R2.reuse ;  /* 0x0000000a0d0c7c19 */ /* 0x100fe40008001202 */
[----:B------:R-:W-:-:S03]  /*3def0*/  SHF.R.U32.HI R15, RZ, UR10, R2 ;  /* 0x0000000aff0f7c19 */ /* 0x000fc60008011602 */
[----:B------:R-:W-:Y:S02]  /*3df00*/  IMAD.MOV.U32 R2, RZ, RZ, R12 ;  /* 0x000000ffff027224 */ /* 0x000fe400078e000c */
[----:B------:R-:W-:Y:S01]  /*3df10*/  IMAD.MOV.U32 R3, RZ, RZ, R15 ;  /* 0x000000ffff037224 */ /* 0x000fe200078e000f */
[----:B------:R-:W-:Y:S06]  /*3df20*/  @!P1 BRA `(.L_x_1578) ;  /* 0x0000000000289947 */ /* 0x000fec0003800000 */
        /* <DEDUP_REMOVED lines=10> */
.L_x_1578:
[----:B------:R-:W-:Y:S01]  /*3dfd0*/  ULDC UR10, c[0x0][0x648] ;  /* 0x00019200000a7ab9 */ /* 0x000fe20000000800 */
[----:B------:R-:W-:Y:S01]  /*3dfe0*/  UISETP.NE.AND UP0, UPT, UR46, URZ, UPT ;  /* 0x0000003f2e00728c */ /* 0x000fe2000bf05270 */
[----:B------:R-:W-:Y:S01]  /*3dff0*/  SHF.R.U64 R2, R2, UR10, R3 ;  /* 0x0000000a02027c19 */ /* 0x000fe20008001203 */
[----:B------:R-:W-:Y:S01]  /*3e000*/  ULDC UR10, c[0x0][0x638] ;  /* 0x00018e00000a7ab9 */ /* 0x000fe20000000800 */
[----:B------:R-:W-:Y:S01]  /*3e010*/  UIADD3 UR11, -UR11, URZ, URZ ;  /* 0x0000003f0b0b7290 */ /* 0x000fe2000fffe13f */
[----:B------:R-:W-:Y:S02]  /*3e020*/  LOP3.LUT R13, R13, UR6, RZ, 0xc0, !PT ;  /* 0x000000060d0d7c12 */ /* 0x000fe4000f8ec0ff */
[----:B------:R-:W-:Y:S01]  /*3e030*/  IMAD.MOV R3, RZ, RZ, -R2 ;  /* 0x000000ffff037224 */ /* 0x000fe200078e0a02 */
[----:B------:R-:W-:Y:S02]  /*3e040*/  LOP3.LUT R9, R9, UR4, RZ, 0xc0, !PT ;  /* 0x0000000409097c12 */ /* 0x000fe4000f8ec0ff */
[----:B------:R-:W-:Y:S01]  /*3e050*/  IMAD R5, R2, UR5, R13 ;  /* 0x0000000502057c24 */ /* 0x000fe2000f8e020d */
[----:B------:R-:W-:Y:S01]  /*3e060*/  PLOP3.LUT P1, PT, PT, PT, UP0, 0x40, 0x0 ;  /* 0x000000000000781c */ /* 0x000fe20003f2e808 */
[----:B------:R-:W-:Y:S01]  /*3e070*/  IMAD R12, R3, UR10, R12 ;  /* 0x0000000a030c7c24 */ /* 0x000fe2000f8e020c */
[----:B------:R-:W-:Y:S01]  /*3e080*/  UIADD3 UR10, -UR9, URZ, URZ ;  /* 0x0000003f090a7290 */ /* 0x000fe2000fffe13f */
[----:B------:R-:W-:Y:S01]  /*3e090*/  PLOP3.LUT P2, PT, PT, PT, UP0, 0x40, 0x0 ;  /* 0x000000000000781c */ /* 0x000fe20003f4e808 */
[----:B------:R-:W-:Y:S01]  /*3e0a0*/  IMAD.MOV.U32 R3, RZ, RZ, 0x1 ;  /* 0x00000001ff037424 */ /* 0x000fe200078e00ff */
[----:B------:R-:W-:-:S02]  /*3e0b0*/  ULDC UR9, c[0x0][0x144] ;  /* 0x0000510000097ab9 */ /* 0x000fc40000000800 */
[----:B------:R-:W-:-:S03]  /*3e0c0*/  UIMAD UR8, UR9, UR10, UR8 ;  /* 0x0000000a090872a4 */ /* 0x000fc6000f8e0208 */
[----:B------:R-:W-:Y:S02]  /*3e0d0*/  ULDC UR9, c[0x0][0x148] ;  /* 0x0000520000097ab9 */ /* 0x000fe40000000800 */
[----:B------:R-:W-:-:S03]  /*3e0e0*/  @UP0 UIMAD UR8, UR9, UR11, UR13 ;  /* 0x0000000b090802a4 */ /* 0x000fc6000f8e020d */
[----:B------:R-:W-:Y:S02]  /*3e0f0*/  ULDC UR9, c[0x0][0x600] ;  /* 0x0001800000097ab9 */ /* 0x000fe40000000800 */
[----:B------:R-:W-:Y:S02]  /*3e100*/  IMAD R12, R12, UR9, R9 ;  /* 0x000000090c0c7c24 */ /* 0x000fe4000f8e0209 */
[----:B------:R-:W-:Y:S01]  /*3e110*/  IMAD.U32 R2, RZ, RZ, UR8 ;  /* 0x00000008ff027e24 */ /* 0x000fe2000f8e00ff */
[----:B------:R-:W-:-:S03]  /*3e120*/  ULDC UR8, c[0x0][0x610] ;  /* 0x0001840000087ab9 */ /* 0x000fc60000000800 */
[----:B------:R-:W-:-:S05]  /*3e130*/  IMAD R5, R5, UR8, R2 ;  /* 0x0000000805057c24 */ /* 0x000fca000f8e0202 */
[----:B------:R-:W-:Y:S02]  /*3e140*/  SEL R2, R12, R5, P1 ;  /* 0x000000050c027207 */ /* 0x000fe40000800000 */
[----:B------:R-:W-:-:S07]  /*3e150*/  SEL R5, R5, R12, P2 ;  /* 0x0000000c05057207 */ /* 0x000fce0001000000 */
.L_x_1576:
[----:B------:R-:W-:Y:S05]  /*3e160*/  BSYNC B1 ;  /* 0x0000000000017941 */ /* 0x000fea0003800000 */
.L_x_1575:
[----:B------:R-:W-:-:S13]  /*3e170*/  LOP3.LUT P1, RZ, R3, 0xff, RZ, 0xc0, !PT ;  /* 0x000000ff03ff7812 */ /* 0x000fda000782c0ff */
[----:B------:R-:W-:Y:S05]  /*3e180*/  @P1 BRA `(.L_x_1579) ;  /* 0xfffffff400181947 */ /* 0x000fea000383ffff */
[----:B------:R-:W-:Y:S05]  /*3e190*/  BSYNC B0 ;  /* 0x0000000000007941 */ /* 0x000fea0003800000 */
.L_x_1567:
[----:B------:R-:W-:-:S03]  /*3e1a0*/  UMOV UR8, 0xffffffff ;  /* 0xffffffff00087882 */ /* 0x000fc60000000000 */
[----:B------:R-:W-:Y:S05]  /*3e1b0*/  BRA.DIV UR8, `(.L_x_1580) ;  /* 0x0000000608ac7947 */ /* 0x000fea000b800000 */
[----:B------:R-:W-:-:S13]  /*3e1c0*/  ELECT P6, URZ, PT ;  /* 0x00000000003f782f */ /* 0x000fda00038c0000 */
.L_x_1598:
[----:B------:R-:W-:Y:S04]  /*3e1d0*/  BSSY B0, `(.L_x_1581) ;  /* 0x0000050000007945 */ /* 0x000fe80003800000 */
[----:B------:R-:W-:Y:S05]  /*3e1e0*/  @!P6 BRA `(.L_x_1582) ;  /* 0x000000040038e947 */ /* 0x000fea0003800000 */
[----:B------:R-:W-:-:S04]  /*3e1f0*/  ULOP3.LUT UR8, UR40, 0x2, URZ, 0xfc, !UPT ;  /* 0x0000000228087892 */ /* 0x000fc8000f8efc3f */
[----:B------:R-:W-:-:S06]  /*3e200*/  UISETP.NE.AND UP0, UPT, UR8, 0x3, UPT ;  /* 0x000000030800788c */ /* 0x000fcc000bf05270 */
[----:B------:R-:W-:-:S13]  /*3e210*/  PLOP3.LUT P0, PT, PT, PT, UP0, 0x80, 0x0 ;  /* 0x000000000000781c */ /* 0x000fda0003f0f008 */
[----:B------:R-:W-:Y:S05]  /*3e220*/  @!P0 BRA `(.L_x_1583) ;  /* 0x0000000000048947 */ /* 0x000fea0003800000 */
[----:B------:R-:W-:Y:S01]  /*3e230*/  BPT.TRAP 0x1 ;  /* 0x000000040000795c */ /* 0x000fe20000300000 */
.L_x_1583:
[----:B------:R-:W0:Y:S01]  /*3e240*/  S2R R3, SR_CgaCtaId ;  /* 0x0000000000037919 */ /* 0x000e220000008800 */
[----:B------:R-:W-:-:S04]  /*3e250*/  MOV R2, 0x400 ;  /* 0x0000040000027802 */ /* 0x000fc80000000f00 */
[----:B0-----:R-:W-:Y:S02]  /*3e260*/  LEA R3, R3, R2, 0x18 ;  /* 0x0000000203037211 */ /* 0x001fe400078ec0ff */
[----:B------:R-:W-:-:S03]  /*3e270*/  SHF.L.U32 R2, R0, 0x1f, RZ ;  /* 0x0000001f00027819 */ /* 0x000fc600000006ff */
[----:B------:R-:W-:-:S04]  /*3e280*/  VIADD R3, R3, 0x40 ;  /* 0x0000004003037836 */ /* 0x000fc80000000000 */
[----:B------:R-:W-:-:S04]  /*3e290*/  IMAD R5, R6, 0x8, R3 ;  /* 0x0000000806057824 */ /* 0x000fc800078e0203 */
[----:B------:R-:W0:Y:S02]  /*3e2a0*/  SYNCS.PHASECHK.TRANS64.TRYWAIT P0, [R5+URZ], R2 ;  /* 0x00000002050075a7 */ /* 0x000e24000800017f */
[----:B0-----:R-:W-:Y:S05]  /*3e2b0*/  @!P0 BRA `(.L_x_1584) ;  /* 0x00000004008c8947 */ /* 0x001fea0003800000 */
.L_x_1599:
[----:B------:R-:W-:-:S05]  /*3e2c0*/  VIADD R6, R6, 0x1 ;  /* 0x0000000106067836 */ /* 0x000fca0000000000 */
[----:B------:R-:W-:-:S04]  /*3e2d0*/  ISETP.NE.AND P0, PT, R6, 0x8, PT ;  /* 0x000000080600780c */ /* 0x000fc80003f05270 */
[----:B0-----:R-:W-:Y:S02]  /*3e2e0*/  SEL R5, RZ, 0x1, P0 ;  /* 0x00000001ff057807 */ /* 0x001fe40000000000 */
[----:B------:R-:W-:Y:S02]  /*3e2f0*/  SEL R6, R6, RZ, P0 ;  /* 0x000000ff06067207 */ /* 0x000fe40000000000 */
[----:B------:R-:W-:-:S03]  /*3e300*/  LOP3.LUT R5, R0, R5, RZ, 0x3c, !PT ;  /* 0x0000000500057212 */ /* 0x000fc600078e3cff */
[----:B------:R-:W-:Y:S01]  /*3e310*/  IMAD R7, R6, 0x8, R3 ;  /* 0x0000000806077824 */ /* 0x000fe200078e0203 */
[----:B------:R-:W-:-:S04]  /*3e320*/  SHF.L.U32 R0, R5, 0x1f, RZ ;  /* 0x0000001f05007819 */ /* 0x000fc800000006ff */
[----:B------:R-:W0:Y:S02]  /*3e330*/  SYNCS.PHASECHK.TRANS64.TRYWAIT P0, [R7+URZ], R0 ;  /* 0x00000000070075a7 */ /* 0x000e24000800017f */
[----:B0-----:R-:W-:Y:S05]  /*3e340*/  @!P0 BRA `(.L_x_1585) ;  /* 0x00000004007c8947 */ /* 0x001fea0003800000 */
.L_x_1600:
[----:B0-----:R-:W-:-:S05]  /*3e350*/  VIADD R0, R6, 0x1 ;  /* 0x0000000106007836 */ /* 0x001fca0000000000 */
[----:B------:R-:W-:-:S04]  /*3e360*/  ISETP.NE.AND P0, PT, R0, 0x8, PT ;  /* 0x000000080000780c */ /* 0x000fc80003f05270 */
[----:B------:R-:W-:Y:S02]  /*3e370*/  SEL R2, RZ, 0x1, P0 ;  /* 0x00000001ff027807 */ /* 0x000fe40000000000 */
[----:B------:R-:W-:Y:S02]  /*3e380*/  SEL R4, R0, RZ, P0 ;  /* 0x000000ff00047207 */ /* 0x000fe40000000000 */
[----:B------:R-:W-:-:S03]  /*3e390*/  LOP3.LUT R5, R5, R2, RZ, 0x3c, !PT ;  /* 0x0000000205057212 */ /* 0x000fc600078e3cff */
[----:B------:R-:W-:Y:S01]  /*3e3a0*/  IMAD R7, R4, 0x8, R3 ;  /* 0x0000000804077824 */ /* 0x000fe200078e0203 */
[----:B------:R-:W-:-:S04]  /*3e3b0*/  SHF.L.U32 R0, R5, 0x1f, RZ ;  /* 0x0000001f05007819 */ /* 0x000fc800000006ff */
[----:B------:R-:W0:Y:S02]  /*3e3c0*/  SYNCS.PHASECHK.TRANS64.TRYWAIT P0, [R7+URZ], R0 ;  /* 0x00000000070075a7 */ /* 0x000e24000800017f */
[----:B0-----:R-:W-:Y:S05]  /*3e3d0*/  @!P0 BRA `(.L_x_1586) ;  /* 0x00000004006c8947 */ /* 0x001fea0003800000 */
.L_x_1601:
        /* <DEDUP_REMOVED lines=9> */
.L_x_1602:
        /* <DEDUP_REMOVED lines=9> */
.L_x_1603:
        /* <DEDUP_REMOVED lines=9> */
.L_x_1604:
        /* <DEDUP_REMOVED lines=9> */
.L_x_1605:
[----:B0-----:R-:W-:-:S05]  /*3e620*/  VIADD R0, R4, 0x1 ;  /* 0x0000000104007836 */ /* 0x001fca0000000000 */
[----:B------:R-:W-:-:S04]  /*3e630*/  ISETP.NE.AND P0, PT, R0, 0x8, PT ;  /* 0x000000080000780c */ /* 0x000fc80003f05270 */
[----:B------:R-:W-:Y:S02]  /*3e640*/  SEL R2, RZ, 0x1, P0 ;  /* 0x00000001ff027807 */ /* 0x000fe40000000000 */
[----:B------:R-:W-:Y:S02]  /*3e650*/  SEL R0, R0, RZ, P0 ;  /* 0x000000ff00007207 */ /* 0x000fe40000000000 */
[----:B------:R-:W-:-:S03]  /*3e660*/  LOP3.LUT R2, R5, R2, RZ, 0x3c, !PT ;  /* 0x0000000205027212 */ /* 0x000fc600078e3cff */
[----:B------:R-:W-:Y:S01]  /*3e670*/  IMAD R3, R0, 0x8, R3 ;  /* 0x0000000800037824 */ /* 0x000fe200078e0203 */
[----:B------:R-:W-:-:S07]  /*3e680*/  SHF.L.U32 R0, R2, 0x1f, RZ ;  /* 0x0000001f02007819 */ /* 0x000fce00000006ff */
.L_x_1591:
[----:B0-----:R0:W1:Y:S02]  /*3e690*/  SYNCS.PHASECHK.TRANS64.TRYWAIT P0, [R3+URZ], R0 ;  /* 0x00000000030075a7 */ /* 0x001064000800017f */
[----:B-1----:R-:W-:Y:S05]  /*3e6a0*/  @!P0 NANOSLEEP.SYNCS 0x989680 ;  /* 0x009896800000895d */ /* 0x002fea0003900000 */
[----:B------:R-:W1:Y:S02]  /*3e6b0*/  @!P0 SYNCS.PHASECHK.TRANS64 P0, [R3+URZ], R0 ;  /* 0x00000000030085a7 */ /* 0x000e64000800007f */
[----:B-1----:R-:W-:Y:S05]  /*3e6c0*/  @!P0 BRA `(.L_x_1591) ;  /* 0xfffffffc00f08947 */ /* 0x002fea000383ffff */
.L_x_1582:
[----:B------:R-:W-:Y:S05]  /*3e6d0*/  BSYNC B0 ;  /* 0x0000000000007941 */ /* 0x000fea0003800000 */
.L_x_1581:
[----:B------:R-:W-:Y:S05]  /*3e6e0*/  EXIT ;  /* 0x000000000000794d */ /* 0x000fea0003800000 */
.L_x_18:
[----:B-1----:R1:W4:Y:S02]  /*3e6f0*/  SYNCS.PHASECHK.TRANS64.TRYWAIT P1, [R3+URZ], R0 ;  /* 0x00000000030075a7 */ /* 0x002324000802017f */
[----:B----4-:R-:W-:Y:S05]  /*3e700*/  @!P1 NANOSLEEP.SYNCS 0x989680 ;  /* 0x009896800000995d */ /* 0x010fea0003900000 */
[----:B------:R-:W4:Y:S02]  /*3e710*/  @!P1 SYNCS.PHASECHK.TRANS64 P1, [R3+URZ], R0 ;  /* 0x00000000030095a7 */ /* 0x000f24000802007f */
[----:B----4-:R-:W-:Y:S05]  /*3e720*/  @!P1 BRA `(.L_x_18) ;  /* 0xfffffffc00f09947 */ /* 0x010fea000383ffff */
[----:B------:R-:W-:Y:S05]  /*3e730*/  BRA `(.L_x_17) ;  /* 0xfffffc2c00647947 */ /* 0x000fea000383ffff */
.L_x_23:
[----:B-1----:R-:W-:-:S04]  /*3e740*/  IMAD.U32 R6, RZ, RZ, UR4 ;  /* 0x00000004ff067e24 */ /* 0x002fc8000f8e00ff */
[----:B------:R1:W2:Y:S03]  /*3e750*/  SYNCS.PHASECHK.TRANS64.TRYWAIT P1, [R6+URZ], R4 ;  /* 0x00000004060075a7 */ /* 0x0002a6000802017f */
[----:B--2---:R-:W-:Y:S05]  /*3e760*/  @!P1 NANOSLEEP.SYNCS 0x989680 ;  /* 0x009896800000995d */ /* 0x004fea0003900000 */
[----:B------:R-:W2:Y:S02]  /*3e770*/  @!P1 SYNCS.PHASECHK.TRANS64 P1, [R6+URZ], R4 ;  /* 0x00000004060095a7 */ /* 0x000ea4000802007f */
[----:B--2---:R-:W-:Y:S05]  /*3e780*/  @!P1 BRA `(.L_x_23) ;  /* 0xfffffffc00ec9947 */ /* 0x004fea000383ffff */
[----:B------:R-:W-:Y:S05]  /*3e790*/  BRA `(.L_x_22) ;  /* 0xfffffc4400507947 */ /* 0x000fea000383ffff */
.L_x_1568:
[----:B------:R-:W-:Y:S01]  /*3e7a0*/  BSSY B1, `(.L_x_1592) ;  /* 0x0000006000017945 */ /* 0x000fe20003800000 */
[----:B------:R-:W-:-:S07]  /*3e7b0*/  IMAD.MOV.U32 R15, RZ, RZ, -0x1 ;  /* 0xffffffffff0f7424 */ /* 0x000fce00078e00ff */
[----:B------:R-:W-:Y:S05]  /*3e7c0*/  WARPSYNC.COLLECTIVE R15, `(.L_x_1593) ;  /* 0x000000000f0c7348 */ /* 0x000fea0003c00000 */
[----:B------:R-:W-:Y:S02]  /*3e7d0*/  ELECT P6, UR62, PT ;  /* 0x00000000003e782f */ /* 0x000fe400038c0000 */
[----:B------:R-:W-:Y:S01]  /*3e7e0*/  MOV R14, UR62 ;  /* 0x0000003e000e7c02 */ /* 0x000fe20008000f00 */
[----:B------:R-:W-:Y:S10]  /*3e7f0*/  ENDCOLLECTIVE ;  /* 0x000000000000791b */ /* 0x000ff40003800000 */
.L_x_1593:
[----:B------:R-:W-:Y:S05]  /*3e800*/  BSYNC B1 ;  /* 0x0000000000017941 */ /* 0x000fea0003800000 */
.L_x_1592:
[----:B------:R-:W-:Y:S05]  /*3e810*/  BRA `(.L_x_1594) ;  /* 0xffffffec00807947 */ /* 0x000fea000383ffff */
.L_x_1571:
[----:B-1----:R1:W2:Y:S02]  /*3e820*/  SYNCS.PHASECHK.TRANS64.TRYWAIT P1, [R15+URZ+0x40], R12 ;  /* 0x0000400c0f0075a7 */ /* 0x0022a4000802017f */
[----:B--2---:R-:W-:Y:S05]  /*3e830*/  @!P1 NANOSLEEP.SYNCS 0x989680 ;  /* 0x009896800000995d */ /* 0x004fea0003900000 */
[----:B------:R-:W2:Y:S02]  /*3e840*/  @!P1 SYNCS.PHASECHK.TRANS64 P1, [R15+URZ+0x40], R12 ;  /* 0x0000400c0f0095a7 */ /* 0x000ea4000802007f */
[----:B--2---:R-:W-:Y:S05]  /*3e850*/  @!P1 BRA `(.L_x_1571) ;  /* 0xfffffffc00f09947 */ /* 0x004fea000383ffff */
[----:B------:R-:W-:Y:S05]  /*3e860*/  BRA `(.L_x_1595) ;  /* 0xffffffec00b47947 */ /* 0x000fea000383ffff */
.L_x_1580:
[----:B------:R-:W-:Y:S01]  /*3e870*/  BSSY B0, `(.L_x_1596) ;  /* 0x0000006000007945 */ /* 0x000fe20003800000 */
[----:B------:R-:W-:-:S07]  /*3e880*/  IMAD.MOV.U32 R15, RZ, RZ, -0x1 ;  /* 0xffffffffff0f7424 */ /* 0x000fce00078e00ff */
[----:B------:R-:W-:Y:S05]  /*3e890*/  WARPSYNC.COLLECTIVE R15, `(.L_x_1597) ;  /* 0x000000000f0c7348 */ /* 0x000fea0003c00000 */
[----:B------:R-:W-:Y:S02]  /*3e8a0*/  ELECT P6, UR62, PT ;  /* 0x00000000003e782f */ /* 0x000fe400038c0000 */
[----:B------:R-:W-:Y:S01]  /*3e8b0*/  MOV R14, UR62 ;  /* 0x0000003e000e7c02 */ /* 0x000fe20008000f00 */
[----:B------:R-:W-:Y:S10]  /*3e8c0*/  ENDCOLLECTIVE ;  /* 0x000000000000791b */ /* 0x000ff40003800000 */
.L_x_1597:
[----:B------:R-:W-:Y:S05]  /*3e8d0*/  BSYNC B0 ;  /* 0x0000000000007941 */ /* 0x000fea0003800000 */
.L_x_1596:
[----:B------:R-:W-:Y:S05]  /*3e8e0*/  BRA `(.L_x_1598) ;  /* 0xfffffff800387947 */ /* 0x000fea000383ffff */
.L_x_1584:
[----:B0-----:R0:W1:Y:S02]  /*3e8f0*/  SYNCS.PHASECHK.TRANS64.TRYWAIT P0, [R5+URZ], R2 ;  /* 0x00000002050075a7 */ /* 0x001064000800017f */
[----:B-1----:R-:W-:Y:S05]  /*3e900*/  @!P0 NANOSLEEP.SYNCS 0x989680 ;  /* 0x009896800000895d */ /* 0x002fea0003900000 */
[----:B------:R-:W1:Y:S02]  /*3e910*/  @!P0 SYNCS.PHASECHK.TRANS64 P0, [R5+URZ], R2 ;  /* 0x00000002050085a7 */ /* 0x000e64000800007f */
[----:B-1----:R-:W-:Y:S05]  /*3e920*/  @!P0 BRA `(.L_x_1584) ;  /* 0xfffffffc00f08947 */ /* 0x002fea000383ffff */
[----:B------:R-:W-:Y:S05]  /*3e930*/  BRA `(.L_x_1599) ;  /* 0xfffffff800607947 */ /* 0x000fea000383ffff */
.L_x_1585:
[----:B0-----:R0:W1:Y:S02]  /*3e940*/  SYNCS.PHASECHK.TRANS64.TRYWAIT P0, [R7+URZ], R0 ;  /* 0x00000000070075a7 */ /* 0x001064000800017f */
[----:B-1----:R-:W-:Y:S05]  /*3e950*/  @!P0 NANOSLEEP.SYNCS 0x989680 ;  /* 0x009896800000895d */ /* 0x002fea0003900000 */
[----:B------:R-:W1:Y:S02]  /*3e960*/  @!P0 SYNCS.PHASECHK.TRANS64 P0, [R7+URZ], R0 ;  /* 0x00000000070085a7 */ /* 0x000e64000800007f */
[----:B-1----:R-:W-:Y:S05]  /*3e970*/  @!P0 BRA `(.L_x_1585) ;  /* 0xfffffffc00f08947 */ /* 0x002fea000383ffff */
[----:B------:R-:W-:Y:S05]  /*3e980*/  BRA `(.L_x_1600) ;  /* 0xfffffff800707947 */ /* 0x000fea000383ffff */
.L_x_1586:
[----:B0-----:R0:W1:Y:S02]  /*3e990*/  SYNCS.PHASECHK.TRANS64.TRYWAIT P0, [R7+URZ], R0 ;  /* 0x00000000070075a7 */ /* 0x001064000800017f */
[----:B-1----:R-:W-:Y:S05]  /*3e9a0*/  @!P0 NANOSLEEP.SYNCS 0x989680 ;  /* 0x009896800000895d */ /* 0x002fea0003900000 */
[----:B------:R-:W1:Y:S02]  /*3e9b0*/  @!P0 SYNCS.PHASECHK.TRANS64 P0, [R7+URZ], R0 ;  /* 0x00000000070085a7 */ /* 0x000e64000800007f */
[----:B-1----:R-:W-:Y:S05]  /*3e9c0*/  @!P0 BRA `(.L_x_1586) ;  /* 0xfffffffc00f08947 */ /* 0x002fea000383ffff */
[----:B------:R-:W-:Y:S05]  /*3e9d0*/  BRA `(.L_x_1601) ;  /* 0xfffffff800807947 */ /* 0x000fea000383ffff */
.L_x_1587:
[----:B0-----:R0:W1:Y:S02]  /*3e9e0*/  SYNCS.PHASECHK.TRANS64.TRYWAIT P0, [R7+URZ], R0 ;  /* 0x00000000070075a7 */ /* 0x001064000800017f */
[----:B-1----:R-:W-:Y:S05]  /*3e9f0*/  @!P0 NANOSLEEP.SYNCS 0x989680 ;  /* 0x009896800000895d */ /* 0x002fea0003900000 */
[----:B------:R-:W1:Y:S02]  /*3ea00*/  @!P0 SYNCS.PHASECHK.TRANS64 P0, [R7+URZ], R0 ;  /* 0x00000000070085a7 */ /* 0x000e64000800007f */
[----:B-1----:R-:W-:Y:S05]  /*3ea10*/  @!P0 BRA `(.L_x_1587) ;  /* 0xfffffffc00f08947 */ /* 0x002fea000383ffff */
[----:B------:R-:W-:Y:S05]  /*3ea20*/  BRA `(.L_x_1602) ;  /* 0xfffffff800907947 */ /* 0x000fea000383ffff */
.L_x_1588:
[----:B0-----:R0:W1:Y:S02]  /*3ea30*/  SYNCS.PHASECHK.TRANS64.TRYWAIT P0, [R7+URZ], R0 ;  /* 0x00000000070075a7 */ /* 0x001064000800017f */
[----:B-1----:R-:W-:Y:S05]  /*3ea40*/  @!P0 NANOSLEEP.SYNCS 0x989680 ;  /* 0x009896800000895d */ /* 0x002fea0003900000 */
[----:B------:R-:W1:Y:S02]  /*3ea50*/  @!P0 SYNCS.PHASECHK.TRANS64 P0, [R7+URZ], R0 ;  /* 0x00000000070085a7 */ /* 0x000e64000800007f */
[----:B-1----:R-:W-:Y:S05]  /*3ea60*/  @!P0 BRA `(.L_x_1588) ;  /* 0xfffffffc00f08947 */ /* 0x002fea000383ffff */
[----:B------:R-:W-:Y:S05]  /*3ea70*/  BRA `(.L_x_1603) ;  /* 0xfffffff800a07947 */ /* 0x000fea000383ffff */
.L_x_1589:
[----:B0-----:R0:W1:Y:S02]  /*3ea80*/  SYNCS.PHASECHK.TRANS64.TRYWAIT P0, [R7+URZ], R0 ;  /* 0x00000000070075a7 */ /* 0x001064000800017f */
[----:B-1----:R-:W-:Y:S05]  /*3ea90*/  @!P0 NANOSLEEP.SYNCS 0x989680 ;  /* 0x009896800000895d */ /* 0x002fea0003900000 */
[----:B------:R-:W1:Y:S02]  /*3eaa0*/  @!P0 SYNCS.PHASECHK.TRANS64 P0, [R7+URZ], R0 ;  /* 0x00000000070085a7 */ /* 0x000e64000800007f */
[----:B-1----:R-:W-:Y:S05]  /*3eab0*/  @!P0 BRA `(.L_x_1589) ;  /* 0xfffffffc00f08947 */ /* 0x002fea000383ffff */
[----:B------:R-:W-:Y:S05]  /*3eac0*/  BRA `(.L_x_1604) ;  /* 0xfffffff800b07947 */ /* 0x000fea000383ffff */
.L_x_1590:
[----:B0-----:R0:W1:Y:S02]  /*3ead0*/  SYNCS.PHASECHK.TRANS64.TRYWAIT P0, [R7+URZ], R0 ;  /* 0x00000000070075a7 */ /* 0x001064000800017f */
[----:B-1----:R-:W-:Y:S05]  /*3eae0*/  @!P0 NANOSLEEP.SYNCS 0x989680 ;  /* 0x009896800000895d */ /* 0x002fea0003900000 */
[----:B------:R-:W1:Y:S02]  /*3eaf0*/  @!P0 SYNCS.PHASECHK.TRANS64 P0, [R7+URZ], R0 ;  /* 0x00000000070085a7 */ /* 0x000e64000800007f */
[----:B-1----:R-:W-:Y:S05]  /*3eb00*/  @!P0 BRA `(.L_x_1590) ;  /* 0xfffffffc00f08947 */ /* 0x002fea000383ffff */
[----:B------:R-:W-:Y:S05]  /*3eb10*/  BRA `(.L_x_1605) ;  /* 0xfffffff800c07947 */ /* 0x000fea000383ffff */
.L_x_1606:
[----:B------:R-:W-:-:S00]  /*3eb20*/  BRA `(.L_x_1606) ;  /* 0xfffffffc00fc7947 */ /* 0x000fc0000383ffff */
[----:B------:R-:W-:-:S00]  /*3eb30*/  NOP ;  /* 0x0000000000007918 */ /* 0x000fc00000000000 */
        /* <DEDUP_REMOVED lines=12> */
.L_x_1607:


//--------------------- .nv.global.init           --------------------------
	.section	.nv.global.init,"aw",@progbits
.nv.global.init:
	.type		$str$22,@object
	.size		$str$22,($str$23 - $str$22)
$str$22:
        /*0000*/ 	.byte	0x6b, 0x5f, 0x74, 0x69, 0x6c, 0x65, 0x5f, 0x63, 0x6f, 0x75, 0x6e, 0x74, 0x20, 0x3e, 0x3d, 0x20
        /*0010*/ 	.byte	0x31, 0x00
	.type		$str$23,@object
	.size		$str$23,(__unnamed_1 - $str$23)
$str$23:
        /*0012*/ 	.byte	0x2f, 0x74, 0x6d, 0x70, 0x2f, 0x63, 0x75, 0x74, 0x6c, 0x61, 0x73, 0x73, 0x5f, 0x73, 0x77, 0x65
        /*0022*/ 	.byte	0x65, 0x70, 0x5f, 0x73, 0x72, 0x63, 0x2f, 0x69, 0x6e, 0x63, 0x6c, 0x75, 0x64, 0x65, 0x2f, 0x63
        /*0032*/ 	.byte	0x75, 0x74, 0x6c, 0x61, 0x73, 0x73, 0x2f, 0x67, 0x65, 0x6d, 0x6d, 0x2f, 0x63, 0x6f, 0x6c, 0x6c
        /*0042*/ 	.byte	0x65, 0x63, 0x74, 0x69, 0x76, 0x65, 0x2f, 0x73, 0x6d, 0x39, 0x30, 0x5f, 0x6d, 0x6d, 0x61, 0x5f
        /*0052*/ 	.byte	0x74, 0x6d, 0x61, 0x5f, 0x67, 0x6d, 0x6d, 0x61, 0x5f, 0x73, 0x73, 0x5f, 0x77, 0x61, 0x72, 0x70
        /*0062*/ 	.byte	0x73, 0x70, 0x65, 0x63, 0x69, 0x61, 0x6c, 0x69, 0x7a, 0x65, 0x64, 0x2e, 0x68, 0x70, 0x70, 0x00
	.type		__unnamed_1,@object
	.size		__unnamed_1,(.L_0 - __unnamed_1)
__unnamed_1:
        /* <DEDUP_REMOVED lines=181> */
.L_0:


//--------------------- .nv.shared._ZN7cutlass13device_kernelINS_4gemm6kernel13GemmUniversalIN4cute5tupleIJiiiiEEENS1_10collective13CollectiveMmaINS1_34MainloopSm90TmaGmmaWarpSpecializedILi8ENS5_IJNS4_1CILi1EEESB_SB_EEENS1_35KernelTmaWarpSpecializedCooperativeEEENS5_IJNSA_ILi384EEENSA_ILi512EEENSA_ILi16EEEEEENS_6half_tENS5_IJlSB_lEEESJ_SK_NS4_8TiledMMAINS4_8MMA_AtomIJNS4_4SM904GMMA26MMA_64x256x16_F32F16F16_SSILNSO_5MajorE0ELSQ_0ELNSO_7ScaleInE1ELSR_1EEEEEENS4_6LayoutINS5_IJNSA_ILi2EEESB_SB_EEENS5_IJSB_NSA_ILi0EEESX_EEEEENS5_IJNS4_10UnderscoreES10_S10_EEEEENS4_13SM90_TMA_LOADENS4_14ComposedLayoutINS4_7SwizzleILi1ELi4ELi3EEENS4_18smem_ptr_flag_bitsILi16EEENSU_INS5_IJNSA_ILi8EEESH_EEENS5_IJSH_SB_EEEEEEEvNS4_8identityES13_S1D_vS1E_EENS_8epilogue10collective6detail29Sm90TmaWarpSpecializedAdapterINS1H_15DefaultEpilogueISJ_SK_SK_NS1G_6thread17LinearCombinationISJ_Li1EffLNS1L_9ScaleType4KindE0ELNS_15FloatRoundStyleE2ESJ_EENS1_15EpilogueDefaultEEEEEvvEEEEvNT_6ParamsE --------------------------
	.section	.nv.shared._ZN7cutlass13device_kernelINS_4gemm6kernel13GemmUniversalIN4cute5tupleIJiiiiEEENS1_10collective13CollectiveMmaINS1_34MainloopSm90TmaGmmaWarpSpecializedILi8ENS5_IJNS4_1CILi1EEESB_SB_EEENS1_35KernelTmaWarpSpecializedCooperativeEEENS5_IJNSA_ILi384EEENSA_ILi512EEENSA_ILi16EEEEEENS_6half_tENS5_IJlSB_lEEESJ_SK_NS4_8TiledMMAINS4_8MMA_AtomIJNS4_4SM904GMMA26MMA_64x256x16_F32F16F16_SSILNSO_5MajorE0ELSQ_0ELNSO_7ScaleInE1ELSR_1EEEEEENS4_6LayoutINS5_IJNSA_ILi2EEESB_SB_EEENS5_IJSB_NSA_ILi0EEESX_EEEEENS5_IJNS4_10UnderscoreES10_S10_EEEEENS4_13SM90_TMA_LOADENS4_14ComposedLayoutINS4_7SwizzleILi1ELi4ELi3EEENS4_18smem_ptr_flag_bitsILi16EEENSU_INS5_IJNSA_ILi8EEESH_EEENS5_IJSH_SB_EEEEEEEvNS4_8identityES13_S1D_vS1E_EENS_8epilogue10collective6detail29Sm90TmaWarpSpecializedAdapterINS1H_15DefaultEpilogueISJ_SK_SK_NS1G_6thread17LinearCombinationISJ_Li1EffLNS1L_9ScaleType4KindE0ELNS_15FloatRoundStyleE2ESJ_EENS1_15EpilogueDefaultEEEEEvvEEEEvNT_6ParamsE,"aw",@nobits
	.sectionflags	@""
	.align	16
	.zero		1024


//--------------------- .nv.shared.reserved.0     --------------------------
	.section	.nv.shared.reserved.0,"aw",@nobits
	.weak		__nv_reservedSMEM_offset_0_alias
	.size		__nv_reservedSMEM_offset_0_alias, 0, 0
	.other		__nv_reservedSMEM_offset_0_alias,@"STO_CUDA_RESERVED_SHARED STV_DEFAULT"
__nv_reservedSMEM_offset_0_alias:
	.zero		0


//--------------------- .nv.global                --------------------------
	.section	.nv.global,"aw",@nobits
.nv.global:
	.type		_ZN40_INTERNAL_6b9ff728_4_k_cu_6a4be1a7_113684cute1_E,@object
	.size		_ZN40_INTERNAL_6b9ff728_4_k_cu_6a4be1a7_113684cute1_E,(_ZN40_INTERNAL_6b9ff728_4_k_cu_6a4be1a7_113684cuda3std3__45__cpo6cbeginE - _ZN40_INTERNAL_6b9ff728_4_k_cu_6a4be1a7_113684cute1_E)
_ZN40_INTERNAL_6b9ff728_4_k_cu_6a4be1a7_113684cute1_E:
	.zero		1
	.type		_ZN40_INTERNAL_6b9ff728_4_k_cu_6a4be1a7_113684cuda3std3__45__cpo6cbeginE,@object
	.size		_ZN40_INTERNAL_6b9ff728_4_k_cu_6a4be1a7_113684cuda3std3__45__cpo6cbeginE,(_ZN40_INTERNAL_6b9ff728_4_k_cu_6a4be1a7_113684cuda3std3__48in_placeE - _ZN40_INTERNAL_6b9ff728_4_k_cu_6a4be1a7_113684cuda3std3__45__cpo6cbeginE)
_ZN40_INTERNAL_6b9ff728_4_k_cu_6a4be1a7_113684cuda3std3__45__cpo6cbeginE:
	.zero		1
	.type		_ZN40_INTERNAL_6b9ff728_4_k_cu_6a4be1a7_113684cuda3std3__48in_placeE,@object
	.size		_ZN40_INTERNAL_6b9ff728_4_k_cu_6a4be1a7_113684cuda3std3__48in_placeE,(_ZN40_INTERNAL_6b9ff728_4_k_cu_6a4be1a7_113684cuda3std6ranges3__45__cpo9iter_moveE - _ZN40_INTERNAL_6b9ff728_4_k_cu_6a4be1a7_113684cuda3std3__48in_placeE)
_ZN40_INTERNAL_6b9ff728_4_k_cu_6a4be1a7_113684cuda3std3__48in_placeE:
	.zero		1
	.type		_ZN40_INTERNAL_6b9ff728_4_k_cu_6a4be1a7_113684cuda3std6ranges3__45__cpo9iter_moveE,@object
	.size		_ZN40_INTERNAL_6b9ff728_4_k_cu_6a4be1a7_113684cuda3std6ranges3__45__cpo9iter_moveE,(_ZN40_INTERNAL_6b9ff728_4_k_cu_6a4be1a7_113684cuda3std3__45__cpo5beginE - _ZN40_INTERNAL_6b9ff728_4_k_cu_6a4be1a7_113684cuda3std6ranges3__45__cpo9iter_moveE)
_ZN40_INTERNAL_6b9ff728_4_k_cu_6a4be1a7_113684cuda3std6ranges3__45__cpo9iter_moveE:
	.zero		1
	.type		_ZN40_INTERNAL_6b9ff728_4_k_cu_6a4be1a7_113684cuda3std3__45__cpo5beginE,@object
	.size		_ZN40_INTERNAL_6b9ff728_4_k_cu_6a4be1a7_113684cuda3std3__45__cpo5beginE,(_ZN40_INTERNAL_6b9ff728_4_k_cu_6a4be1a7_113684cuda3std3__442_GLOBAL__N__6b9ff728_4_k_cu_6a4be1a7_113686ignoreE - _ZN40_INTERNAL_6b9ff728_4_k_cu_6a4be1a7_113684cuda3std3__45__cpo5beginE)
_ZN40_INTERNAL_6b9ff728_4_k_cu_6a4be1a7_113684cuda3std3__45__cpo5beginE:
	.zero		1
	.type		_ZN40_INTERNAL_6b9ff728_4_k_cu_6a4be1a7_113684cuda3std3__442_GLOBAL__N__6b9ff728_4_k_cu_6a4be1a7_113686ignoreE,@object
	.size		_ZN40_INTERNAL_6b9ff728_4_k_cu_6a4be1a7_113684cuda3std3__442_GLOBAL__N__6b9ff728_4_k_cu_6a4be1a7_113686ignoreE,(_ZN40_INTERNAL_6b9ff728_4_k_cu_6a4be1a7_113684cute7productE - _ZN40_INTERNAL_6b9ff728_4_k_cu_6a4be1a7_113684cuda3std3__442_GLOBAL__N__6b9ff728_4_k_cu_6a4be1a7_113686ignoreE)
_ZN40_INTERNAL_6b9ff728_4_k_cu_6a4be1a7_113684cuda3std3__442_GLOBAL__N__6b9ff728_4_k_cu_6a4be1a7_113686ignoreE:
	.zero		1
	.type		_ZN40_INTERNAL_6b9ff728_4_k_cu_6a4be1a7_113684cute7productE,@object
	.size		_ZN40_INTERNAL_6b9ff728_4_k_cu_6a4be1a7_113684cute7productE,(_ZN40_INTERNAL_6b9ff728_4_k_cu_6a4be1a7_113684cuda3std3__45__cpo3endE - _ZN40_INTERNAL_6b9ff728_4_k_cu_6a4be1a7_113684cute7productE)
_ZN40_INTERNAL_6b9ff728_4_k_cu_6a4be1a7_113684cute7productE:
	.zero		1
	.type		_ZN40_INTERNAL_6b9ff728_4_k_cu_6a4be1a7_113684cuda3std3__45__cpo3endE,@object
	.size		_ZN40_INTERNAL_6b9ff728_4_k_cu_6a4be1a7_113684cuda3std3__45__cpo3endE,(_ZN40_INTERNAL_6b9ff728_4_k_cu_6a4be1a7_113684cuda3std3__419piecewise_constructE - _ZN40_INTERNAL_6b9ff728_4_k_cu_6a4be1a7_113684cuda3std3__45__cpo3endE)
_ZN40_INTERNAL_6b9ff728_4_k_cu_6a4be1a7_113684cuda3std3__45__cpo3endE:
	.zero		1
	.type		_ZN40_INTERNAL_6b9ff728_4_k_cu_6a4be1a7_113684cuda3std3__419piecewise_constructE,@object
	.size		_ZN40_INTERNAL_6b9ff728_4_k_cu_6a4be1a7_113684cuda3std3__419piecewise_constructE,(_ZN40_INTERNAL_6b9ff728_4_k_cu_6a4be1a7_113684cuda3std3__45__cpo4cendE - _ZN40_INTERNAL_6b9ff728_4_k_cu_6a4be1a7_113684cuda3std3__419piecewise_constructE)
_ZN40_INTERNAL_6b9ff728_4_k_cu_6a4be1a7_113684cuda3std3__419piecewise_constructE:
	.zero		1
	.type		_ZN40_INTERNAL_6b9ff728_4_k_cu_6a4be1a7_113684cuda3std3__45__cpo4cendE,@object
	.size		_ZN40_INTERNAL_6b9ff728_4_k_cu_6a4be1a7_113684cuda3std3__45__cpo4cendE,(_ZN40_INTERNAL_6b9ff728_4_k_cu_6a4be1a7_113684cuda3std6ranges3__45__cpo4swapE - _ZN40_INTERNAL_6b9ff728_4_k_cu_6a4be1a7_113684cuda3std3__45__cpo4cendE)
_ZN40_INTERNAL_6b9ff728_4_k_cu_6a4be1a7_113684cuda3std3__45__cpo4cendE:
	.zero		1
	.type		_ZN40_INTERNAL_6b9ff728_4_k_cu_6a4be1a7_113684cuda3std6ranges3__45__cpo4swapE,@object
	.size		_ZN40_INTERNAL_6b9ff728_4_k_cu_6a4be1a7_113684cuda3std6ranges3__45__cpo4swapE,(.L_8 - _ZN40_INTERNAL_6b9ff728_4_k_cu_6a4be1a7_113684cuda3std6ranges3__45__cpo4swapE)
_ZN40_INTERNAL_6b9ff728_4_k_cu_6a4be1a7_113684cuda3std6ranges3__45__cpo4swapE:
	.zero		1
.L_8:


//--------------------- .nv.constant0._ZN7cutlass13device_kernelINS_4gemm6kernel13GemmUniversalIN4cute5tupleIJiiiiEEENS1_10collective13CollectiveMmaINS1_34MainloopSm90TmaGmmaWarpSpecializedILi8ENS5_IJNS4_1CILi1EEESB_SB_EEENS1_35KernelTmaWarpSpecializedCooperativeEEENS5_IJNSA_ILi384EEENSA_ILi512EEENSA_ILi16EEEEEENS_6half_tENS5_IJlSB_lEEESJ_SK_NS4_8TiledMMAINS4_8MMA_AtomIJNS4_4SM904GMMA26MMA_64x256x16_F32F16F16_SSILNSO_5MajorE0ELSQ_0ELNSO_7ScaleInE1ELSR_1EEEEEENS4_6LayoutINS5_IJNSA_ILi2EEESB_SB_EEENS5_IJSB_NSA_ILi0EEESX_EEEEENS5_IJNS4_10UnderscoreES10_S10_EEEEENS4_13SM90_TMA_LOADENS4_14ComposedLayoutINS4_7SwizzleILi1ELi4ELi3EEENS4_18smem_ptr_flag_bitsILi16EEENSU_INS5_IJNSA_ILi8EEESH_EEENS5_IJSH_SB_EEEEEEEvNS4_8identityES13_S1D_vS1E_EENS_8epilogue10collective6detail29Sm90TmaWarpSpecializedAdapterINS1H_15DefaultEpilogueISJ_SK_SK_NS1G_6thread17LinearCombinationISJ_Li1EffLNS1L_9ScaleType4KindE0ELNS_15FloatRoundStyleE2ESJ_EENS1_15EpilogueDefaultEEEEEvvEEEEvNT_6ParamsE --------------------------
	.section	.nv.constant0._ZN7cutlass13device_kernelINS_4gemm6kernel13GemmUniversalIN4cute5tupleIJiiiiEEENS1_10collective13CollectiveMmaINS1_34MainloopSm90TmaGmmaWarpSpecializedILi8ENS5_IJNS4_1CILi1EEESB_SB_EEENS1_35KernelTmaWarpSpecializedCooperativeEEENS5_IJNSA_ILi384EEENSA_ILi512EEENSA_ILi16EEEEEENS_6half_tENS5_IJlSB_lEEESJ_SK_NS4_8TiledMMAINS4_8MMA_AtomIJNS4_4SM904GMMA26MMA_64x256x16_F32F16F16_SSILNSO_5MajorE0ELSQ_0ELNSO_7ScaleInE1ELSR_1EEEEEENS4_6LayoutINS5_IJNSA_ILi2EEESB_SB_EEENS5_IJSB_NSA_ILi0EEESX_EEEEENS5_IJNS4_10UnderscoreES10_S10_EEEEENS4_13SM90_TMA_LOADENS4_14ComposedLayoutINS4_7SwizzleILi1ELi4ELi3EEENS4_18smem_ptr_flag_bitsILi16EEENSU_INS5_IJNSA_ILi8EEESH_EEENS5_IJSH_SB_EEEEEEEvNS4_8identityES13_S1D_vS1E_EENS_8epilogue10collective6detail29Sm90TmaWarpSpecializedAdapterINS1H_15DefaultEpilogueISJ_SK_SK_NS1G_6thread17LinearCombinationISJ_Li1EffLNS1L_9ScaleType4KindE0ELNS_15FloatRoundStyleE2ESJ_EENS1_15EpilogueDefaultEEEEEvvEEEEvNT_6ParamsE,"a",@progbits
	.sectionflags	@""
	.align	4
.nv.constant0._ZN7cutlass13device_kernelINS_4gemm6kernel13GemmUniversalIN4cute5tupleIJiiiiEEENS1_10collective13CollectiveMmaINS1_34MainloopSm90TmaGmmaWarpSpecializedILi8ENS5_IJNS4_1CILi1EEESB_SB_EEENS1_35KernelTmaWarpSpecializedCooperativeEEENS5_IJNSA_ILi384EEENSA_ILi512EEENSA_ILi16EEEEEENS_6half_tENS5_IJlSB_lEEESJ_SK_NS4_8TiledMMAINS4_8MMA_AtomIJNS4_4SM904GMMA26MMA_64x256x16_F32F16F16_SSILNSO_5MajorE0ELSQ_0ELNSO_7ScaleInE1ELSR_1EEEEEENS4_6LayoutINS5_IJNSA_ILi2EEESB_SB_EEENS5_IJSB_NSA_ILi0EEESX_EEEEENS5_IJNS4_10UnderscoreES10_S10_EEEEENS4_13SM90_TMA_LOADENS4_14ComposedLayoutINS4_7SwizzleILi1ELi4ELi3EEENS4_18smem_ptr_flag_bitsILi16EEENSU_INS5_IJNSA_ILi8EEESH_EEENS5_IJSH_SB_EEEEEEEvNS4_8identityES13_S1D_vS1E_EENS_8epilogue10collective6detail29Sm90TmaWarpSpecializedAdapterINS1H_15DefaultEpilogueISJ_SK_SK_NS1G_6thread17LinearCombinationISJ_Li1EffLNS1L_9ScaleType4KindE0ELNS_15FloatRoundStyleE2ESJ_EENS1_15EpilogueDefaultEEEEEvvEEEEvNT_6ParamsE:
	.zero		1664


//--------------------- SYMBOLS --------------------------

	.type		.nv.reservedSmem.offset0,@object
	.size		.nv.reservedSmem.offset0,0x4
	.type		__assertfail,@function
